	.target	sm_80

	.elftype	@"ET_EXEC"


//--------------------- .note.nv.tkinfo           --------------------------
	.section	.note.nv.tkinfo,"",@"SHT_NOTE"
	.sectionflags	@"SHF_NOTE_NV_TKINFO"
	.tkinfo
        /*0018*/ 	.word	0x00000002
        /*0030*/ 	.string	""
        /*0030*/ 	.string	"ptxas"
        /*0030*/ 	.string	"Cuda compilation tools, release 13.0, V13.0.88"
        /*0030*/ 	.string	"Build cuda_13.0.r13.0/compiler.36424714_0"
        /*0030*/ 	.string	"-v  -suppress-debug-info  -lineinfo  -arch sm_80 "



//--------------------- .note.nv.cuinfo           --------------------------
	.section	.note.nv.cuinfo,"",@"SHT_NOTE"
	.sectionflags	@"SHF_NOTE_NV_CUINFO"
        /*0018*/ 	.short	0x0002
        /*001a*/ 	.short	0x0050
        /*001c*/ 	.short	0x0082
	.zero		2


//--------------------- .nv.info                  --------------------------
	.section	.nv.info,"",@"SHT_CUDA_INFO"
	.align	4


	//----- nvinfo : EIATTR_REGCOUNT
	.align		4
        /*0000*/ 	.byte	0x04, 0x2f
        /*0002*/ 	.short	(.L_1 - .L_0)
	.align		4
.L_0:
        /*0004*/ 	.word	index@(matmul_kernel)
        /*0008*/ 	.word	0x00000020


	//----- nvinfo : EIATTR_FRAME_SIZE
	.align		4
.L_1:
        /*000c*/ 	.byte	0x04, 0x11
        /*000e*/ 	.short	(.L_3 - .L_2)
	.align		4
.L_2:
        /*0010*/ 	.word	index@(matmul_kernel)
        /*0014*/ 	.word	0x00003d10


	//----- nvinfo : EIATTR_MIN_STACK_SIZE
	.align		4
.L_3:
        /*0018*/ 	.byte	0x04, 0x12
        /*001a*/ 	.short	(.L_5 - .L_4)
	.align		4
.L_4:
        /*001c*/ 	.word	index@(matmul_kernel)
        /*0020*/ 	.word	0x00003d10
.L_5:


//--------------------- .nv.info.matmul_kernel    --------------------------
	.section	.nv.info.matmul_kernel,"",@"SHT_CUDA_INFO"
	.sectionflags	@""
	.align	4


	//----- nvinfo : EIATTR_CUDA_API_VERSION
	.align		4
        /*0000*/ 	.byte	0x04, 0x37
        /*0002*/ 	.short	(.L_7 - .L_6)
.L_6:
        /*0004*/ 	.word	0x00000082


	//----- nvinfo : EIATTR_SW2861232_WAR
	.align		4
.L_7:
        /*0008*/ 	.byte	0x01, 0x35
	.zero		2


	//----- nvinfo : EIATTR_PARAM_CBANK
	.align		4
        /*000c*/ 	.byte	0x04, 0x0a
        /*000e*/ 	.short	(.L_9 - .L_8)
	.align		4
.L_8:
        /*0010*/ 	.word	index@(.nv.constant0.matmul_kernel)
        /*0014*/ 	.short	0x0160
        /*0016*/ 	.short	0x0050


	//----- nvinfo : EIATTR_CBANK_PARAM_SIZE
	.align		4
.L_9:
        /*0018*/ 	.byte	0x03, 0x19
        /*001a*/ 	.short	0x0050


	//----- nvinfo : EIATTR_KPARAM_INFO
	.align		4
        /*001c*/ 	.byte	0x04, 0x17
        /*001e*/ 	.short	(.L_11 - .L_10)
.L_10:
        /*0020*/ 	.word	0x00000000
        /*0024*/ 	.short	0x000d
        /*0026*/ 	.short	0x0048
        /*0028*/ 	.byte	0x00, 0xf4, 0x21, 0x00


	//----- nvinfo : EIATTR_KPARAM_INFO
	.align		4
.L_11:
        /*002c*/ 	.byte	0x04, 0x17
        /*002e*/ 	.short	(.L_13 - .L_12)
.L_12:
        /*0030*/ 	.word	0x00000000
        /*0034*/ 	.short	0x000c
        /*0036*/ 	.short	0x0040
        /*0038*/ 	.byte	0x00, 0xf4, 0x21, 0x00


	//----- nvinfo : EIATTR_KPARAM_INFO
	.align		4
.L_13:
        /*003c*/ 	.byte	0x04, 0x17
        /*003e*/ 	.short	(.L_15 - .L_14)
.L_14:
        /*0040*/ 	.word	0x00000000
        /*0044*/ 	.short	0x000b
        /*0046*/ 	.short	0x0038
        /*0048*/ 	.byte	0x00, 0xf0, 0x11, 0x00


	//----- nvinfo : EIATTR_KPARAM_INFO
	.align		4
.L_15:
        /*004c*/ 	.byte	0x04, 0x17
        /*004e*/ 	.short	(.L_17 - .L_16)
.L_16:
        /*0050*/ 	.word	0x00000000
        /*0054*/ 	.short	0x000a
        /*0056*/ 	.short	0x0034
        /*0058*/ 	.byte	0x00, 0xf0, 0x11, 0x00


	//----- nvinfo : EIATTR_KPARAM_INFO
	.align		4
.L_17:
        /*005c*/ 	.byte	0x04, 0x17
        /*005e*/ 	.short	(.L_19 - .L_18)
.L_18:
        /*0060*/ 	.word	0x00000000
        /*0064*/ 	.short	0x0009
        /*0066*/ 	.short	0x0030
        /*0068*/ 	.byte	0x00, 0xf0, 0x11, 0x00


	//----- nvinfo : EIATTR_KPARAM_INFO
	.align		4
.L_19:
        /*006c*/ 	.byte	0x04, 0x17
        /*006e*/ 	.short	(.L_21 - .L_20)
.L_20:
        /*0070*/ 	.word	0x00000000
        /*0074*/ 	.short	0x0008
        /*0076*/ 	.short	0x002c
        /*0078*/ 	.byte	0x00, 0xf0, 0x11, 0x00


	//----- nvinfo : EIATTR_KPARAM_INFO
	.align		4
.L_21:
        /*007c*/ 	.byte	0x04, 0x17
        /*007e*/ 	.short	(.L_23 - .L_22)
.L_22:
        /*0080*/ 	.word	0x00000000
        /*0084*/ 	.short	0x0007
        /*0086*/ 	.short	0x0028
        /*0088*/ 	.byte	0x00, 0xf0, 0x11, 0x00


	//----- nvinfo : EIATTR_KPARAM_INFO
	.align		4
.L_23:
        /*008c*/ 	.byte	0x04, 0x17
        /*008e*/ 	.short	(.L_25 - .L_24)
.L_24:
        /*0090*/ 	.word	0x00000000
        /*0094*/ 	.short	0x0006
        /*0096*/ 	.short	0x0024
        /*0098*/ 	.byte	0x00, 0xf0, 0x11, 0x00


	//----- nvinfo : EIATTR_KPARAM_INFO
	.align		4
.L_25:
        /*009c*/ 	.byte	0x04, 0x17
        /*009e*/ 	.short	(.L_27 - .L_26)
.L_26:
        /*00a0*/ 	.word	0x00000000
        /*00a4*/ 	.short	0x0005
        /*00a6*/ 	.short	0x0020
        /*00a8*/ 	.byte	0x00, 0xf0, 0x11, 0x00


	//----- nvinfo : EIATTR_KPARAM_INFO
	.align		4
.L_27:
        /*00ac*/ 	.byte	0x04, 0x17
        /*00ae*/ 	.short	(.L_29 - .L_28)
.L_28:
        /*00b0*/ 	.word	0x00000000
        /*00b4*/ 	.short	0x0004
        /*00b6*/ 	.short	0x001c
        /*00b8*/ 	.byte	0x00, 0xf0, 0x11, 0x00


	//----- nvinfo : EIATTR_KPARAM_INFO
	.align		4
.L_29:
        /*00bc*/ 	.byte	0x04, 0x17
        /*00be*/ 	.short	(.L_31 - .L_30)
.L_30:
        /*00c0*/ 	.word	0x00000000
        /*00c4*/ 	.short	0x0003
        /*00c6*/ 	.short	0x0018
        /*00c8*/ 	.byte	0x00, 0xf0, 0x11, 0x00


	//----- nvinfo : EIATTR_KPARAM_INFO
	.align		4
.L_31:
        /*00cc*/ 	.byte	0x04, 0x17
        /*00ce*/ 	.short	(.L_33 - .L_32)
.L_32:
        /*00d0*/ 	.word	0x00000000
        /*00d4*/ 	.short	0x0002
        /*00d6*/ 	.short	0x0010
        /*00d8*/ 	.byte	0x00, 0xf4, 0x21, 0x00


	//----- nvinfo : EIATTR_KPARAM_INFO
	.align		4
.L_33:
        /*00dc*/ 	.byte	0x04, 0x17
        /*00de*/ 	.short	(.L_35 - .L_34)
.L_34:
        /*00e0*/ 	.word	0x00000000
        /*00e4*/ 	.short	0x0001
        /*00e6*/ 	.short	0x0008
        /*00e8*/ 	.byte	0x00, 0xf4, 0x21, 0x00


	//----- nvinfo : EIATTR_KPARAM_INFO
	.align		4
.L_35:
        /*00ec*/ 	.byte	0x04, 0x17
        /*00ee*/ 	.short	(.L_37 - .L_36)
.L_36:
        /*00f0*/ 	.word	0x00000000
        /*00f4*/ 	.short	0x0000
        /*00f6*/ 	.short	0x0000
        /*00f8*/ 	.byte	0x00, 0xf4, 0x21, 0x00


	//----- nvinfo : EIATTR_MAXREG_COUNT
	.align		4
.L_37:
        /*00fc*/ 	.byte	0x03, 0x1b
        /*00fe*/ 	.short	0x00ff


	//----- nvinfo : EIATTR_NUM_BARRIERS
	.align		4
        /*0100*/ 	.byte	0x02, 0x4c
        /*0102*/ 	.byte	0x01
	.zero		1


	//----- nvinfo : EIATTR_ANNOTATIONS
	.align		4
        /*0104*/ 	.byte	0x04, 0x55
        /*0106*/ 	.short	(.L_39 - .L_38)


	//   ....[0]....
.L_38:
        /*0108*/ 	.word	0x00000001
        /*010c*/ 	.byte	0x10, 0x05, 0x00, 0x00, 0x01, 0x00, 0x00, 0x00, 0x20, 0x05, 0x00, 0x00, 0x01, 0x00, 0x00, 0x00
        /* <DEDUP_REMOVED lines=1903> */
        /*780c*/ 	.byte	0xc0, 0xf7, 0x01, 0x00, 0x01, 0x00, 0x00, 0x00, 0xd0, 0xf7, 0x01, 0x00


	//----- nvinfo : EIATTR_MERCURY_ISA_VERSION
	.align		4
.L_39:
        /*7818*/ 	.byte	0x03, 0x5f
        /*781a*/ 	.short	0x0000


	//----- nvinfo : EIATTR_EXIT_INSTR_OFFSETS
	.align		4
        /*781c*/ 	.byte	0x04, 0x1c
        /*781e*/ 	.short	(.L_41 - .L_40)


	//   ....[0]....
.L_40:
        /*7820*/ 	.word	0x000545c0


	//   ....[1]....
        /*7824*/ 	.word	0x000545f0


	//----- nvinfo : EIATTR_REQNTID
	.align		4
.L_41:
        /*7828*/ 	.byte	0x04, 0x10
        /*782a*/ 	.short	(.L_43 - .L_42)
.L_42:
        /*782c*/ 	.word	0x00000080
        /*7830*/ 	.word	0x00000001
        /*7834*/ 	.word	0x00000001
.L_43:


//--------------------- .nv.callgraph             --------------------------
	.section	.nv.callgraph,"",@"SHT_CUDA_CALLGRAPH"
	.align	4
	.sectionentsize	8
	.align		4
        /*0000*/ 	.word	0x00000000
	.align		4
        /*0004*/ 	.word	0xffffffff
	.align		4
        /*0008*/ 	.word	0x00000000
	.align		4
        /*000c*/ 	.word	0xfffffffe
	.align		4
        /*0010*/ 	.word	0x00000000
	.align		4
        /*0014*/ 	.word	0xfffffffd
	.align		4
        /*0018*/ 	.word	0x00000000
	.align		4
        /*001c*/ 	.word	0xfffffffc


//--------------------- .nv.rel.action            --------------------------
	.section	.nv.rel.action,"",@"SHT_CUDA_RELOCINFO"
	.align	8
	.sectionentsize	8
        /*0000*/ 	.byte	0x73, 0x00, 0x00, 0x00, 0x00, 0x00, 0x00, 0x00, 0x00, 0x00, 0x00, 0x11, 0x25, 0x00, 0x05, 0x36


//--------------------- .nv.constant0.matmul_kernel --------------------------
	.section	.nv.constant0.matmul_kernel,"a",@progbits
	.sectionflags	@""
	.align	4
.nv.constant0.matmul_kernel:
	.zero		432


//--------------------- .text.matmul_kernel       --------------------------
	.section	.text.matmul_kernel,"ax",@progbits
	.sectioninfo	@"SHI_REGISTERS=32"
	.align	128
        .global         matmul_kernel
        .type           matmul_kernel,@function
        .size           matmul_kernel,(.L_x_5 - matmul_kernel)
        .other          matmul_kernel,@"STO_CUDA_ENTRY STV_DEFAULT"
matmul_kernel:
.text.matmul_kernel:
[----:B------:R-:W-:-:S03]  /*0000*/  IMAD.MOV.U32 R1, RZ, RZ, c[0x0][0x28] ;  /* 0x00000a00ff017624 */ /* 0x000fc600078e00ff */
[----:B------:R-:W-:Y:S01]  /*0010*/  IMAD.MOV.U32 R6, RZ, RZ, 0xff ;  /* 0x000000ffff067424 */ /* 0x000fe200078e00ff */
[----:B------:R-:W0:Y:S01]  /*0020*/  S2R R12, SR_TID.X ;  /* 0x00000000000c7919 */ /* 0x000e220000002100 */
[----:B------:R-:W-:Y:S01]  /*0030*/  IADD3 R1, R1, -0x3d10, RZ ;  /* 0xffffc2f001017810 */ /* 0x000fe20007ffe0ff */
[----:B------:R-:W-:Y:S02]  /*0040*/  ULDC.64 UR6, c[0x0][0x118] ;  /* 0x0000460000067ab9 */ /* 0x000fe40000000a00 */
[----:B------:R-:W-:-:S04]  /*0050*/  IADD3 R0, R6, c[0x0][0x17c], RZ ;  /* 0x00005f0006007a10 */ /* 0x000fc80007ffe0ff */
[----:B------:R-:W-:-:S04]  /*0060*/  SHF.R.S32.HI R3, RZ, 0x1f, R0 ;  /* 0x0000001fff037819 */ /* 0x000fc80000011400 */
[----:B------:R-:W-:-:S04]  /*0070*/  LEA.HI R3, R3, R0, RZ, 0x8 ;  /* 0x0000000003037211 */ /* 0x000fc800078f40ff */
[----:B------:R-:W-:Y:S02]  /*0080*/  SHF.R.S32.HI R0, RZ, 0x8, R3 ;  /* 0x00000008ff007819 */ /* 0x000fe40000011403 */
[----:B------:R-:W1:Y:S03]  /*0090*/  S2R R3, SR_CTAID.X ;  /* 0x0000000000037919 */ /* 0x000e660000002500 */
[----:B------:R-:W-:Y:S01]  /*00a0*/  IMAD.SHL.U32 R0, R0, 0x8, RZ ;  /* 0x0000000800007824 */ /* 0x000fe200078e00ff */
[----:B0-----:R-:W-:-:S04]  /*00b0*/  LOP3.LUT R14, R12, 0x7f, RZ, 0xc0, !PT ;  /* 0x0000007f0c0e7812 */ /* 0x001fc800078ec0ff */
[-C--:B------:R-:W-:Y:S02]  /*00c0*/  IABS R7, R0.reuse ;  /* 0x0000000000077213 */ /* 0x080fe40000000000 */
[----:B------:R-:W-:Y:S02]  /*00d0*/  IABS R11, R0 ;  /* 0x00000000000b7213 */ /* 0x000fe40000000000 */
[----:B------:R-:W0:Y:S01]  /*00e0*/  I2F.RP R2, R7 ;  /* 0x0000000700027306 */ /* 0x000e220000209400 */
[----:B-1----:R-:W-:-:S07]  /*00f0*/  IABS R10, R3 ;  /* 0x00000003000a7213 */ /* 0x002fce0000000000 */
[----:B0-----:R-:W0:Y:S02]  /*0100*/  MUFU.RCP R2, R2 ;  /* 0x0000000200027308 */ /* 0x001e240000001000 */
[----:B0-----:R-:W-:Y:S01]  /*0110*/  IADD3 R4, R2, 0xffffffe, RZ ;  /* 0x0ffffffe02047810 */ /* 0x001fe20007ffe0ff */
[----:B------:R-:W-:-:S05]  /*0120*/  IMAD.MOV R2, RZ, RZ, -R11 ;  /* 0x000000ffff027224 */ /* 0x000fca00078e0a0b */
[----:B------:R0:W1:Y:S02]  /*0130*/  F2I.FTZ.U32.TRUNC.NTZ R5, R4 ;  /* 0x0000000400057305 */ /* 0x000064000021f000 */
[----:B0-----:R-:W-:Y:S02]  /*0140*/  IMAD.MOV.U32 R4, RZ, RZ, RZ ;  /* 0x000000ffff047224 */ /* 0x001fe400078e00ff */
[----:B-1----:R-:W-:-:S04]  /*0150*/  IMAD.MOV R8, RZ, RZ, -R5 ;  /* 0x000000ffff087224 */ /* 0x002fc800078e0a05 */
[----:B------:R-:W-:Y:S02]  /*0160*/  IMAD R9, R8, R7, RZ ;  /* 0x0000000708097224 */ /* 0x000fe400078e02ff */
[----:B------:R-:W-:Y:S02]  /*0170*/  IMAD.MOV.U32 R8, RZ, RZ, R10 ;  /* 0x000000ffff087224 */ /* 0x000fe400078e000a */
[----:B------:R-:W-:-:S06]  /*0180*/  IMAD.HI.U32 R5, R5, R9, R4 ;  /* 0x0000000905057227 */ /* 0x000fcc00078e0004 */
[----:B------:R-:W-:-:S04]  /*0190*/  IMAD.HI.U32 R5, R5, R8, RZ ;  /* 0x0000000805057227 */ /* 0x000fc800078e00ff */
[----:B------:R-:W-:-:S05]  /*01a0*/  IMAD R2, R5, R2, R8 ;  /* 0x0000000205027224 */ /* 0x000fca00078e0208 */
[----:B------:R-:W-:-:S13]  /*01b0*/  ISETP.GT.U32.AND P1, PT, R7, R2, PT ;  /* 0x000000020700720c */ /* 0x000fda0003f24070 */
[----:B------:R-:W-:Y:S01]  /*01c0*/  @!P1 IMAD.IADD R2, R2, 0x1, -R7 ;  /* 0x0000000102029824 */ /* 0x000fe200078e0a07 */
[----:B------:R-:W-:Y:S02]  /*01d0*/  @!P1 IADD3 R5, R5, 0x1, RZ ;  /* 0x0000000105059810 */ /* 0x000fe40007ffe0ff */
[----:B------:R-:W-:Y:S02]  /*01e0*/  ISETP.NE.AND P1, PT, R0, RZ, PT ;  /* 0x000000ff0000720c */ /* 0x000fe40003f25270 */
[----:B------:R-:W-:Y:S02]  /*01f0*/  ISETP.GE.U32.AND P0, PT, R2, R7, PT ;  /* 0x000000070200720c */ /* 0x000fe40003f06070 */
[----:B------:R-:W-:-:S04]  /*0200*/  LOP3.LUT R2, R3, R0, RZ, 0x3c, !PT ;  /* 0x0000000003027212 */ /* 0x000fc800078e3cff */
[----:B------:R-:W-:Y:S02]  /*0210*/  ISETP.GE.AND P2, PT, R2, RZ, PT ;  /* 0x000000ff0200720c */ /* 0x000fe40003f46270 */
[----:B------:R-:W-:-:S05]  /*0220*/  IADD3 R2, R6, c[0x0][0x178], RZ ;  /* 0x00005e0006027a10 */ /* 0x000fca0007ffe0ff */
[----:B------:R-:W-:-:S05]  /*0230*/  @P0 IADD3 R5, R5, 0x1, RZ ;  /* 0x0000000105050810 */ /* 0x000fca0007ffe0ff */
[----:B------:R-:W-:Y:S01]  /*0240*/  IMAD.MOV.U32 R4, RZ, RZ, R5 ;  /* 0x000000ffff047224 */ /* 0x000fe200078e0005 */
[----:B------:R-:W-:-:S03]  /*0250*/  SHF.R.S32.HI R5, RZ, 0x1f, R2 ;  /* 0x0000001fff057819 */ /* 0x000fc60000011402 */
[----:B------:R-:W-:Y:S01]  /*0260*/  @!P2 IMAD.MOV R4, RZ, RZ, -R4 ;  /* 0x000000ffff04a224 */ /* 0x000fe200078e0a04 */
[----:B------:R-:W-:Y:S02]  /*0270*/  @!P1 LOP3.LUT R4, RZ, R0, RZ, 0x33, !PT ;  /* 0x00000000ff049212 */ /* 0x000fe400078e33ff */
[----:B------:R-:W-:-:S03]  /*0280*/  LEA.HI R5, R5, R2, RZ, 0x8 ;  /* 0x0000000205057211 */ /* 0x000fc600078f40ff */
[----:B------:R-:W-:Y:S02]  /*0290*/  IMAD.SHL.U32 R2, R4, 0x8, RZ ;  /* 0x0000000804027824 */ /* 0x000fe400078e00ff */
[----:B------:R-:W-:-:S03]  /*02a0*/  IMAD.MOV R4, RZ, RZ, -R4 ;  /* 0x000000ffff047224 */ /* 0x000fc600078e0a04 */
[----:B------:R-:W-:Y:S01]  /*02b0*/  LEA.HI.SX32 R5, R5, -R2, 0x18 ;  /* 0x8000000205057211 */ /* 0x000fe200078fc2ff */
[----:B------:R-:W-:Y:S02]  /*02c0*/  IMAD R13, R0, R4, R3 ;  /* 0x00000004000d7224 */ /* 0x000fe400078e0203 */
[----:B------:R-:W-:Y:S01]  /*02d0*/  IMAD.MOV.U32 R4, RZ, RZ, RZ ;  /* 0x000000ffff047224 */ /* 0x000fe200078e00ff */
[----:B------:R-:W-:Y:S02]  /*02e0*/  IMNMX R6, R5, 0x8, PT ;  /* 0x0000000805067817 */ /* 0x000fe40003800200 */
[----:B------:R-:W-:Y:S02]  /*02f0*/  IABS R11, R13 ;  /* 0x0000000d000b7213 */ /* 0x000fe40000000000 */
[----:B------:R-:W-:-:S04]  /*0300*/  IABS R9, R6 ;  /* 0x0000000600097213 */ /* 0x000fc80000000000 */
[----:B------:R-:W0:Y:S08]  /*0310*/  I2F.RP R7, R9 ;  /* 0x0000000900077306 */ /* 0x000e300000209400 */
[----:B0-----:R-:W0:Y:S02]  /*0320*/  MUFU.RCP R7, R7 ;  /* 0x0000000700077308 */ /* 0x001e240000001000 */
[----:B0-----:R-:W-:-:S06]  /*0330*/  IADD3 R5, R7, 0xffffffe, RZ ;  /* 0x0ffffffe07057810 */ /* 0x001fcc0007ffe0ff */
[----:B------:R-:W0:Y:S02]  /*0340*/  F2I.FTZ.U32.TRUNC.NTZ R5, R5 ;  /* 0x0000000500057305 */ /* 0x000e24000021f000 */
[----:B0-----:R-:W-:-:S04]  /*0350*/  IMAD.MOV R8, RZ, RZ, -R5 ;  /* 0x000000ffff087224 */ /* 0x001fc800078e0a05 */
[----:B------:R-:W-:-:S04]  /*0360*/  IMAD.MOV.U32 R0, RZ, RZ, R8 ;  /* 0x000000ffff007224 */ /* 0x000fc800078e0008 */
[----:B------:R-:W-:Y:S01]  /*0370*/  IMAD R3, R0, R9, RZ ;  /* 0x0000000900037224 */ /* 0x000fe200078e02ff */
[----:B------:R-:W-:-:S03]  /*0380*/  IABS R0, R6 ;  /* 0x0000000600007213 */ /* 0x000fc60000000000 */
[----:B------:R-:W-:-:S04]  /*0390*/  IMAD.HI.U32 R4, R5, R3, R4 ;  /* 0x0000000305047227 */ /* 0x000fc800078e0004 */
[----:B------:R-:W-:Y:S02]  /*03a0*/  IMAD.MOV R0, RZ, RZ, -R0 ;  /* 0x000000ffff007224 */ /* 0x000fe400078e0a00 */
        /* <DEDUP_REMOVED lines=8> */
[----:B------:R-:W-:-:S07]  /*0430*/  ISETP.GE.AND P2, PT, R0, RZ, PT ;  /* 0x000000ff0000720c */ /* 0x000fce0003f46270 */
[----:B------:R-:W-:-:S05]  /*0440*/  @P0 IADD3 R4, R4, 0x1, RZ ;  /* 0x0000000104040810 */ /* 0x000fca0007ffe0ff */
[----:B------:R-:W-:Y:S02]  /*0450*/  IMAD.MOV.U32 R0, RZ, RZ, R4 ;  /* 0x000000ffff007224 */ /* 0x000fe400078e0004 */
[----:B------:R-:W-:Y:S02]  /*0460*/  IMAD.MOV.U32 R4, RZ, RZ, 0x3f ;  /* 0x0000003fff047424 */ /* 0x000fe400078e00ff */
[----:B------:R-:W-:Y:S01]  /*0470*/  @!P2 IMAD.MOV R0, RZ, RZ, -R0 ;  /* 0x000000ffff00a224 */ /* 0x000fe200078e0a00 */
[----:B------:R-:W-:Y:S02]  /*0480*/  @!P1 LOP3.LUT R0, RZ, R6, RZ, 0x33, !PT ;  /* 0x00000006ff009212 */ /* 0x000fe400078e33ff */
[----:B------:R-:W-:-:S03]  /*0490*/  IADD3 R4, R4, c[0x0][0x180], RZ ;  /* 0x0000600004047a10 */ /* 0x000fc60007ffe0ff */
[----:B------:R-:W-:Y:S01]  /*04a0*/  IMAD.MOV R3, RZ, RZ, -R0 ;  /* 0x000000ffff037224 */ /* 0x000fe200078e0a00 */
[----:B------:R-:W-:Y:S01]  /*04b0*/  ISETP.GT.AND P0, PT, R4, 0x3f, PT ;  /* 0x0000003f0400780c */ /* 0x000fe20003f04270 */
[----:B------:R-:W-:Y:S02]  /*04c0*/  IMAD.SHL.U32 R0, R0, 0x100, RZ ;  /* 0x0000010000007824 */ /* 0x000fe400078e00ff */
[----:B------:R-:W-:-:S04]  /*04d0*/  IMAD R3, R6, R3, R13 ;  /* 0x0000000306037224 */ /* 0x000fc800078e020d */
[----:B------:R-:W-:-:S04]  /*04e0*/  IMAD.IADD R3, R2, 0x1, R3 ;  /* 0x0000000102037824 */ /* 0x000fc800078e0203 */
[----:B------:R-:W-:-:S05]  /*04f0*/  IMAD R29, R3, 0x100, R14 ;  /* 0x00000100031d7824 */ /* 0x000fca00078e020e */
[----:B------:R-:W-:Y:S01]  /*0500*/  IADD3 R28, R29, 0x80, RZ ;  /* 0x000000801d1c7810 */ /* 0x000fe20007ffe0ff */
[----:B------:R0:W-:Y:S04]  /*0510*/  STL [R1+0xcec], R29 ;  /* 0x000cec1d01007387 */ /* 0x0001e80000100800 */
[----:B------:R0:W-:Y:S04]  /*0520*/  STL [R1+0xce8], R0 ;  /* 0x000ce80001007387 */ /* 0x0001e80000100800 */
[----:B------:R0:W-:Y:S01]  /*0530*/  STL [R1+0xcf0], R28 ;  /* 0x000cf01c01007387 */ /* 0x0001e20000100800 */
[----:B------:R-:W-:Y:S05]  /*0540*/  @P0 BRA `(.L_x_0) ;  /* 0x00000f7000000947 */ /* 0x000fea0003800000 */
[----:B0-----:R-:W-:Y:S01]  /*0550*/  IMAD.SHL.U32 R0, R12, 0x20, RZ ;  /* 0x000000200c007824 */ /* 0x001fe200078e00ff */
[----:B------:R-:W-:Y:S01]  /*0560*/  CS2R R24, SRZ ;  /* 0x0000000000187805 */ /* 0x000fe2000001ff00 */
[----:B------:R-:W-:Y:S01]  /*0570*/  CS2R R26, SRZ ;  /* 0x00000000001a7805 */ /* 0x000fe2000001ff00 */
[----:B------:R-:W-:Y:S01]  /*0580*/  CS2R R20, SRZ ;  /* 0x0000000000147805 */ /* 0x000fe2000001ff00 */
[----:B------:R-:W-:Y:S01]  /*0590*/  CS2R R22, SRZ ;  /* 0x0000000000167805 */ /* 0x000fe2000001ff00 */
[----:B------:R0:W-:Y:S01]  /*05a0*/  STL [R1+0x151c], R0 ;  /* 0x00151c0001007387 */ /* 0x0001e20000100800 */
[----:B------:R-:W-:Y:S01]  /*05b0*/  CS2R R16, SRZ ;  /* 0x0000000000107805 */ /* 0x000fe2000001ff00 */
[----:B------:R-:W-:Y:S01]  /*05c0*/  CS2R R18, SRZ ;  /* 0x0000000000127805 */ /* 0x000fe2000001ff00 */
[----:B------:R-:W-:Y:S01]  /*05d0*/  CS2R R12, SRZ ;  /* 0x00000000000c7805 */ /* 0x000fe2000001ff00 */
[----:B------:R0:W-:Y:S01]  /*05e0*/  STL [R1], RZ ;  /* 0x000000ff01007387 */ /* 0x0001e20000100800 */
[----:B------:R-:W-:Y:S01]  /*05f0*/  CS2R R14, SRZ ;  /* 0x00000000000e7805 */ /* 0x000fe2000001ff00 */
[----:B------:R-:W-:Y:S01]  /*0600*/  CS2R R8, SRZ ;  /* 0x0000000000087805 */ /* 0x000fe2000001ff00 */
[----:B------:R-:W-:Y:S01]  /*0610*/  CS2R R10, SRZ ;  /* 0x00000000000a7805 */ /* 0x000fe2000001ff00 */
[----:B------:R0:W-:Y:S01]  /*0620*/  STL [R1+0x4], RZ ;  /* 0x000004ff01007387 */ /* 0x0001e20000100800 */
[----:B------:R-:W-:Y:S01]  /*0630*/  CS2R R4, SRZ ;  /* 0x0000000000047805 */ /* 0x000fe2000001ff00 */
[----:B------:R-:W-:-:S02]  /*0640*/  CS2R R6, SRZ ;  /* 0x0000000000067805 */ /* 0x000fc4000001ff00 */
[----:B------:R0:W-:Y:S04]  /*0650*/  STL [R1+0x8], RZ ;  /* 0x000008ff01007387 */ /* 0x0001e80000100800 */
        /* <DEDUP_REMOVED lines=228> */
[----:B------:R0:W-:Y:S01]  /*14a0*/  STL [R1+0x5ec], RZ ;  /* 0x0005ecff01007387 */ /* 0x0001e20000100800 */
[----:B------:R-:W-:Y:S05]  /*14b0*/  BRA `(.L_x_1) ;  /* 0x0004559000007947 */ /* 0x000fea0003800000 */
.L_x_0:
[----:B------:R-:W-:Y:S01]  /*14c0*/  IABS R3, c[0x0][0x178] ;  /* 0x00005e0000037a13 */ /* 0x000fe20000000000 */
[----:B------:R-:W-:Y:S01]  /*14d0*/  IMAD.MOV.U32 R15, RZ, RZ, R0 ;  /* 0x000000ffff0f7224 */ /* 0x000fe200078e0000 */
[----:B0-----:R-:W-:Y:S01]  /*14e0*/  IABS R0, c[0x0][0x17c] ;  /* 0x00005f0000007a13 */ /* 0x001fe20000000000 */
[----:B------:R-:W0:Y:S01]  /*14f0*/  S2R R14, SR_TID.X ;  /* 0x00000000000e7919 */ /* 0x000e220000002100 */
[----:B------:R-:W1:Y:S01]  /*1500*/  I2F.RP R2, R3 ;  /* 0x0000000300027306 */ /* 0x000e620000209400 */
[----:B------:R-:W-:-:S02]  /*1510*/  SHF.R.S32.HI R11, RZ, 0x1f, R4 ;  /* 0x0000001fff0b7819 */ /* 0x000fc40000011404 */
[----:B------:R-:W-:Y:S02]  /*1520*/  ISETP.GE.AND P5, PT, R29, RZ, PT ;  /* 0x000000ff1d00720c */ /* 0x000fe40003fa6270 */
[----:B------:R-:W-:Y:S01]  /*1530*/  LEA.HI R12, R11, R4, RZ, 0x6 ;  /* 0x000000040b0c7211 */ /* 0x000fe200078f30ff */
[----:B------:R-:W-:Y:S02]  /*1540*/  IMAD.MOV.U32 R4, RZ, RZ, RZ ;  /* 0x000000ffff047224 */ /* 0x000fe400078e00ff */
[----:B------:R-:W2:Y:S02]  /*1550*/  I2F.RP R8, R0 ;  /* 0x0000000000087306 */ /* 0x000ea40000209400 */
[----:B------:R3:W-:Y:S06]  /*1560*/  STL [R1+0x384], R12 ;  /* 0x0003840c01007387 */ /* 0x0007ec0000100800 */
[----:B-1----:R-:W1:Y:S01]  /*1570*/  MUFU.RCP R2, R2 ;  /* 0x0000000200027308 */ /* 0x002e620000001000 */
[----:B0-----:R-:W-:-:S07]  /*1580*/  IMAD.SHL.U32 R9, R14, 0x2, RZ ;  /* 0x000000020e097824 */ /* 0x001fce00078e00ff */
[----:B--2---:R-:W0:Y:S01]  /*1590*/  MUFU.RCP R8, R8 ;  /* 0x0000000800087308 */ /* 0x004e220000001000 */
[C---:B------:R-:W-:Y:S02]  /*15a0*/  LOP3.LUT R6, R14.reuse, 0x7, RZ, 0xc0, !PT ;  /* 0x000000070e067812 */ /* 0x040fe400078ec0ff */
[C---:B------:R-:W-:Y:S02]  /*15b0*/  LOP3.LUT R7, R14.reuse, 0x40, RZ, 0xc0, !PT ;  /* 0x000000400e077812 */ /* 0x040fe400078ec0ff */
[----:B---3--:R-:W-:Y:S02]  /*15c0*/  LOP3.LUT R12, R14, 0x3f, RZ, 0xc0, !PT ;  /* 0x0000003f0e0c7812 */ /* 0x008fe400078ec0ff */
[----:B-1----:R-:W-:Y:S02]  /*15d0*/  IADD3 R5, R2, 0xffffffe, RZ ;  /* 0x0ffffffe02057810 */ /* 0x002fe40007ffe0ff */
[----:B------:R-:W-:-:S04]  /*15e0*/  LOP3.LUT R2, R9, 0x10, RZ, 0xc0, !PT ;  /* 0x0000001009027812 */ /* 0x000fc800078ec0ff */
[----:B------:R-:W1:Y:S01]  /*15f0*/  F2I.FTZ.U32.TRUNC.NTZ R5, R5 ;  /* 0x0000000500057305 */ /* 0x000e62000021f000 */
[----:B------:R-:W-:Y:S02]  /*1600*/  LEA.HI R7, R7, R2, RZ, 0x1f ;  /* 0x0000000207077211 */ /* 0x000fe400078ff8ff */
[----:B0-----:R-:W-:Y:S01]  /*1610*/  IADD3 R24, R8, 0xffffffe, RZ ;  /* 0x0ffffffe08187810 */ /* 0x001fe20007ffe0ff */
[C---:B------:R-:W-:Y:S02]  /*1620*/  IMAD R8, R6.reuse, 0x90, RZ ;  /* 0x0000009006087824 */ /* 0x040fe400078e02ff */
[----:B------:R-:W-:Y:S02]  /*1630*/  IMAD R6, R6, 0x210, RZ ;  /* 0x0000021006067824 */ /* 0x000fe400078e02ff */
[----:B------:R0:W2:Y:S01]  /*1640*/  F2I.FTZ.U32.TRUNC.NTZ R25, R24 ;  /* 0x0000001800197305 */ /* 0x0000a2000021f000 */
[----:B------:R-:W-:Y:S02]  /*1650*/  LOP3.LUT R2, R8, 0x30, R9, 0x78, !PT ;  /* 0x0000003008027812 */ /* 0x000fe400078e7809 */
[----:B------:R-:W-:-:S03]  /*1660*/  IABS R8, R29 ;  /* 0x0000001d00087213 */ /* 0x000fc60000000000 */
[----:B------:R3:W-:Y:S01]  /*1670*/  STL [R1+0x388], R2 ;  /* 0x0003880201007387 */ /* 0x0007e20000100800 */
[----:B-1----:R-:W-:Y:S02]  /*1680*/  IMAD.MOV R10, RZ, RZ, -R5 ;  /* 0x000000ffff0a7224 */ /* 0x002fe400078e0a05 */
[----:B0-----:R-:W-:Y:S02]  /*1690*/  IMAD.MOV.U32 R24, RZ, RZ, RZ ;  /* 0x000000ffff187224 */ /* 0x001fe400078e00ff */
[----:B------:R-:W-:Y:S01]  /*16a0*/  IMAD R11, R10, R3, RZ ;  /* 0x000000030a0b7224 */ /* 0x000fe200078e02ff */
[----:B------:R-:W-:-:S03]  /*16b0*/  SHF.R.U32.HI R10, RZ, 0x6, R14 ;  /* 0x00000006ff0a7819 */ /* 0x000fc6000001160e */
[----:B------:R-:W-:Y:S01]  /*16c0*/  IMAD.HI.U32 R5, R5, R11, R4 ;  /* 0x0000000b05057227 */ /* 0x000fe200078e0004 */
[----:B------:R-:W-:Y:S02]  /*16d0*/  IABS R4, R28 ;  /* 0x0000001c00047213 */ /* 0x000fe40000000000 */
[----:B---3--:R-:W-:Y:S01]  /*16e0*/  SHF.R.S32.HI R2, RZ, 0x6, R14 ;  /* 0x00000006ff027819 */ /* 0x008fe2000001140e */
[----:B------:R-:W-:Y:S01]  /*16f0*/  IMAD.SHL.U32 R11, R12, 0x2, RZ ;  /* 0x000000020c0b7824 */ /* 0x000fe200078e00ff */
[----:B------:R-:W-:Y:S01]  /*1700*/  SGXT.U32 R10, R10, 0x1 ;  /* 0x000000010a0a781a */ /* 0x000fe20000000000 */
[----:B------:R-:W-:Y:S01]  /*1710*/  IMAD.HI.U32 R9, R5, R8, RZ ;  /* 0x0000000805097227 */ /* 0x000fe200078e00ff */
[----:B------:R-:W-:Y:S02]  /*1720*/  SGXT R2, R2, 0x1 ;  /* 0x000000010202781a */ /* 0x000fe40000000200 */
[----:B------:R-:W-:Y:S01]  /*1730*/  LOP3.LUT R10, R15, R10, RZ, 0xfc, !PT ;  /* 0x0000000a0f0a7212 */ /* 0x000fe200078efcff */
[----:B------:R-:W-:Y:S01]  /*1740*/  IMAD.HI.U32 R5, R5, R4, RZ ;  /* 0x0000000405057227 */ /* 0x000fe200078e00ff */
[----:B------:R-:W-:-:S02]  /*1750*/  LOP3.LUT R2, R11, 0x90, R2, 0x78, !PT ;  /* 0x000000900b027812 */ /* 0x000fc400078e7802 */
[C---:B------:R-:W-:Y:S01]  /*1760*/  LOP3.LUT R12, R10.reuse, 0xfa, RZ, 0xfc, !PT ;  /* 0x000000fa0a0c7812 */ /* 0x040fe200078efcff */
[----:B------:R-:W-:Y:S01]  /*1770*/  IMAD.MOV R5, RZ, RZ, -R5 ;  /* 0x000000ffff057224 */ /* 0x000fe200078e0a05 */
[----:B------:R-:W-:Y:S01]  /*1780*/  LOP3.LUT R18, R10, 0xd6, RZ, 0xfc, !PT ;  /* 0x000000d60a127812 */ /* 0x000fe200078efcff */
[----:B------:R-:W-:Y:S01]  /*1790*/  IMAD.MOV R9, RZ, RZ, -R9 ;  /* 0x000000ffff097224 */ /* 0x000fe200078e0a09 */
[----:B------:R0:W-:Y:S01]  /*17a0*/  STL [R1+0x152c], R2 ;  /* 0x00152c0201007387 */ /* 0x0001e20000100800 */
[C---:B------:R-:W-:Y:S01]  /*17b0*/  IMAD R4, R3.reuse, R5, R4 ;  /* 0x0000000503047224 */ /* 0x040fe200078e0204 */
[----:B------:R-:W-:Y:S01]  /*17c0*/  IABS R15, R12 ;  /* 0x0000000c000f7213 */ /* 0x000fe20000000000 */
[----:B--2---:R-:W-:Y:S01]  /*17d0*/  IMAD.MOV R13, RZ, RZ, -R25 ;  /* 0x000000ffff0d7224 */ /* 0x004fe200078e0a19 */
[----:B------:R-:W-:Y:S01]  /*17e0*/  ISETP.GE.AND P3, PT, R12, RZ, PT ;  /* 0x000000ff0c00720c */ /* 0x000fe20003f66270 */
[C---:B------:R-:W-:Y:S01]  /*17f0*/  IMAD R8, R3.reuse, R9, R8 ;  /* 0x0000000903087224 */ /* 0x040fe200078e0208 */
[----:B------:R-:W-:Y:S01]  /*1800*/  ISETP.GT.U32.AND P2, PT, R3, R4, PT ;  /* 0x000000040300720c */ /* 0x000fe20003f44070 */
[----:B------:R-:W-:Y:S01]  /*1810*/  IMAD R11, R13, R0, RZ ;  /* 0x000000000d0b7224 */ /* 0x000fe200078e02ff */
[----:B------:R-:W-:-:S02]  /*1820*/  LOP3.LUT R9, R10, 0xfe, RZ, 0xfc, !PT ;  /* 0x000000fe0a097812 */ /* 0x000fc400078efcff */
[----:B------:R-:W-:Y:S01]  /*1830*/  ISETP.GT.U32.AND P0, PT, R3, R8, PT ;  /* 0x000000080300720c */ /* 0x000fe20003f04070 */
[----:B------:R-:W-:Y:S01]  /*1840*/  IMAD.HI.U32 R24, R25, R11, R24 ;  /* 0x0000000b19187227 */ /* 0x000fe200078e0018 */
[----:B------:R-:W-:Y:S02]  /*1850*/  IABS R25, R10 ;  /* 0x0000000a00197213 */ /* 0x000fe40000000000 */
[----:B0-----:R-:W-:Y:S02]  /*1860*/  LOP3.LUT R2, R6, R7, RZ, 0x3c, !PT ;  /* 0x0000000706027212 */ /* 0x001fe400078e3cff */
[----:B------:R-:W-:Y:S01]  /*1870*/  IABS R7, R9 ;  /* 0x0000000900077213 */ /* 0x000fe20000000000 */
[----:B------:R-:W-:Y:S01]  /*1880*/  IMAD.HI.U32 R6, R24, R25, RZ ;  /* 0x0000001918067227 */ /* 0x000fe200078e00ff */
[----:B------:R-:W-:Y:S01]  /*1890*/  LOP3.LUT R13, R10, 0xfc, RZ, 0xfc, !PT ;  /* 0x000000fc0a0d7812 */ /* 0x000fe200078efcff */
[----:B------:R0:W-:Y:S01]  /*18a0*/  STL [R1+0x1a4], R2 ;  /* 0x0001a40201007387 */ /* 0x0001e20000100800 */
[----:B------:R-:W-:Y:S01]  /*18b0*/  ISETP.GE.AND P1, PT, R9, RZ, PT ;  /* 0x000000ff0900720c */ /* 0x000fe20003f26270 */
[--C-:B------:R-:W-:Y:S01]  /*18c0*/  @!P2 IMAD.IADD R4, R4, 0x1, -R3.reuse ;  /* 0x000000010404a824 */ /* 0x100fe200078e0a03 */
[----:B------:R-:W-:Y:S01]  /*18d0*/  IABS R5, R13 ;  /* 0x0000000d00057213 */ /* 0x000fe20000000000 */
[----:B------:R-:W-:Y:S01]  /*18e0*/  IMAD.MOV R11, RZ, RZ, -R6 ;  /* 0x000000ffff0b7224 */ /* 0x000fe200078e0a06 */
[----:B------:R-:W-:Y:S01]  /*18f0*/  ISETP.GE.AND P6, PT, R13, RZ, PT ;  /* 0x000000ff0d00720c */ /* 0x000fe20003fc6270 */
[----:B------:R-:W-:Y:S01]  /*1900*/  @!P0 IMAD.IADD R8, R8, 0x1, -R3 ;  /* 0x0000000108088824 */ /* 0x000fe200078e0a03 */
[C---:B------:R-:W-:Y:S01]  /*1910*/  ISETP.GT.U32.AND P4, PT, R3.reuse, R4, PT ;  /* 0x000000040300720c */ /* 0x040fe20003f84070 */
[----:B------:R-:W-:Y:S01]  /*1920*/  IMAD R25, R0, R11, R25 ;  /* 0x0000000b00197224 */ /* 0x000fe200078e0219 */
[----:B------:R-:W-:Y:S01]  /*1930*/  LOP3.LUT R19, R10, 0xd2, RZ, 0xfc, !PT ;  /* 0x000000d20a137812 */ /* 0x000fe200078efcff */
[----:B------:R-:W-:Y:S01]  /*1940*/  IMAD.HI.U32 R6, R24, R7, RZ ;  /* 0x0000000718067227 */ /* 0x000fe200078e00ff */
[----:B------:R-:W-:-:S02]  /*1950*/  ISETP.GT.U32.AND P0, PT, R3, R8, PT ;  /* 0x000000080300720c */ /* 0x000fc40003f04070 */
[----:B------:R-:W-:Y:S01]  /*1960*/  ISETP.GT.U32.AND P2, PT, R0, R25, PT ;  /* 0x000000190000720c */ /* 0x000fe20003f44070 */
[----:B------:R-:W-:Y:S01]  /*1970*/  IMAD.MOV R6, RZ, RZ, -R6 ;  /* 0x000000ffff067224 */ /* 0x000fe200078e0a06 */
[----:B------:R-:W-:Y:S01]  /*1980*/  IABS R20, R19 ;  /* 0x0000001300147213 */ /* 0x000fe20000000000 */
[----:B------:R-:W-:Y:S01]  /*1990*/  IMAD.HI.U32 R11, R24, R15, RZ ;  /* 0x0000000f180b7227 */ /* 0x000fe200078e00ff */
[----:B------:R-:W-:-:S03]  /*19a0*/  LOP3.LUT R27, R10, 0x18, RZ, 0xfc, !PT ;  /* 0x000000180a1b7812 */ /* 0x000fc600078efcff */
[----:B------:R-:W-:Y:S01]  /*19b0*/  @!P4 IMAD.IADD R4, R4, 0x1, -R3 ;  /* 0x000000010404c824 */ /* 0x000fe200078e0a03 */
[----:B------:R-:W-:Y:S01]  /*19c0*/  ISETP.GE.AND P4, PT, R28, RZ, PT ;  /* 0x000000ff1c00720c */ /* 0x000fe20003f86270 */
[----:B------:R-:W-:Y:S01]  /*19d0*/  IMAD R7, R0, R6, R7 ;  /* 0x0000000600077224 */ /* 0x000fe200078e0207 */
[----:B------:R-:W-:Y:S01]  /*19e0*/  LOP3.LUT R6, R10, 0xf6, RZ, 0xfc, !PT ;  /* 0x000000f60a067812 */ /* 0x000fe200078efcff */
[----:B------:R-:W-:Y:S01]  /*19f0*/  @!P0 IMAD.IADD R8, R8, 0x1, -R3 ;  /* 0x0000000108088824 */ /* 0x000fe200078e0a03 */
[----:B------:R-:W-:Y:S01]  /*1a00*/  LOP3.LUT R3, RZ, c[0x0][0x178], RZ, 0x33, !PT ;  /* 0x00005e00ff037a12 */ /* 0x000fe200078e33ff */
[----:B------:R-:W-:Y:S01]  /*1a10*/  IMAD.HI.U32 R9, R24, R5, RZ ;  /* 0x0000000518097227 */ /* 0x000fe200078e00ff */
[----:B------:R-:W-:Y:S02]  /*1a20*/  ISETP.GT.U32.AND P0, PT, R0, R7, PT ;  /* 0x000000070000720c */ /* 0x000fe40003f04070 */
[----:B------:R-:W-:Y:S01]  /*1a30*/  LOP3.LUT R28, R10, 0x16, RZ, 0xfc, !PT ;  /* 0x000000160a1c7812 */ /* 0x000fe200078efcff */
[----:B------:R-:W-:Y:S01]  /*1a40*/  @!P2 IMAD.IADD R25, R25, 0x1, -R0 ;  /* 0x000000011919a824 */ /* 0x000fe200078e0a00 */
[----:B------:R-:W-:Y:S01]  /*1a50*/  ISETP.NE.AND P2, PT, RZ, c[0x0][0x178], PT ;  /* 0x00005e00ff007a0c */ /* 0x000fe20003f45270 */
[----:B------:R-:W-:-:S02]  /*1a60*/  IMAD.MOV R11, RZ, RZ, -R11 ;  /* 0x000000ffff0b7224 */ /* 0x000fc400078e0a0b */
[----:B------:R-:W-:Y:S02]  /*1a70*/  IMAD.MOV R9, RZ, RZ, -R9 ;  /* 0x000000ffff097224 */ /* 0x000fe400078e0a09 */
[----:B------:R-:W-:Y:S01]  /*1a80*/  @!P5 IMAD.MOV R8, RZ, RZ, -R8 ;  /* 0x000000ffff08d224 */ /* 0x000fe200078e0a08 */
[C---:B------:R-:W-:Y:S01]  /*1a90*/  ISETP.GT.U32.AND P5, PT, R0.reuse, R25, PT ;  /* 0x000000190000720c */ /* 0x040fe20003fa4070 */
[----:B------:R-:W-:Y:S02]  /*1aa0*/  @!P4 IMAD.MOV R4, RZ, RZ, -R4 ;  /* 0x000000ffff04c224 */ /* 0x000fe400078e0a04 */
[C---:B------:R-:W-:Y:S01]  /*1ab0*/  IMAD R15, R0.reuse, R11, R15 ;  /* 0x0000000b000f7224 */ /* 0x040fe200078e020f */
[C---:B------:R-:W-:Y:S01]  /*1ac0*/  SEL R12, R3.reuse, R8, !P2 ;  /* 0x00000008030c7207 */ /* 0x040fe20005000000 */
[----:B------:R-:W-:Y:S01]  /*1ad0*/  IMAD R5, R0, R9, R5 ;  /* 0x0000000900057224 */ /* 0x000fe200078e0205 */
[----:B0-----:R-:W-:Y:S01]  /*1ae0*/  SEL R2, R3, R4, !P2 ;  /* 0x0000000403027207 */ /* 0x001fe20005000000 */
[--C-:B------:R-:W-:Y:S01]  /*1af0*/  @!P0 IMAD.IADD R7, R7, 0x1, -R0.reuse ;  /* 0x0000000107078824 */ /* 0x100fe200078e0a00 */
[----:B------:R-:W-:Y:S01]  /*1b00*/  LOP3.LUT R9, R10, 0xf8, RZ, 0xfc, !PT ;  /* 0x000000f80a097812 */ /* 0x000fe200078efcff */
[----:B------:R0:W-:Y:S01]  /*1b10*/  STL [R1+0x204], R12 ;  /* 0x0002040c01007387 */ /* 0x0001e20000100800 */
[----:B------:R-:W-:Y:S01]  /*1b20*/  ISETP.GT.U32.AND P2, PT, R0, R15, PT ;  /* 0x0000000f0000720c */ /* 0x000fe20003f44070 */
[----:B------:R-:W-:Y:S01]  /*1b30*/  IMAD.HI.U32 R21, R24, R20, RZ ;  /* 0x0000001418157227 */ /* 0x000fe200078e00ff */
[----:B------:R-:W-:Y:S01]  /*1b40*/  ISETP.GT.U32.AND P0, PT, R0, R5, PT ;  /* 0x000000050000720c */ /* 0x000fe20003f04070 */
[----:B------:R-:W-:Y:S01]  /*1b50*/  STL [R1+0x208], R2 ;  /* 0x0002080201007387 */ /* 0x000fe20000100800 */
[----:B------:R-:W-:Y:S01]  /*1b60*/  IABS R11, R9 ;  /* 0x00000009000b7213 */ /* 0x000fe20000000000 */
[----:B------:R-:W-:Y:S01]  /*1b70*/  @!P5 IMAD.IADD R25, R25, 0x1, -R0 ;  /* 0x000000011919d824 */ /* 0x000fe200078e0a00 */
[----:B------:R-:W-:Y:S01]  /*1b80*/  ISETP.GE.AND P5, PT, R10, RZ, PT ;  /* 0x000000ff0a00720c */ /* 0x000fe20003fa6270 */
[----:B------:R-:W-:Y:S01]  /*1b90*/  IMAD.MOV R21, RZ, RZ, -R21 ;  /* 0x000000ffff157224 */ /* 0x000fe200078e0a15 */
[----:B------:R-:W-:Y:S01]  /*1ba0*/  ISETP.GT.U32.AND P4, PT, R0, R7, PT ;  /* 0x000000070000720c */ /* 0x000fe20003f84070 */
[----:B------:R-:W-:Y:S01]  /*1bb0*/  IMAD.HI.U32 R3, R24, R11, RZ ;  /* 0x0000000b18037227 */ /* 0x000fe200078e00ff */
[----:B0-----:R-:W-:-:S02]  /*1bc0*/  IABS R12, R6 ;  /* 0x00000006000c7213 */ /* 0x001fc40000000000 */
[----:B------:R-:W-:Y:S01]  /*1bd0*/  LOP3.LUT R8, R10, 0xf4, RZ, 0xfc, !PT ;  /* 0x000000f40a087812 */ /* 0x000fe200078efcff */
[----:B------:R-:W-:Y:S02]  /*1be0*/  IMAD.MOV R4, RZ, RZ, -R3 ;  /* 0x000000ffff047224 */ /* 0x000fe400078e0a03 */
[----:B------:R-:W-:Y:S01]  /*1bf0*/  @!P2 IMAD.IADD R15, R15, 0x1, -R0 ;  /* 0x000000010f0fa824 */ /* 0x000fe200078e0a00 */
[----:B------:R-:W-:Y:S01]  /*1c00*/  IABS R13, R8 ;  /* 0x00000008000d7213 */ /* 0x000fe20000000000 */
[----:B------:R-:W-:Y:S02]  /*1c10*/  IMAD.MOV.U32 R3, RZ, RZ, R12 ;  /* 0x000000ffff037224 */ /* 0x000fe400078e000c */
[----:B------:R-:W-:Y:S01]  /*1c20*/  @!P0 IMAD.IADD R5, R5, 0x1, -R0 ;  /* 0x0000000105058824 */ /* 0x000fe200078e0a00 */
[C---:B------:R-:W-:Y:S01]  /*1c30*/  ISETP.GT.U32.AND P2, PT, R0.reuse, R15, PT ;  /* 0x0000000f0000720c */ /* 0x040fe20003f44070 */
[----:B------:R-:W-:Y:S02]  /*1c40*/  IMAD R11, R0, R4, R11 ;  /* 0x00000004000b7224 */ /* 0x000fe400078e020b */
[----:B------:R-:W-:Y:S01]  /*1c50*/  IMAD.HI.U32 R4, R24, R3, RZ ;  /* 0x0000000318047227 */ /* 0x000fe200078e00ff */
[----:B------:R-:W-:-:S03]  /*1c60*/  ISETP.GT.U32.AND P0, PT, R0, R5, PT ;  /* 0x000000050000720c */ /* 0x000fc60003f04070 */
[----:B------:R-:W-:Y:S01]  /*1c70*/  @!P5 IMAD.MOV R25, RZ, RZ, -R25 ;  /* 0x000000ffff19d224 */ /* 0x000fe200078e0a19 */
[C---:B------:R-:W-:Y:S01]  /*1c80*/  ISETP.GT.U32.AND P5, PT, R0.reuse, R11, PT ;  /* 0x0000000b0000720c */ /* 0x040fe20003fa4070 */
[----:B------:R-:W-:Y:S01]  /*1c90*/  @!P4 IMAD.IADD R7, R7, 0x1, -R0 ;  /* 0x000000010707c824 */ /* 0x000fe200078e0a00 */
[----:B------:R-:W-:Y:S01]  /*1ca0*/  ISETP.GE.AND P4, PT, R9, RZ, PT ;  /* 0x000000ff0900720c */ /* 0x000fe20003f86270 */
[----:B------:R-:W-:Y:S01]  /*1cb0*/  IMAD.MOV R4, RZ, RZ, -R4 ;  /* 0x000000ffff047224 */ /* 0x000fe200078e0a04 */
[----:B------:R0:W-:Y:S01]  /*1cc0*/  STL [R1+0x1680], R25 ;  /* 0x0016801901007387 */ /* 0x0001e20000100800 */
[----:B------:R-:W-:Y:S02]  /*1cd0*/  IMAD.MOV.U32 R9, RZ, RZ, R13 ;  /* 0x000000ffff097224 */ /* 0x000fe400078e000d */
[----:B------:R-:W-:Y:S01]  /*1ce0*/  IMAD R3, R0, R4, R3 ;  /* 0x0000000400037224 */ /* 0x000fe200078e0203 */
[----:B------:R-:W-:Y:S01]  /*1cf0*/  LOP3.LUT R4, R10, 0xf0, RZ, 0xfc, !PT ;  /* 0x000000f00a047812 */ /* 0x000fe200078efcff */
[----:B------:R-:W-:-:S04]  /*1d00*/  IMAD.HI.U32 R12, R24, R9, RZ ;  /* 0x00000009180c7227 */ /* 0x000fc800078e00ff */
[----:B------:R-:W-:Y:S01]  /*1d10*/  @!P2 IMAD.IADD R15, R15, 0x1, -R0 ;  /* 0x000000010f0fa824 */ /* 0x000fe200078e0a00 */
[----:B------:R-:W-:Y:S01]  /*1d20*/  ISETP.GT.U32.AND P2, PT, R0, R3, PT ;  /* 0x000000030000720c */ /* 0x000fe20003f44070 */
[----:B------:R-:W-:Y:S01]  /*1d30*/  IMAD.MOV R12, RZ, RZ, -R12 ;  /* 0x000000ffff0c7224 */ /* 0x000fe200078e0a0c */
[----:B0-----:R-:W-:Y:S01]  /*1d40*/  LOP3.LUT R25, R10, 0x12, RZ, 0xfc, !PT ;  /* 0x000000120a197812 */ /* 0x001fe200078efcff */
[--C-:B------:R-:W-:Y:S01]  /*1d50*/  @!P0 IMAD.IADD R5, R5, 0x1, -R0.reuse ;  /* 0x0000000105058824 */ /* 0x100fe200078e0a00 */
[----:B------:R-:W-:Y:S01]  /*1d60*/  ISETP.GE.AND P0, PT, R8, RZ, PT ;  /* 0x000000ff0800720c */ /* 0x000fe20003f06270 */
[----:B------:R-:W-:Y:S01]  /*1d70*/  @!P5 IMAD.IADD R11, R11, 0x1, -R0 ;  /* 0x000000010b0bd824 */ /* 0x000fe200078e0a00 */
[----:B------:R-:W-:Y:S01]  /*1d80*/  LOP3.LUT R8, R10, 0xf2, RZ, 0xfc, !PT ;  /* 0x000000f20a087812 */ /* 0x000fe200078efcff */
[----:B------:R-:W-:Y:S02]  /*1d90*/  IMAD.MOV.U32 R2, RZ, RZ, R7 ;  /* 0x000000ffff027224 */ /* 0x000fe400078e0007 */
[C---:B------:R-:W-:Y:S01]  /*1da0*/  IMAD R7, R0.reuse, R12, R9 ;  /* 0x0000000c00077224 */ /* 0x040fe200078e0209 */
[C---:B------:R-:W-:Y:S01]  /*1db0*/  ISETP.GT.U32.AND P5, PT, R0.reuse, R11, PT ;  /* 0x0000000b0000720c */ /* 0x040fe20003fa4070 */
[----:B------:R-:W-:Y:S01]  /*1dc0*/  IMAD.MOV.U32 R14, RZ, RZ, R5 ;  /* 0x000000ffff0e7224 */ /* 0x000fe200078e0005 */
[----:B------:R-:W-:Y:S01]  /*1dd0*/  IABS R13, R8 ;  /* 0x00000008000d7213 */ /* 0x000fe20000000000 */
[----:B------:R-:W-:Y:S01]  /*1de0*/  @!P1 IMAD.MOV R2, RZ, RZ, -R2 ;  /* 0x000000ffff029224 */ /* 0x000fe200078e0a02 */
[----:B------:R-:W-:Y:S01]  /*1df0*/  IABS R9, R4 ;  /* 0x0000000400097213 */ /* 0x000fe20000000000 */
[----:B------:R-:W-:Y:S01]  /*1e00*/  @!P6 IMAD.MOV R14, RZ, RZ, -R14 ;  /* 0x000000ffff0ee224 */ /* 0x000fe200078e0a0e */
[----:B------:R-:W-:Y:S01]  /*1e10*/  ISETP.GT.U32.AND P6, PT, R0, R7, PT ;  /* 0x000000070000720c */ /* 0x000fe20003fc4070 */
[--C-:B------:R-:W-:Y:S01]  /*1e20*/  @!P2 IMAD.IADD R3, R3, 0x1, -R0.reuse ;  /* 0x000000010303a824 */ /* 0x100fe200078e0a00 */
[----:B------:R0:W-:Y:S01]  /*1e30*/  STL [R1+0x60], R2 ;  /* 0x0000600201007387 */ /* 0x0001e20000100800 */
[----:B------:R-:W-:Y:S01]  /*1e40*/  ISETP.GE.AND P1, PT, R6, RZ, PT ;  /* 0x000000ff0600720c */ /* 0x000fe20003f26270 */
[----:B------:R-:W-:Y:S01]  /*1e50*/  IMAD.HI.U32 R6, R24, R13, RZ ;  /* 0x0000000d18067227 */ /* 0x000fe200078e00ff */
[----:B------:R-:W-:Y:S01]  /*1e60*/  LOP3.LUT R12, R10, 0xee, RZ, 0xfc, !PT ;  /* 0x000000ee0a0c7812 */ /* 0x000fe200078efcff */
[----:B------:R1:W-:Y:S01]  /*1e70*/  STL [R1+0x5c], R14 ;  /* 0x00005c0e01007387 */ /* 0x0003e20000100800 */
[----:B------:R-:W-:Y:S01]  /*1e80*/  ISETP.GT.U32.AND P2, PT, R0, R3, PT ;  /* 0x000000030000720c */ /* 0x000fe20003f44070 */
[----:B------:R-:W-:Y:S01]  /*1e90*/  @!P5 IMAD.IADD R11, R11, 0x1, -R0 ;  /* 0x000000010b0bd824 */ /* 0x000fe200078e0a00 */
[----:B------:R-:W-:Y:S01]  /*1ea0*/  ISETP.GE.AND P5, PT, R4, RZ, PT ;  /* 0x000000ff0400720c */ /* 0x000fe20003fa6270 */
[----:B------:R-:W-:Y:S01]  /*1eb0*/  IMAD.HI.U32 R4, R24, R9, RZ ;  /* 0x0000000918047227 */ /* 0x000fe200078e00ff */
[----:B------:R-:W-:-:S03]  /*1ec0*/  IABS R5, R12 ;  /* 0x0000000c00057213 */ /* 0x000fc60000000000 */
[----:B0-----:R-:W-:Y:S01]  /*1ed0*/  IMAD.MOV.U32 R2, RZ, RZ, R15 ;  /* 0x000000ffff027224 */ /* 0x001fe200078e000f */
[----:B------:R-:W-:Y:S01]  /*1ee0*/  LOP3.LUT R15, R10, 0xec, RZ, 0xfc, !PT ;  /* 0x000000ec0a0f7812 */ /* 0x000fe200078efcff */
[----:B------:R-:W-:Y:S02]  /*1ef0*/  @!P6 IMAD.IADD R7, R7, 0x1, -R0 ;  /* 0x000000010707e824 */ /* 0x000fe400078e0a00 */
[----:B------:R-:W-:Y:S01]  /*1f00*/  @!P3 IMAD.MOV R2, RZ, RZ, -R2 ;  /* 0x000000ffff02b224 */ /* 0x000fe200078e0a02 */
[----:B------:R-:W-:Y:S01]  /*1f10*/  ISETP.GE.AND P3, PT, R8, RZ, PT ;  /* 0x000000ff0800720c */ /* 0x000fe20003f66270 */
[----:B------:R-:W-:Y:S01]  /*1f20*/  IMAD.MOV R6, RZ, RZ, -R6 ;  /* 0x000000ffff067224 */ /* 0x000fe200078e0a06 */
[----:B------:R-:W-:Y:S01]  /*1f30*/  ISETP.GT.U32.AND P6, PT, R0, R7, PT ;  /* 0x000000070000720c */ /* 0x000fe20003fc4070 */
[----:B------:R-:W-:Y:S01]  /*1f40*/  IMAD.MOV R4, RZ, RZ, -R4 ;  /* 0x000000ffff047224 */ /* 0x000fe200078e0a04 */
[----:B------:R0:W-:Y:S01]  /*1f50*/  STL [R1+0x154], R2 ;  /* 0x0001540201007387 */ /* 0x0001e20000100800 */
[----:B------:R-:W-:-:S02]  /*1f60*/  @!P2 IMAD.IADD R3, R3, 0x1, -R0 ;  /* 0x000000010303a824 */ /* 0x000fc400078e0a00 */
[----:B------:R-:W-:Y:S01]  /*1f70*/  IMAD R6, R0, R6, R13 ;  /* 0x0000000600067224 */ /* 0x000fe200078e020d */
[----:B------:R-:W-:Y:S01]  /*1f80*/  LOP3.LUT R13, R10, 0xea, RZ, 0xfc, !PT ;  /* 0x000000ea0a0d7812 */ /* 0x000fe200078efcff */
[----:B------:R-:W-:Y:S02]  /*1f90*/  IMAD R9, R0, R4, R9 ;  /* 0x0000000400097224 */ /* 0x000fe400078e0209 */
[----:B------:R-:W-:Y:S01]  /*1fa0*/  IMAD.HI.U32 R8, R24, R5, RZ ;  /* 0x0000000518087227 */ /* 0x000fe200078e00ff */
[----:B------:R-:W-:Y:S02]  /*1fb0*/  ISETP.GT.U32.AND P2, PT, R0, R6, PT ;  /* 0x000000060000720c */ /* 0x000fe40003f44070 */
[----:B-1----:R-:W-:Y:S01]  /*1fc0*/  IABS R14, R13 ;  /* 0x0000000d000e7213 */ /* 0x002fe20000000000 */
[----:B0-----:R-:W-:Y:S02]  /*1fd0*/  IMAD.MOV.U32 R2, RZ, RZ, R11 ;  /* 0x000000ffff027224 */ /* 0x001fe400078e000b */
[----:B------:R-:W-:-:S02]  /*1fe0*/  IMAD.MOV R8, RZ, RZ, -R8 ;  /* 0x000000ffff087224 */ /* 0x000fc400078e0a08 */
[----:B------:R-:W-:Y:S01]  /*1ff0*/  @!P4 IMAD.MOV R2, RZ, RZ, -R2 ;  /* 0x000000ffff02c224 */ /* 0x000fe200078e0a02 */
[----:B------:R-:W-:Y:S01]  /*2000*/  ISETP.GE.AND P4, PT, R12, RZ, PT ;  /* 0x000000ff0c00720c */ /* 0x000fe20003f86270 */
[--C-:B------:R-:W-:Y:S01]  /*2010*/  @!P6 IMAD.IADD R7, R7, 0x1, -R0.reuse ;  /* 0x000000010707e824 */ /* 0x100fe200078e0a00 */
[----:B------:R-:W-:Y:S01]  /*2020*/  ISETP.GE.AND P6, PT, R15, RZ, PT ;  /* 0x000000ff0f00720c */ /* 0x000fe20003fc6270 */
[----:B------:R-:W-:Y:S01]  /*2030*/  IMAD R8, R0, R8, R5 ;  /* 0x0000000800087224 */ /* 0x000fe200078e0205 */
[----:B------:R0:W-:Y:S01]  /*2040*/  STL [R1+0x164], R2 ;  /* 0x0001640201007387 */ /* 0x0001e20000100800 */
[----:B------:R-:W-:Y:S01]  /*2050*/  @!P2 IMAD.IADD R6, R6, 0x1, -R0 ;  /* 0x000000010606a824 */ /* 0x000fe200078e0a00 */
[----:B------:R-:W-:Y:S01]  /*2060*/  IABS R15, R15 ;  /* 0x0000000f000f7213 */ /* 0x000fe20000000000 */
[----:B------:R-:W-:Y:S01]  /*2070*/  IMAD.HI.U32 R11, R24, R14, RZ ;  /* 0x0000000e180b7227 */ /* 0x000fe200078e00ff */
[----:B------:R-:W-:Y:S02]  /*2080*/  LOP3.LUT R12, R10, 0xe6, RZ, 0xfc, !PT ;  /* 0x000000e60a0c7812 */ /* 0x000fe400078efcff */
[----:B------:R-:W-:Y:S01]  /*2090*/  ISETP.GT.U32.AND P2, PT, R0, R6, PT ;  /* 0x000000060000720c */ /* 0x000fe20003f44070 */
[----:B------:R-:W-:Y:S01]  /*20a0*/  IMAD.HI.U32 R16, R24, R15, RZ ;  /* 0x0000000f18107227 */ /* 0x000fe200078e00ff */
[----:B------:R-:W-:-:S03]  /*20b0*/  LOP3.LUT R5, R10, 0xe8, RZ, 0xfc, !PT ;  /* 0x000000e80a057812 */ /* 0x000fc600078efcff */
[----:B0-----:R-:W-:Y:S01]  /*20c0*/  IMAD.MOV.U32 R2, RZ, RZ, R3 ;  /* 0x000000ffff027224 */ /* 0x001fe200078e0003 */
[----:B------:R-:W-:Y:S01]  /*20d0*/  IABS R3, R12 ;  /* 0x0000000c00037213 */ /* 0x000fe20000000000 */
[----:B------:R-:W-:Y:S01]  /*20e0*/  IMAD.MOV R16, RZ, RZ, -R16 ;  /* 0x000000ffff107224 */ /* 0x000fe200078e0a10 */
[----:B------:R-:W-:Y:S01]  /*20f0*/  IABS R4, R5 ;  /* 0x0000000500047213 */ /* 0x000fe20000000000 */
[----:B------:R-:W-:Y:S01]  /*2100*/  @!P1 IMAD.MOV R2, RZ, RZ, -R2 ;  /* 0x000000ffff029224 */ /* 0x000fe200078e0a02 */
[----:B------:R-:W-:Y:S01]  /*2110*/  ISETP.GT.U32.AND P1, PT, R0, R9, PT ;  /* 0x000000090000720c */ /* 0x000fe20003f24070 */
[----:B------:R-:W-:Y:S02]  /*2120*/  IMAD.MOV R11, RZ, RZ, -R11 ;  /* 0x000000ffff0b7224 */ /* 0x000fe400078e0a0b */
[----:B------:R-:W-:Y:S01]  /*2130*/  @!P2 IMAD.IADD R6, R6, 0x1, -R0 ;  /* 0x000000010606a824 */ /* 0x000fe200078e0a00 */
[----:B------:R0:W-:Y:S01]  /*2140*/  STL [R1+0x168], R2 ;  /* 0x0001680201007387 */ /* 0x0001e20000100800 */
[----:B------:R-:W-:Y:S01]  /*2150*/  ISETP.GE.AND P2, PT, R13, RZ, PT ;  /* 0x000000ff0d00720c */ /* 0x000fe20003f46270 */
[----:B------:R-:W-:-:S02]  /*2160*/  IMAD R13, R0, R16, R15 ;  /* 0x00000010000d7224 */ /* 0x000fc400078e020f */
[----:B------:R-:W-:Y:S02]  /*2170*/  IMAD.MOV.U32 R17, RZ, RZ, R6 ;  /* 0x000000ffff117224 */ /* 0x000fe400078e0006 */
[----:B------:R-:W-:Y:S02]  /*2180*/  IMAD R14, R0, R11, R14 ;  /* 0x0000000b000e7224 */ /* 0x000fe400078e020e */
[----:B------:R-:W-:-:S04]  /*2190*/  IMAD.HI.U32 R11, R24, R3, RZ ;  /* 0x00000003180b7227 */ /* 0x000fc800078e00ff */
[----:B0-----:R-:W-:Y:S02]  /*21a0*/  IMAD.MOV.U32 R2, RZ, RZ, R7 ;  /* 0x000000ffff027224 */ /* 0x001fe400078e0007 */
[----:B------:R-:W-:Y:S02]  /*21b0*/  @!P1 IMAD.IADD R9, R9, 0x1, -R0 ;  /* 0x0000000109099824 */ /* 0x000fe400078e0a00 */
[----:B------:R-:W-:Y:S01]  /*21c0*/  @!P0 IMAD.MOV R2, RZ, RZ, -R2 ;  /* 0x000000ffff028224 */ /* 0x000fe200078e0a02 */
[----:B------:R-:W-:Y:S01]  /*21d0*/  ISETP.GT.U32.AND P0, PT, R0, R8, PT ;  /* 0x000000080000720c */ /* 0x000fe20003f04070 */
[----:B------:R-:W-:Y:S01]  /*21e0*/  IMAD.HI.U32 R7, R24, R4, RZ ;  /* 0x0000000418077227 */ /* 0x000fe200078e00ff */
[C---:B------:R-:W-:Y:S02]  /*21f0*/  ISETP.GT.U32.AND P1, PT, R0.reuse, R9, PT ;  /* 0x000000090000720c */ /* 0x040fe40003f24070 */
[----:B------:R0:W-:Y:S01]  /*2200*/  STL [R1+0x170], R2 ;  /* 0x0001700201007387 */ /* 0x0001e20000100800 */
[----:B------:R-:W-:Y:S01]  /*2210*/  @!P3 IMAD.MOV R17, RZ, RZ, -R17 ;  /* 0x000000ffff11b224 */ /* 0x000fe200078e0a11 */
[----:B------:R-:W-:Y:S01]  /*2220*/  ISETP.GT.U32.AND P3, PT, R0, R14, PT ;  /* 0x0000000e0000720c */ /* 0x000fe20003f64070 */
[----:B------:R-:W-:-:S02]  /*2230*/  IMAD.MOV R6, RZ, RZ, -R11 ;  /* 0x000000ffff067224 */ /* 0x000fc400078e0a0b */
[----:B------:R-:W-:Y:S01]  /*2240*/  IMAD.MOV R7, RZ, RZ, -R7 ;  /* 0x000000ffff077224 */ /* 0x000fe200078e0a07 */
[----:B------:R-:W-:Y:S01]  /*2250*/  STL [R1+0x178], R17 ;  /* 0x0001781101007387 */ /* 0x000fe20000100800 */
[----:B------:R-:W-:Y:S01]  /*2260*/  IMAD R3, R0, R6, R3 ;  /* 0x0000000600037224 */ /* 0x000fe200078e0203 */
[----:B------:R-:W-:Y:S01]  /*2270*/  LOP3.LUT R6, R10, 0xe2, RZ, 0xfc, !PT ;  /* 0x000000e20a067812 */ /* 0x000fe200078efcff */
[--C-:B------:R-:W-:Y:S02]  /*2280*/  @!P0 IMAD.IADD R8, R8, 0x1, -R0.reuse ;  /* 0x0000000108088824 */ /* 0x100fe400078e0a00 */
[----:B------:R-:W-:Y:S01]  /*2290*/  @!P1 IMAD.IADD R9, R9, 0x1, -R0 ;  /* 0x0000000109099824 */ /* 0x000fe200078e0a00 */
[C---:B------:R-:W-:Y:S01]  /*22a0*/  ISETP.GT.U32.AND P1, PT, R0.reuse, R13, PT ;  /* 0x0000000d0000720c */ /* 0x040fe20003f24070 */
[C---:B------:R-:W-:Y:S01]  /*22b0*/  IMAD R4, R0.reuse, R7, R4 ;  /* 0x0000000700047224 */ /* 0x040fe200078e0204 */
[----:B------:R-:W-:Y:S01]  /*22c0*/  ISETP.GT.U32.AND P0, PT, R0, R8, PT ;  /* 0x000000080000720c */ /* 0x000fe20003f04070 */
[----:B0-----:R-:W-:Y:S01]  /*22d0*/  IMAD.MOV.U32 R2, RZ, RZ, R9 ;  /* 0x000000ffff027224 */ /* 0x001fe200078e0009 */
[----:B------:R-:W-:Y:S01]  /*22e0*/  LOP3.LUT R7, R10, 0xe0, RZ, 0xfc, !PT ;  /* 0x000000e00a077812 */ /* 0x000fe200078efcff */
[----:B------:R-:W-:-:S02]  /*22f0*/  @!P3 IMAD.IADD R14, R14, 0x1, -R0 ;  /* 0x000000010e0eb824 */ /* 0x000fc400078e0a00 */
[----:B------:R-:W-:Y:S01]  /*2300*/  @!P5 IMAD.MOV R2, RZ, RZ, -R2 ;  /* 0x000000ffff02d224 */ /* 0x000fe200078e0a02 */
[----:B------:R-:W-:Y:S02]  /*2310*/  ISETP.GE.AND P5, PT, R5, RZ, PT ;  /* 0x000000ff0500720c */ /* 0x000fe40003fa6270 */
[----:B------:R-:W-:Y:S02]  /*2320*/  LOP3.LUT R5, R10, 0xe4, RZ, 0xfc, !PT ;  /* 0x000000e40a057812 */ /* 0x000fe400078efcff */
[----:B------:R0:W-:Y:S01]  /*2330*/  STL [R1+0x17c], R2 ;  /* 0x00017c0201007387 */ /* 0x0001e20000100800 */
[--C-:B------:R-:W-:Y:S01]  /*2340*/  @!P1 IMAD.IADD R13, R13, 0x1, -R0.reuse ;  /* 0x000000010d0d9824 */ /* 0x100fe200078e0a00 */
[----:B------:R-:W-:Y:S01]  /*2350*/  IABS R9, R5 ;  /* 0x0000000500097213 */ /* 0x000fe20000000000 */
[----:B------:R-:W-:Y:S01]  /*2360*/  @!P0 IMAD.IADD R8, R8, 0x1, -R0 ;  /* 0x0000000108088824 */ /* 0x000fe200078e0a00 */
[C---:B------:R-:W-:Y:S02]  /*2370*/  ISETP.GT.U32.AND P0, PT, R0.reuse, R4, PT ;  /* 0x000000040000720c */ /* 0x040fe40003f04070 */
[----:B------:R-:W-:Y:S01]  /*2380*/  ISETP.GT.U32.AND P1, PT, R0, R13, PT ;  /* 0x0000000d0000720c */ /* 0x000fe20003f24070 */
[----:B------:R-:W-:Y:S01]  /*2390*/  IMAD.HI.U32 R15, R24, R9, RZ ;  /* 0x00000009180f7227 */ /* 0x000fe200078e00ff */
[----:B------:R-:W-:-:S02]  /*23a0*/  ISETP.GT.U32.AND P3, PT, R0, R14, PT ;  /* 0x0000000e0000720c */ /* 0x000fc40003f64070 */
[----:B------:R-:W-:Y:S01]  /*23b0*/  IABS R11, R7 ;  /* 0x00000007000b7213 */ /* 0x000fe20000000000 */
[----:B0-----:R-:W-:Y:S01]  /*23c0*/  IMAD.MOV.U32 R2, RZ, RZ, R8 ;  /* 0x000000ffff027224 */ /* 0x001fe200078e0008 */
[----:B------:R-:W-:Y:S01]  /*23d0*/  IABS R8, R6 ;  /* 0x0000000600087213 */ /* 0x000fe20000000000 */
[----:B------:R-:W-:Y:S02]  /*23e0*/  IMAD.MOV R15, RZ, RZ, -R15 ;  /* 0x000000ffff0f7224 */ /* 0x000fe400078e0a0f */
[----:B------:R-:W-:Y:S01]  /*23f0*/  @!P4 IMAD.MOV R2, RZ, RZ, -R2 ;  /* 0x000000ffff02c224 */ /* 0x000fe200078e0a02 */
[----:B------:R-:W-:Y:S01]  /*2400*/  ISETP.GT.U32.AND P4, PT, R0, R3, PT ;  /* 0x000000030000720c */ /* 0x000fe20003f84070 */
[--C-:B------:R-:W-:Y:S02]  /*2410*/  @!P0 IMAD.IADD R4, R4, 0x1, -R0.reuse ;  /* 0x0000000104048824 */ /* 0x100fe400078e0a00 */
[----:B------:R-:W-:Y:S01]  /*2420*/  @!P1 IMAD.IADD R13, R13, 0x1, -R0 ;  /* 0x000000010d0d9824 */ /* 0x000fe200078e0a00 */
[----:B------:R-:W-:Y:S01]  /*2430*/  ISETP.GE.AND P1, PT, R12, RZ, PT ;  /* 0x000000ff0c00720c */ /* 0x000fe20003f26270 */
[----:B------:R-:W-:Y:S01]  /*2440*/  IMAD.HI.U32 R12, R24, R8, RZ ;  /* 0x00000008180c7227 */ /* 0x000fe200078e00ff */
[C---:B------:R-:W-:Y:S01]  /*2450*/  ISETP.GT.U32.AND P0, PT, R0.reuse, R4, PT ;  /* 0x000000040000720c */ /* 0x040fe20003f04070 */
[----:B------:R0:W-:Y:S02]  /*2460*/  STL [R1+0x188], R2 ;  /* 0x0001880201007387 */ /* 0x0001e40000100800 */
[----:B------:R-:W-:-:S02]  /*2470*/  IMAD R9, R0, R15, R9 ;  /* 0x0000000f00097224 */ /* 0x000fc400078e0209 */
[----:B------:R-:W-:Y:S02]  /*2480*/  IMAD.MOV R12, RZ, RZ, -R12 ;  /* 0x000000ffff0c7224 */ /* 0x000fe400078e0a0c */
[--C-:B------:R-:W-:Y:S02]  /*2490*/  @!P4 IMAD.IADD R3, R3, 0x1, -R0.reuse ;  /* 0x000000010303c824 */ /* 0x100fe400078e0a00 */
[----:B------:R-:W-:Y:S01]  /*24a0*/  @!P3 IMAD.IADD R14, R14, 0x1, -R0 ;  /* 0x000000010e0eb824 */ /* 0x000fe200078e0a00 */
[C---:B------:R-:W-:Y:S01]  /*24b0*/  ISETP.GT.U32.AND P3, PT, R0.reuse, R9, PT ;  /* 0x000000090000720c */ /* 0x040fe20003f64070 */
[C---:B------:R-:W-:Y:S01]  /*24c0*/  IMAD R8, R0.reuse, R12, R8 ;  /* 0x0000000c00087224 */ /* 0x040fe200078e0208 */
[----:B------:R-:W-:Y:S01]  /*24d0*/  ISETP.GT.U32.AND P4, PT, R0, R3, PT ;  /* 0x000000030000720c */ /* 0x000fe20003f84070 */
[----:B------:R-:W-:Y:S02]  /*24e0*/  IMAD.MOV.U32 R16, RZ, RZ, R13 ;  /* 0x000000ffff107224 */ /* 0x000fe400078e000d */
[----:B0-----:R-:W-:-:S02]  /*24f0*/  IMAD.MOV.U32 R2, RZ, RZ, R14 ;  /* 0x000000ffff027224 */ /* 0x001fc400078e000e */
[----:B------:R-:W-:Y:S01]  /*2500*/  @!P0 IMAD.IADD R4, R4, 0x1, -R0 ;  /* 0x0000000104048824 */ /* 0x000fe200078e0a00 */
[----:B------:R-:W-:Y:S01]  /*2510*/  ISETP.GE.AND P0, PT, R7, RZ, PT ;  /* 0x000000ff0700720c */ /* 0x000fe20003f06270 */
[----:B------:R-:W-:Y:S01]  /*2520*/  @!P6 IMAD.MOV R16, RZ, RZ, -R16 ;  /* 0x000000ffff10e224 */ /* 0x000fe200078e0a10 */
[----:B------:R-:W-:Y:S01]  /*2530*/  ISETP.GE.AND P6, PT, R5, RZ, PT ;  /* 0x000000ff0500720c */ /* 0x000fe20003fc6270 */
[----:B------:R-:W-:Y:S01]  /*2540*/  @!P2 IMAD.MOV R2, RZ, RZ, -R2 ;  /* 0x000000ffff02a224 */ /* 0x000fe200078e0a02 */
[----:B------:R-:W-:Y:S01]  /*2550*/  LOP3.LUT R5, R10, 0xde, RZ, 0xfc, !PT ;  /* 0x000000de0a057812 */ /* 0x000fe200078efcff */
[----:B------:R-:W-:Y:S01]  /*2560*/  IMAD.MOV.U32 R14, RZ, RZ, R4 ;  /* 0x000000ffff0e7224 */ /* 0x000fe200078e0004 */
[----:B------:R-:W-:Y:S01]  /*2570*/  STL [R1+0x18c], R16 ;  /* 0x00018c1001007387 */ /* 0x000fe20000100800 */
[----:B------:R-:W-:Y:S01]  /*2580*/  @!P4 IMAD.IADD R3, R3, 0x1, -R0 ;  /* 0x000000010303c824 */ /* 0x000fe200078e0a00 */
[----:B------:R-:W-:Y:S01]  /*2590*/  ISETP.GT.U32.AND P4, PT, R0, R8, PT ;  /* 0x000000080000720c */ /* 0x000fe20003f84070 */
[----:B------:R-:W-:Y:S01]  /*25a0*/  @!P5 IMAD.MOV R14, RZ, RZ, -R14 ;  /* 0x000000ffff0ed224 */ /* 0x000fe200078e0a0e */
[----:B------:R0:W-:Y:S01]  /*25b0*/  STL [R1+0x198], R2 ;  /* 0x0001980201007387 */ /* 0x0001e20000100800 */
[--C-:B------:R-:W-:Y:S01]  /*25c0*/  @!P3 IMAD.IADD R9, R9, 0x1, -R0.reuse ;  /* 0x000000010909b824 */ /* 0x100fe200078e0a00 */
[----:B------:R-:W-:Y:S01]  /*25d0*/  ISETP.GE.AND P5, PT, R5, RZ, PT ;  /* 0x000000ff0500720c */ /* 0x000fe20003fa6270 */
[----:B------:R-:W-:Y:S01]  /*25e0*/  IMAD.HI.U32 R13, R24, R11, RZ ;  /* 0x0000000b180d7227 */ /* 0x000fe200078e00ff */
[----:B------:R-:W-:Y:S01]  /*25f0*/  LOP3.LUT R4, R10, 0xdc, RZ, 0xfc, !PT ;  /* 0x000000dc0a047812 */ /* 0x000fe200078efcff */
[----:B------:R1:W-:Y:S01]  /*2600*/  STL [R1+0x19c], R14 ;  /* 0x00019c0e01007387 */ /* 0x0003e20000100800 */
[----:B------:R-:W-:Y:S01]  /*2610*/  IABS R5, R5 ;  /* 0x0000000500057213 */ /* 0x000fe20000000000 */
[----:B------:R-:W-:Y:S01]  /*2620*/  IMAD.MOV R13, RZ, RZ, -R13 ;  /* 0x000000ffff0d7224 */ /* 0x000fe200078e0a0d */
[----:B------:R-:W-:Y:S01]  /*2630*/  ISETP.GT.U32.AND P3, PT, R0, R9, PT ;  /* 0x000000090000720c */ /* 0x000fe20003f64070 */
[----:B0-----:R-:W-:Y:S01]  /*2640*/  IMAD.MOV.U32 R2, RZ, RZ, R3 ;  /* 0x000000ffff027224 */ /* 0x001fe200078e0003 */
[----:B------:R-:W-:Y:S01]  /*2650*/  IABS R17, R4 ;  /* 0x0000000400117213 */ /* 0x000fe20000000000 */
[----:B------:R-:W-:Y:S01]  /*2660*/  @!P4 IMAD.IADD R8, R8, 0x1, -R0 ;  /* 0x000000010808c824 */ /* 0x000fe200078e0a00 */
[----:B------:R-:W-:Y:S01]  /*2670*/  ISETP.GE.AND P2, PT, R6, RZ, PT ;  /* 0x000000ff0600720c */ /* 0x000fe20003f46270 */
[----:B------:R-:W-:Y:S01]  /*2680*/  @!P1 IMAD.MOV R2, RZ, RZ, -R2 ;  /* 0x000000ffff029224 */ /* 0x000fe200078e0a02 */
[----:B------:R-:W-:Y:S01]  /*2690*/  ISETP.GE.AND P1, PT, R4, RZ, PT ;  /* 0x000000ff0400720c */ /* 0x000fe20003f26270 */
[----:B------:R-:W-:Y:S01]  /*26a0*/  IMAD.MOV.U32 R4, RZ, RZ, R5 ;  /* 0x000000ffff047224 */ /* 0x000fe200078e0005 */
[----:B------:R-:W-:Y:S01]  /*26b0*/  ISETP.GT.U32.AND P4, PT, R0, R8, PT ;  /* 0x000000080000720c */ /* 0x000fe20003f84070 */
[----:B------:R-:W-:Y:S01]  /*26c0*/  IMAD.HI.U32 R3, R24, R17, RZ ;  /* 0x0000001118037227 */ /* 0x000fe200078e00ff */
[C---:B------:R-:W-:Y:S01]  /*26d0*/  LOP3.LUT R5, R10.reuse, 0xda, RZ, 0xfc, !PT ;  /* 0x000000da0a057812 */ /* 0x040fe200078efcff */
[----:B------:R-:W-:Y:S01]  /*26e0*/  STL [R1+0x1a0], R2 ;  /* 0x0001a00201007387 */ /* 0x000fe20000100800 */
[----:B------:R-:W-:Y:S01]  /*26f0*/  LOP3.LUT R6, R10, 0xd8, RZ, 0xfc, !PT ;  /* 0x000000d80a067812 */ /* 0x000fe200078efcff */
[----:B------:R-:W-:Y:S01]  /*2700*/  IMAD.HI.U32 R7, R24, R4, RZ ;  /* 0x0000000418077227 */ /* 0x000fe200078e00ff */
[----:B------:R-:W-:-:S02]  /*2710*/  IABS R15, R5 ;  /* 0x00000005000f7213 */ /* 0x000fc40000000000 */
[----:B-1----:R-:W-:Y:S01]  /*2720*/  IABS R14, R6 ;  /* 0x00000006000e7213 */ /* 0x002fe20000000000 */
[----:B------:R-:W-:Y:S01]  /*2730*/  IMAD.MOV R7, RZ, RZ, -R7 ;  /* 0x000000ffff077224 */ /* 0x000fe200078e0a07 */
[----:B------:R-:W-:Y:S01]  /*2740*/  LOP3.LUT R16, R10, 0xd0, RZ, 0xfc, !PT ;  /* 0x000000d00a107812 */ /* 0x000fe200078efcff */
[----:B------:R-:W-:Y:S02]  /*2750*/  @!P3 IMAD.IADD R9, R9, 0x1, -R0 ;  /* 0x000000010909b824 */ /* 0x000fe400078e0a00 */
[----:B------:R-:W-:Y:S02]  /*2760*/  IMAD.MOV R3, RZ, RZ, -R3 ;  /* 0x000000ffff037224 */ /* 0x000fe400078e0a03 */
[C---:B------:R-:W-:Y:S02]  /*2770*/  IMAD R4, R0.reuse, R7, R4 ;  /* 0x0000000700047224 */ /* 0x040fe400078e0204 */
[----:B------:R-:W-:Y:S02]  /*2780*/  IMAD R17, R0, R3, R17 ;  /* 0x0000000300117224 */ /* 0x000fe400078e0211 */
[----:B------:R-:W-:Y:S01]  /*2790*/  @!P4 IMAD.IADD R8, R8, 0x1, -R0 ;  /* 0x000000010808c824 */ /* 0x000fe200078e0a00 */
[----:B------:R-:W-:Y:S01]  /*27a0*/  ISETP.GT.U32.AND P4, PT, R0, R4, PT ;  /* 0x000000040000720c */ /* 0x000fe20003f84070 */
[----:B------:R-:W-:-:S02]  /*27b0*/  IMAD.MOV.U32 R12, RZ, RZ, R9 ;  /* 0x000000ffff0c7224 */ /* 0x000fc400078e0009 */
[C---:B------:R-:W-:Y:S01]  /*27c0*/  IMAD R11, R0.reuse, R13, R11 ;  /* 0x0000000d000b7224 */ /* 0x040fe200078e020b */
[----:B------:R-:W-:Y:S01]  /*27d0*/  IABS R13, R18 ;  /* 0x00000012000d7213 */ /* 0x000fe20000000000 */
[----:B------:R-:W-:Y:S01]  /*27e0*/  @!P6 IMAD.MOV R12, RZ, RZ, -R12 ;  /* 0x000000ffff0ce224 */ /* 0x000fe200078e0a0c */
[----:B------:R-:W-:Y:S01]  /*27f0*/  ISETP.GT.U32.AND P6, PT, R0, R17, PT ;  /* 0x000000110000720c */ /* 0x000fe20003fc4070 */
[----:B------:R-:W-:Y:S01]  /*2800*/  IMAD.HI.U32 R7, R24, R15, RZ ;  /* 0x0000000f18077227 */ /* 0x000fe200078e00ff */
[----:B------:R-:W-:Y:S02]  /*2810*/  ISETP.GT.U32.AND P3, PT, R0, R11, PT ;  /* 0x0000000b0000720c */ /* 0x000fe40003f64070 */
[----:B------:R0:W-:Y:S01]  /*2820*/  STL [R1+0x190], R12 ;  /* 0x0001900c01007387 */ /* 0x0001e20000100800 */
[----:B------:R-:W-:-:S04]  /*2830*/  IMAD.HI.U32 R3, R24, R14, RZ ;  /* 0x0000000e18037227 */ /* 0x000fc800078e00ff */
[--C-:B------:R-:W-:Y:S02]  /*2840*/  @!P4 IMAD.IADD R4, R4, 0x1, -R0.reuse ;  /* 0x000000010404c824 */ /* 0x100fe400078e0a00 */
[----:B------:R-:W-:Y:S02]  /*2850*/  IMAD.MOV R7, RZ, RZ, -R7 ;  /* 0x000000ffff077224 */ /* 0x000fe400078e0a07 */
[--C-:B------:R-:W-:Y:S01]  /*2860*/  @!P6 IMAD.IADD R17, R17, 0x1, -R0.reuse ;  /* 0x000000011111e824 */ /* 0x100fe200078e0a00 */
[C---:B------:R-:W-:Y:S01]  /*2870*/  ISETP.GT.U32.AND P4, PT, R0.reuse, R4, PT ;  /* 0x000000040000720c */ /* 0x040fe20003f84070 */
[----:B------:R-:W-:Y:S02]  /*2880*/  IMAD.MOV R3, RZ, RZ, -R3 ;  /* 0x000000ffff037224 */ /* 0x000fe400078e0a03 */
[----:B------:R-:W-:Y:S01]  /*2890*/  @!P3 IMAD.IADD R11, R11, 0x1, -R0 ;  /* 0x000000010b0bb824 */ /* 0x000fe200078e0a00 */
[C---:B------:R-:W-:Y:S01]  /*28a0*/  ISETP.GT.U32.AND P6, PT, R0.reuse, R17, PT ;  /* 0x000000110000720c */ /* 0x040fe20003fc4070 */
[----:B------:R-:W-:-:S02]  /*28b0*/  IMAD R15, R0, R7, R15 ;  /* 0x00000007000f7224 */ /* 0x000fc400078e020f */
[----:B------:R-:W-:Y:S01]  /*28c0*/  IMAD R14, R0, R3, R14 ;  /* 0x00000003000e7224 */ /* 0x000fe200078e020e */
[----:B------:R-:W-:Y:S01]  /*28d0*/  LOP3.LUT R3, R10, 0xd4, RZ, 0xfc, !PT ;  /* 0x000000d40a037812 */ /* 0x000fe200078efcff */
[----:B------:R-:W-:Y:S01]  /*28e0*/  IMAD.HI.U32 R7, R24, R13, RZ ;  /* 0x0000000d18077227 */ /* 0x000fe200078e00ff */
[----:B------:R-:W-:Y:S02]  /*28f0*/  ISETP.GT.U32.AND P3, PT, R0, R11, PT ;  /* 0x0000000b0000720c */ /* 0x000fe40003f64070 */
[----:B0-----:R-:W-:Y:S01]  /*2900*/  IABS R12, R3 ;  /* 0x00000003000c7213 */ /* 0x001fe20000000000 */
[--C-:B------:R-:W-:Y:S01]  /*2910*/  @!P4 IMAD.IADD R4, R4, 0x1, -R0.reuse ;  /* 0x000000010404c824 */ /* 0x100fe200078e0a00 */
[C---:B------:R-:W-:Y:S01]  /*2920*/  ISETP.GT.U32.AND P4, PT, R0.reuse, R15, PT ;  /* 0x0000000f0000720c */ /* 0x040fe20003f84070 */
[----:B------:R-:W-:Y:S02]  /*2930*/  IMAD.MOV R7, RZ, RZ, -R7 ;  /* 0x000000ffff077224 */ /* 0x000fe400078e0a07 */
[----:B------:R-:W-:Y:S01]  /*2940*/  @!P6 IMAD.IADD R17, R17, 0x1, -R0 ;  /* 0x000000011111e824 */ /* 0x000fe200078e0a00 */
[----:B------:R-:W-:Y:S01]  /*2950*/  ISETP.GT.U32.AND P6, PT, R0, R14, PT ;  /* 0x0000000e0000720c */ /* 0x000fe20003fc4070 */
[----:B------:R-:W-:-:S04]  /*2960*/  IMAD.HI.U32 R22, R24, R12, RZ ;  /* 0x0000000c18167227 */ /* 0x000fc800078e00ff */
[----:B------:R-:W-:Y:S01]  /*2970*/  IMAD.MOV.U32 R2, RZ, RZ, R8 ;  /* 0x000000ffff027224 */ /* 0x000fe200078e0008 */
[----:B------:R-:W-:Y:S01]  /*2980*/  LOP3.LUT R8, R10, 0xce, RZ, 0xfc, !PT ;  /* 0x000000ce0a087812 */ /* 0x000fe200078efcff */
[----:B------:R-:W-:Y:S02]  /*2990*/  IMAD R13, R0, R7, R13 ;  /* 0x00000007000d7224 */ /* 0x000fe400078e020d */
[----:B------:R-:W-:Y:S02]  /*29a0*/  IMAD.MOV R22, RZ, RZ, -R22 ;  /* 0x000000ffff167224 */ /* 0x000fe400078e0a16 */
[----:B------:R-:W-:Y:S01]  /*29b0*/  @!P2 IMAD.MOV R2, RZ, RZ, -R2 ;  /* 0x000000ffff02a224 */ /* 0x000fe200078e0a02 */
[----:B------:R-:W-:Y:S01]  /*29c0*/  ISETP.GE.AND P2, PT, R5, RZ, PT ;  /* 0x000000ff0500720c */ /* 0x000fe20003f46270 */
[--C-:B------:R-:W-:Y:S01]  /*29d0*/  @!P3 IMAD.IADD R11, R11, 0x1, -R0.reuse ;  /* 0x000000010b0bb824 */ /* 0x100fe200078e0a00 */
[----:B------:R-:W-:Y:S01]  /*29e0*/  ISETP.GE.AND P3, PT, R6, RZ, PT ;  /* 0x000000ff0600720c */ /* 0x000fe20003f66270 */
[----:B------:R-:W-:Y:S01]  /*29f0*/  @!P4 IMAD.IADD R15, R15, 0x1, -R0 ;  /* 0x000000010f0fc824 */ /* 0x000fe200078e0a00 */
[C---:B------:R-:W-:Y:S01]  /*2a00*/  ISETP.GT.U32.AND P4, PT, R0.reuse, R13, PT ;  /* 0x0000000d0000720c */ /* 0x040fe20003f84070 */
[----:B------:R-:W-:Y:S01]  /*2a10*/  IMAD R12, R0, R22, R12 ;  /* 0x00000016000c7224 */ /* 0x000fe200078e020c */
[----:B------:R0:W-:Y:S01]  /*2a20*/  STL [R1+0x194], R2 ;  /* 0x0001940201007387 */ /* 0x0001e20000100800 */
[----:B------:R-:W-:Y:S01]  /*2a30*/  @!P6 IMAD.IADD R14, R14, 0x1, -R0 ;  /* 0x000000010e0ee824 */ /* 0x000fe200078e0a00 */
[----:B------:R-:W-:-:S02]  /*2a40*/  IABS R6, R16 ;  /* 0x0000001000067213 */ /* 0x000fc40000000000 */
[----:B------:R-:W-:Y:S02]  /*2a50*/  ISETP.GT.U32.AND P6, PT, R0, R12, PT ;  /* 0x0000000c0000720c */ /* 0x000fe40003fc4070 */
[----:B------:R-:W-:Y:S01]  /*2a60*/  IABS R5, R8 ;  /* 0x0000000800057213 */ /* 0x000fe20000000000 */
[----:B------:R-:W-:-:S04]  /*2a70*/  IMAD.HI.U32 R7, R24, R6, RZ ;  /* 0x0000000618077227 */ /* 0x000fc800078e00ff */
[----:B0-----:R-:W-:Y:S01]  /*2a80*/  IMAD.MOV.U32 R2, RZ, RZ, R11 ;  /* 0x000000ffff027224 */ /* 0x001fe200078e000b */
[----:B------:R-:W-:Y:S01]  /*2a90*/  LOP3.LUT R11, R10, 0xca, RZ, 0xfc, !PT ;  /* 0x000000ca0a0b7812 */ /* 0x000fe200078efcff */
[----:B------:R-:W-:Y:S01]  /*2aa0*/  @!P4 IMAD.IADD R13, R13, 0x1, -R0 ;  /* 0x000000010d0dc824 */ /* 0x000fe200078e0a00 */
[C---:B------:R-:W-:Y:S01]  /*2ab0*/  ISETP.GT.U32.AND P4, PT, R0.reuse, R14, PT ;  /* 0x0000000e0000720c */ /* 0x040fe20003f84070 */
[----:B------:R-:W-:Y:S01]  /*2ac0*/  @!P0 IMAD.MOV R2, RZ, RZ, -R2 ;  /* 0x000000ffff028224 */ /* 0x000fe200078e0a02 */
[----:B------:R-:W-:Y:S01]  /*2ad0*/  ISETP.GT.U32.AND P0, PT, R0, R15, PT ;  /* 0x0000000f0000720c */ /* 0x000fe20003f04070 */
[----:B------:R-:W-:Y:S01]  /*2ae0*/  @!P6 IMAD.IADD R12, R12, 0x1, -R0 ;  /* 0x000000010c0ce824 */ /* 0x000fe200078e0a00 */
[----:B------:R-:W-:Y:S01]  /*2af0*/  ISETP.GT.U32.AND P6, PT, R0, R13, PT ;  /* 0x0000000d0000720c */ /* 0x000fe20003fc4070 */
[----:B------:R-:W-:Y:S01]  /*2b00*/  IMAD.HI.U32 R9, R24, R5, RZ ;  /* 0x0000000518097227 */ /* 0x000fe200078e00ff */
[----:B------:R0:W-:Y:S03]  /*2b10*/  STL [R1+0x160], R2 ;  /* 0x0001600201007387 */ /* 0x0001e60000100800 */
[----:B------:R-:W-:-:S02]  /*2b20*/  IMAD.MOV R22, RZ, RZ, -R7 ;  /* 0x000000ffff167224 */ /* 0x000fc400078e0a07 */
[----:B------:R-:W-:Y:S02]  /*2b30*/  IMAD R7, R0, R21, R20 ;  /* 0x0000001500077224 */ /* 0x000fe400078e0214 */
[----:B------:R-:W-:Y:S01]  /*2b40*/  IMAD.MOV R20, RZ, RZ, -R9 ;  /* 0x000000ffff147224 */ /* 0x000fe200078e0a09 */
[----:B------:R-:W-:Y:S01]  /*2b50*/  LOP3.LUT R9, R10, 0xcc, RZ, 0xfc, !PT ;  /* 0x000000cc0a097812 */ /* 0x000fe200078efcff */
[C---:B------:R-:W-:Y:S01]  /*2b60*/  IMAD R6, R0.reuse, R22, R6 ;  /* 0x0000001600067224 */ /* 0x040fe200078e0206 */
[----:B------:R-:W-:Y:S01]  /*2b70*/  IABS R22, R28 ;  /* 0x0000001c00167213 */ /* 0x000fe20000000000 */
[----:B0-----:R-:W-:Y:S01]  /*2b80*/  IMAD.MOV.U32 R2, RZ, RZ, R4 ;  /* 0x000000ffff027224 */ /* 0x001fe200078e0004 */
[----:B------:R-:W-:Y:S01]  /*2b90*/  IABS R4, R11 ;  /* 0x0000000b00047213 */ /* 0x000fe20000000000 */
[C---:B------:R-:W-:Y:S01]  /*2ba0*/  IMAD R5, R0.reuse, R20, R5 ;  /* 0x0000001400057224 */ /* 0x040fe200078e0205 */
[----:B------:R-:W-:Y:S01]  /*2bb0*/  IABS R20, R9 ;  /* 0x0000000900147213 */ /* 0x000fe20000000000 */
[----:B------:R-:W-:Y:S01]  /*2bc0*/  @!P5 IMAD.MOV R2, RZ, RZ, -R2 ;  /* 0x000000ffff02d224 */ /* 0x000fe200078e0a02 */
[C---:B------:R-:W-:Y:S01]  /*2bd0*/  ISETP.GT.U32.AND P5, PT, R0.reuse, R12, PT ;  /* 0x0000000c0000720c */ /* 0x040fe20003fa4070 */
[--C-:B------:R-:W-:Y:S01]  /*2be0*/  @!P0 IMAD.IADD R15, R15, 0x1, -R0.reuse ;  /* 0x000000010f0f8824 */ /* 0x100fe200078e0a00 */
[C---:B------:R-:W-:Y:S01]  /*2bf0*/  ISETP.GT.U32.AND P0, PT, R0.reuse, R6, PT ;  /* 0x000000060000720c */ /* 0x040fe20003f04070 */
[--C-:B------:R-:W-:Y:S01]  /*2c00*/  @!P6 IMAD.IADD R13, R13, 0x1, -R0.reuse ;  /* 0x000000010d0de824 */ /* 0x100fe200078e0a00 */
[----:B------:R0:W-:Y:S01]  /*2c10*/  STL [R1+0x15c], R2 ;  /* 0x00015c0201007387 */ /* 0x0001e20000100800 */
[----:B------:R-:W-:Y:S01]  /*2c20*/  ISETP.GT.U32.AND P6, PT, R0, R5, PT ;  /* 0x000000050000720c */ /* 0x000fe20003fc4070 */
[----:B------:R-:W-:Y:S01]  /*2c30*/  @!P4 IMAD.IADD R14, R14, 0x1, -R0 ;  /* 0x000000010e0ec824 */ /* 0x000fe200078e0a00 */
[----:B------:R-:W-:Y:S01]  /*2c40*/  ISETP.GE.AND P4, PT, R18, RZ, PT ;  /* 0x000000ff1200720c */ /* 0x000fe20003f86270 */
[----:B------:R-:W-:Y:S01]  /*2c50*/  IMAD.MOV.U32 R21, RZ, RZ, R15 ;  /* 0x000000ffff157224 */ /* 0x000fe200078e000f */
[----:B------:R-:W-:Y:S01]  /*2c60*/  LOP3.LUT R15, R10, 0xc8, RZ, 0xfc, !PT ;  /* 0x000000c80a0f7812 */ /* 0x000fe200078efcff */
[----:B------:R-:W-:-:S04]  /*2c70*/  IMAD.HI.U32 R18, R24, R20, RZ ;  /* 0x0000001418127227 */ /* 0x000fc800078e00ff */
[----:B0-----:R-:W-:Y:S02]  /*2c80*/  IMAD.MOV.U32 R2, RZ, RZ, R17 ;  /* 0x000000ffff027224 */ /* 0x001fe400078e0011 */
[----:B------:R-:W-:Y:S01]  /*2c90*/  @!P0 IMAD.IADD R6, R6, 0x1, -R0 ;  /* 0x0000000106068824 */ /* 0x000fe200078e0a00 */
[----:B------:R-:W-:Y:S01]  /*2ca0*/  ISETP.GE.AND P0, PT, R16, RZ, PT ;  /* 0x000000ff1000720c */ /* 0x000fe20003f06270 */
[----:B------:R-:W-:Y:S01]  /*2cb0*/  @!P1 IMAD.MOV R2, RZ, RZ, -R2 ;  /* 0x000000ffff029224 */ /* 0x000fe200078e0a02 */
[----:B------:R-:W-:Y:S01]  /*2cc0*/  ISETP.GT.U32.AND P1, PT, R0, R7, PT ;  /* 0x000000070000720c */ /* 0x000fe20003f24070 */
[----:B------:R-:W-:Y:S01]  /*2cd0*/  @!P5 IMAD.IADD R12, R12, 0x1, -R0 ;  /* 0x000000010c0cd824 */ /* 0x000fe200078e0a00 */
[----:B------:R-:W-:Y:S01]  /*2ce0*/  ISETP.GE.AND P5, PT, R3, RZ, PT ;  /* 0x000000ff0300720c */ /* 0x000fe20003fa6270 */
[----:B------:R-:W-:Y:S01]  /*2cf0*/  IMAD.MOV.U32 R17, RZ, RZ, R4 ;  /* 0x000000ffff117224 */ /* 0x000fe200078e0004 */
[----:B------:R0:W-:Y:S01]  /*2d00*/  STL [R1+0x158], R2 ;  /* 0x0001580201007387 */ /* 0x0001e20000100800 */
[----:B------:R-:W-:-:S02]  /*2d10*/  @!P2 IMAD.MOV R21, RZ, RZ, -R21 ;  /* 0x000000ffff15a224 */ /* 0x000fc400078e0a15 */
[--C-:B------:R-:W-:Y:S02]  /*2d20*/  @!P6 IMAD.IADD R5, R5, 0x1, -R0.reuse ;  /* 0x000000010505e824 */ /* 0x100fe400078e0a00 */
[----:B------:R-:W-:Y:S01]  /*2d30*/  IMAD.HI.U32 R4, R24, R17, RZ ;  /* 0x0000001118047227 */ /* 0x000fe200078e00ff */
[----:B------:R-:W-:Y:S02]  /*2d40*/  STL [R1+0x28], R21 ;  /* 0x0000281501007387 */ /* 0x000fe40000100800 */
[C---:B------:R-:W-:Y:S01]  /*2d50*/  ISETP.GT.U32.AND P6, PT, R0.reuse, R5, PT ;  /* 0x000000050000720c */ /* 0x040fe20003fc4070 */
[----:B------:R-:W-:Y:S01]  /*2d60*/  @!P1 IMAD.IADD R7, R7, 0x1, -R0 ;  /* 0x0000000107079824 */ /* 0x000fe200078e0a00 */
[----:B------:R-:W-:Y:S01]  /*2d70*/  ISETP.GE.AND P1, PT, R19, RZ, PT ;  /* 0x000000ff1300720c */ /* 0x000fe20003f26270 */
[----:B0-----:R-:W-:Y:S02]  /*2d80*/  IMAD.MOV.U32 R2, RZ, RZ, R14 ;  /* 0x000000ffff027224 */ /* 0x001fe400078e000e */
[----:B------:R-:W-:Y:S01]  /*2d90*/  IMAD.MOV R18, RZ, RZ, -R18 ;  /* 0x000000ffff127224 */ /* 0x000fe200078e0a12 */
[C---:B------:R-:W-:Y:S01]  /*2da0*/  ISETP.GT.U32.AND P2, PT, R0.reuse, R7, PT ;  /* 0x000000070000720c */ /* 0x040fe20003f44070 */
[----:B------:R-:W-:Y:S01]  /*2db0*/  @!P3 IMAD.MOV R2, RZ, RZ, -R2 ;  /* 0x000000ffff02b224 */ /* 0x000fe200078e0a02 */
[----:B------:R-:W-:Y:S01]  /*2dc0*/  ISETP.GT.U32.AND P3, PT, R0, R6, PT ;  /* 0x000000060000720c */ /* 0x000fe20003f64070 */
[----:B------:R-:W-:-:S02]  /*2dd0*/  IMAD.MOV R3, RZ, RZ, -R4 ;  /* 0x000000ffff037224 */ /* 0x000fc400078e0a04 */
[----:B------:R-:W-:Y:S01]  /*2de0*/  IMAD.MOV.U32 R14, RZ, RZ, R13 ;  /* 0x000000ffff0e7224 */ /* 0x000fe200078e000d */
[----:B------:R0:W-:Y:S01]  /*2df0*/  STL [R1+0x8], R2 ;  /* 0x0000080201007387 */ /* 0x0001e20000100800 */
[----:B------:R-:W-:Y:S01]  /*2e00*/  IMAD R4, R0, R18, R20 ;  /* 0x0000001200047224 */ /* 0x000fe200078e0214 */
[----:B------:R-:W-:Y:S01]  /*2e10*/  LOP3.LUT R13, R10, 0xc6, RZ, 0xfc, !PT ;  /* 0x000000c60a0d7812 */ /* 0x000fe200078efcff */
[----:B------:R-:W-:Y:S02]  /*2e20*/  @!P4 IMAD.MOV R14, RZ, RZ, -R14 ;  /* 0x000000ffff0ec224 */ /* 0x000fe400078e0a0e */
[C---:B------:R-:W-:Y:S01]  /*2e30*/  IMAD R3, R0.reuse, R3, R17 ;  /* 0x0000000300037224 */ /* 0x040fe200078e0211 */
[----:B------:R-:W-:Y:S01]  /*2e40*/  ISETP.GT.U32.AND P4, PT, R0, R4, PT ;  /* 0x000000040000720c */ /* 0x000fe20003f84070 */
[--C-:B------:R-:W-:Y:S01]  /*2e50*/  @!P2 IMAD.IADD R7, R7, 0x1, -R0.reuse ;  /* 0x000000010707a824 */ /* 0x100fe200078e0a00 */
[----:B------:R1:W-:Y:S01]  /*2e60*/  STL [R1+0x4], R14 ;  /* 0x0000040e01007387 */ /* 0x0003e20000100800 */
[----:B------:R-:W-:Y:S01]  /*2e70*/  @!P3 IMAD.IADD R6, R6, 0x1, -R0 ;  /* 0x000000010606b824 */ /* 0x000fe200078e0a00 */
[----:B------:R-:W-:Y:S01]  /*2e80*/  ISETP.GT.U32.AND P2, PT, R0, R3, PT ;  /* 0x000000030000720c */ /* 0x000fe20003f44070 */
[----:B0-----:R-:W-:Y:S01]  /*2e90*/  IMAD.MOV.U32 R2, RZ, RZ, R12 ;  /* 0x000000ffff027224 */ /* 0x001fe200078e000c */
[----:B------:R-:W-:Y:S01]  /*2ea0*/  IABS R12, R15 ;  /* 0x0000000f000c7213 */ /* 0x000fe20000000000 */
[----:B------:R-:W-:Y:S01]  /*2eb0*/  @!P6 IMAD.IADD R5, R5, 0x1, -R0 ;  /* 0x000000010505e824 */ /* 0x000fe200078e0a00 */
[----:B------:R-:W-:Y:S01]  /*2ec0*/  ISETP.GE.AND P6, PT, R11, RZ, PT ;  /* 0x000000ff0b00720c */ /* 0x000fe20003fc6270 */
[----:B------:R-:W-:Y:S01]  /*2ed0*/  @!P5 IMAD.MOV R2, RZ, RZ, -R2 ;  /* 0x000000ffff02d224 */ /* 0x000fe200078e0a02 */
[----:B------:R-:W-:Y:S01]  /*2ee0*/  ISETP.GE.AND P5, PT, R8, RZ, PT ;  /* 0x000000ff0800720c */ /* 0x000fe20003fa6270 */
[----:B------:R-:W-:Y:S01]  /*2ef0*/  IMAD.HI.U32 R11, R24, R12, RZ ;  /* 0x0000000c180b7227 */ /* 0x000fe200078e00ff */
[----:B------:R-:W-:-:S02]  /*2f00*/  IABS R8, R13 ;  /* 0x0000000d00087213 */ /* 0x000fc40000000000 */
[----:B------:R0:W-:Y:S01]  /*2f10*/  STL [R1], R2 ;  /* 0x0000000201007387 */ /* 0x0001e20000100800 */
[----:B-1----:R-:W-:Y:S01]  /*2f20*/  IMAD.MOV.U32 R14, RZ, RZ, R7 ;  /* 0x000000ffff0e7224 */ /* 0x002fe200078e0007 */
[----:B------:R-:W-:Y:S01]  /*2f30*/  ISETP.GE.AND P3, PT, R9, RZ, PT ;  /* 0x000000ff0900720c */ /* 0x000fe20003f66270 */
[----:B------:R-:W-:Y:S02]  /*2f40*/  IMAD.MOV R11, RZ, RZ, -R11 ;  /* 0x000000ffff0b7224 */ /* 0x000fe400078e0a0b */
[----:B------:R-:W-:Y:S01]  /*2f50*/  @!P1 IMAD.MOV R14, RZ, RZ, -R14 ;  /* 0x000000ffff0e9224 */ /* 0x000fe200078e0a0e */
[----:B------:R-:W-:Y:S01]  /*2f60*/  ISETP.GE.AND P1, PT, R13, RZ, PT ;  /* 0x000000ff0d00720c */ /* 0x000fe20003f26270 */
[----:B------:R-:W-:Y:S01]  /*2f70*/  @!P4 IMAD.IADD R4, R4, 0x1, -R0 ;  /* 0x000000010404c824 */ /* 0x000fe200078e0a00 */
[----:B------:R-:W-:Y:S01]  /*2f80*/  ISETP.GE.AND P4, PT, R15, RZ, PT ;  /* 0x000000ff0f00720c */ /* 0x000fe20003f86270 */
[----:B------:R-:W-:Y:S01]  /*2f90*/  IMAD R15, R0, R11, R12 ;  /* 0x0000000b000f7224 */ /* 0x000fe200078e020c */
[----:B------:R-:W-:Y:S01]  /*2fa0*/  STL [R1+0xbc], R14 ;  /* 0x0000bc0e01007387 */ /* 0x000fe20000100800 */
[----:B0-----:R-:W-:Y:S01]  /*2fb0*/  IMAD.MOV.U32 R2, RZ, RZ, R6 ;  /* 0x000000ffff027224 */ /* 0x001fe200078e0006 */
[----:B------:R-:W-:Y:S01]  /*2fc0*/  LOP3.LUT R13, R10, 0xc4, RZ, 0xfc, !PT ;  /* 0x000000c40a0d7812 */ /* 0x000fe200078efcff */
[----:B------:R-:W-:Y:S01]  /*2fd0*/  @!P2 IMAD.IADD R3, R3, 0x1, -R0 ;  /* 0x000000010303a824 */ /* 0x000fe200078e0a00 */
[----:B------:R-:W-:Y:S01]  /*2fe0*/  ISETP.GT.U32.AND P2, PT, R0, R4, PT ;  /* 0x000000040000720c */ /* 0x000fe20003f44070 */
[----:B------:R-:W-:Y:S01]  /*2ff0*/  @!P0 IMAD.MOV R2, RZ, RZ, -R2 ;  /* 0x000000ffff028224 */ /* 0x000fe200078e0a02 */
[----:B------:R-:W-:Y:S01]  /*3000*/  LOP3.LUT R6, R10, 0xc2, RZ, 0xfc, !PT ;  /* 0x000000c20a067812 */ /* 0x000fe200078efcff */
[----:B------:R-:W-:Y:S01]  /*3010*/  IMAD.HI.U32 R9, R24, R8, RZ ;  /* 0x0000000818097227 */ /* 0x000fe200078e00ff */
[----:B------:R-:W-:-:S02]  /*3020*/  ISETP.GT.U32.AND P0, PT, R0, R3, PT ;  /* 0x000000030000720c */ /* 0x000fc40003f04070 */
[----:B------:R0:W-:Y:S01]  /*3030*/  STL [R1+0xcc], R2 ;  /* 0x0000cc0201007387 */ /* 0x0001e20000100800 */
[----:B------:R-:W-:Y:S01]  /*3040*/  IMAD.MOV R9, RZ, RZ, -R9 ;  /* 0x000000ffff097224 */ /* 0x000fe200078e0a09 */
[----:B------:R-:W-:-:S03]  /*3050*/  LOP3.LUT R12, R10, 0xbc, RZ, 0xfc, !PT ;  /* 0x000000bc0a0c7812 */ /* 0x000fc600078efcff */
[----:B------:R-:W-:Y:S01]  /*3060*/  IMAD R11, R0, R9, R8 ;  /* 0x00000009000b7224 */ /* 0x000fe200078e0208 */
[----:B------:R-:W-:Y:S01]  /*3070*/  IABS R8, R6 ;  /* 0x0000000600087213 */ /* 0x000fe20000000000 */
[--C-:B------:R-:W-:Y:S01]  /*3080*/  @!P2 IMAD.IADD R4, R4, 0x1, -R0.reuse ;  /* 0x000000010404a824 */ /* 0x100fe200078e0a00 */
[----:B------:R-:W-:Y:S01]  /*3090*/  ISETP.GE.AND P2, PT, R13, RZ, PT ;  /* 0x000000ff0d00720c */ /* 0x000fe20003f46270 */
[----:B0-----:R-:W-:Y:S01]  /*30a0*/  IMAD.MOV.U32 R2, RZ, RZ, R5 ;  /* 0x000000ffff027224 */ /* 0x001fe200078e0005 */
[----:B------:R-:W-:Y:S01]  /*30b0*/  IABS R13, R13 ;  /* 0x0000000d000d7213 */ /* 0x000fe20000000000 */
[----:B------:R-:W-:Y:S01]  /*30c0*/  @!P0 IMAD.IADD R3, R3, 0x1, -R0 ;  /* 0x0000000103038824 */ /* 0x000fe200078e0a00 */
[C---:B------:R-:W-:Y:S01]  /*30d0*/  ISETP.GT.U32.AND P0, PT, R0.reuse, R11, PT ;  /* 0x0000000b0000720c */ /* 0x040fe20003f04070 */
[----:B------:R-:W-:Y:S01]  /*30e0*/  @!P5 IMAD.MOV R2, RZ, RZ, -R2 ;  /* 0x000000ffff02d224 */ /* 0x000fe200078e0a02 */
[----:B------:R-:W-:Y:S01]  /*30f0*/  ISETP.GT.U32.AND P5, PT, R0, R15, PT ;  /* 0x0000000f0000720c */ /* 0x000fe20003fa4070 */
[----:B------:R-:W-:Y:S01]  /*3100*/  IMAD.HI.U32 R9, R24, R13, RZ ;  /* 0x0000000d18097227 */ /* 0x000fe200078e00ff */
[----:B------:R-:W-:-:S02]  /*3110*/  LOP3.LUT R5, R10, 0xc0, RZ, 0xfc, !PT ;  /* 0x000000c00a057812 */ /* 0x000fc400078efcff */
[----:B------:R0:W-:Y:S01]  /*3120*/  STL [R1+0x140], R2 ;  /* 0x0001400201007387 */ /* 0x0001e20000100800 */
[----:B------:R-:W-:Y:S01]  /*3130*/  IMAD.MOV R9, RZ, RZ, -R9 ;  /* 0x000000ffff097224 */ /* 0x000fe200078e0a09 */
[----:B------:R-:W-:Y:S02]  /*3140*/  IABS R7, R5 ;  /* 0x0000000500077213 */ /* 0x000fe40000000000 */
[----:B------:R-:W-:Y:S01]  /*3150*/  IABS R16, R12 ;  /* 0x0000000c00107213 */ /* 0x000fe20000000000 */
[C---:B------:R-:W-:Y:S02]  /*3160*/  IMAD R13, R0.reuse, R9, R13 ;  /* 0x00000009000d7224 */ /* 0x040fe400078e020d */
[--C-:B------:R-:W-:Y:S02]  /*3170*/  @!P0 IMAD.IADD R11, R11, 0x1, -R0.reuse ;  /* 0x000000010b0b8824 */ /* 0x100fe400078e0a00 */
[----:B------:R-:W-:Y:S02]  /*3180*/  @!P5 IMAD.IADD R15, R15, 0x1, -R0 ;  /* 0x000000010f0fd824 */ /* 0x000fe400078e0a00 */
[----:B0-----:R-:W-:Y:S01]  /*3190*/  IMAD.MOV.U32 R2, RZ, RZ, R4 ;  /* 0x000000ffff027224 */ /* 0x001fe200078e0004 */
[----:B------:R-:W-:Y:S01]  /*31a0*/  ISETP.GT.U32.AND P0, PT, R0, R11, PT ;  /* 0x0000000b0000720c */ /* 0x000fe20003f04070 */
[----:B------:R-:W-:Y:S01]  /*31b0*/  IMAD.HI.U32 R4, R24, R7, RZ ;  /* 0x0000000718047227 */ /* 0x000fe200078e00ff */
[----:B------:R-:W-:-:S03]  /*31c0*/  ISETP.GT.U32.AND P5, PT, R0, R15, PT ;  /* 0x0000000f0000720c */ /* 0x000fc60003fa4070 */
[----:B------:R-:W-:Y:S01]  /*31d0*/  @!P3 IMAD.MOV R2, RZ, RZ, -R2 ;  /* 0x000000ffff02b224 */ /* 0x000fe200078e0a02 */
[----:B------:R-:W-:Y:S01]  /*31e0*/  ISETP.GE.AND P3, PT, R6, RZ, PT ;  /* 0x000000ff0600720c */ /* 0x000fe20003f66270 */
[----:B------:R-:W-:-:S03]  /*31f0*/  IMAD.HI.U32 R6, R24, R8, RZ ;  /* 0x0000000818067227 */ /* 0x000fc600078e00ff */
[----:B------:R0:W-:Y:S01]  /*3200*/  STL [R1+0x14c], R2 ;  /* 0x00014c0201007387 */ /* 0x0001e20000100800 */
[----:B------:R-:W-:Y:S02]  /*3210*/  IMAD.MOV R4, RZ, RZ, -R4 ;  /* 0x000000ffff047224 */ /* 0x000fe400078e0a04 */
[----:B------:R-:W-:Y:S02]  /*3220*/  IMAD.MOV R6, RZ, RZ, -R6 ;  /* 0x000000ffff067224 */ /* 0x000fe400078e0a06 */
[----:B------:R-:W-:Y:S01]  /*3230*/  @!P5 IMAD.IADD R15, R15, 0x1, -R0 ;  /* 0x000000010f0fd824 */ /* 0x000fe200078e0a00 */
[C---:B------:R-:W-:Y:S01]  /*3240*/  ISETP.GT.U32.AND P5, PT, R0.reuse, R13, PT ;  /* 0x0000000d0000720c */ /* 0x040fe20003fa4070 */
[----:B------:R-:W-:Y:S01]  /*3250*/  IMAD R7, R0, R4, R7 ;  /* 0x0000000400077224 */ /* 0x000fe200078e0207 */
[----:B------:R-:W-:Y:S01]  /*3260*/  LOP3.LUT R4, R10, 0xb8, RZ, 0xfc, !PT ;  /* 0x000000b80a047812 */ /* 0x000fe200078efcff */
[----:B------:R-:W-:Y:S02]  /*3270*/  IMAD R8, R0, R6, R8 ;  /* 0x0000000600087224 */ /* 0x000fe400078e0208 */
[----:B0-----:R-:W-:Y:S01]  /*3280*/  IMAD.MOV.U32 R2, RZ, RZ, R3 ;  /* 0x000000ffff027224 */ /* 0x001fe200078e0003 */
[----:B------:R-:W-:Y:S01]  /*3290*/  LOP3.LUT R3, R10, 0xbe, RZ, 0xfc, !PT ;  /* 0x000000be0a037812 */ /* 0x000fe200078efcff */
[----:B------:R-:W-:Y:S01]  /*32a0*/  @!P0 IMAD.IADD R11, R11, 0x1, -R0 ;  /* 0x000000010b0b8824 */ /* 0x000fe200078e0a00 */
[----:B------:R-:W-:Y:S01]  /*32b0*/  ISETP.GT.U32.AND P0, PT, R0, R8, PT ;  /* 0x000000080000720c */ /* 0x000fe20003f04070 */
[----:B------:R-:W-:Y:S01]  /*32c0*/  @!P6 IMAD.MOV R2, RZ, RZ, -R2 ;  /* 0x000000ffff02e224 */ /* 0x000fe200078e0a02 */
[----:B------:R-:W-:-:S02]  /*32d0*/  IABS R6, R3 ;  /* 0x0000000300067213 */ /* 0x000fc40000000000 */
[----:B------:R-:W-:Y:S01]  /*32e0*/  ISETP.GE.AND P6, PT, R5, RZ, PT ;  /* 0x000000ff0500720c */ /* 0x000fe20003fc6270 */
[--C-:B------:R-:W-:Y:S01]  /*32f0*/  @!P5 IMAD.IADD R13, R13, 0x1, -R0.reuse ;  /* 0x000000010d0dd824 */ /* 0x100fe200078e0a00 */
[----:B------:R-:W-:Y:S01]  /*3300*/  ISETP.GT.U32.AND P5, PT, R0, R7, PT ;  /* 0x000000070000720c */ /* 0x000fe20003fa4070 */
[----:B------:R0:W-:Y:S01]  /*3310*/  STL [R1+0x150], R2 ;  /* 0x0001500201007387 */ /* 0x0001e20000100800 */
[----:B------:R-:W-:Y:S02]  /*3320*/  LOP3.LUT R5, R10, 0xba, RZ, 0xfc, !PT ;  /* 0x000000ba0a057812 */ /* 0x000fe400078efcff */
[----:B------:R-:W-:Y:S02]  /*3330*/  IABS R9, R4 ;  /* 0x0000000400097213 */ /* 0x000fe40000000000 */
[----:B------:R-:W-:Y:S01]  /*3340*/  IABS R14, R5 ;  /* 0x00000005000e7213 */ /* 0x000fe20000000000 */
[----:B------:R-:W-:Y:S02]  /*3350*/  @!P0 IMAD.IADD R8, R8, 0x1, -R0 ;  /* 0x0000000108088824 */ /* 0x000fe400078e0a00 */
[----:B0-----:R-:W-:-:S03]  /*3360*/  IMAD.MOV.U32 R2, RZ, RZ, R15 ;  /* 0x000000ffff027224 */ /* 0x001fc600078e000f */
[C---:B------:R-:W-:Y:S01]  /*3370*/  ISETP.GT.U32.AND P0, PT, R0.reuse, R8, PT ;  /* 0x000000080000720c */ /* 0x040fe20003f04070 */
[----:B------:R-:W-:Y:S02]  /*3380*/  IMAD.MOV.U32 R15, RZ, RZ, R16 ;  /* 0x000000ffff0f7224 */ /* 0x000fe400078e0010 */
[----:B------:R-:W-:Y:S01]  /*3390*/  @!P4 IMAD.MOV R2, RZ, RZ, -R2 ;  /* 0x000000ffff02c224 */ /* 0x000fe200078e0a02 */
[----:B------:R-:W-:Y:S01]  /*33a0*/  ISETP.GT.U32.AND P4, PT, R0, R13, PT ;  /* 0x0000000d0000720c */ /* 0x000fe20003f84070 */
[----:B------:R-:W-:-:S03]  /*33b0*/  IMAD.HI.U32 R16, R24, R6, RZ ;  /* 0x0000000618107227 */ /* 0x000fc600078e00ff */
[----:B------:R0:W-:Y:S01]  /*33c0*/  STL [R1+0x148], R2 ;  /* 0x0001480201007387 */ /* 0x0001e20000100800 */
[----:B------:R-:W-:Y:S02]  /*33d0*/  @!P5 IMAD.IADD R7, R7, 0x1, -R0 ;  /* 0x000000010707d824 */ /* 0x000fe400078e0a00 */
[----:B------:R-:W-:Y:S02]  /*33e0*/  IMAD.MOV R16, RZ, RZ, -R16 ;  /* 0x000000ffff107224 */ /* 0x000fe400078e0a10 */
[--C-:B------:R-:W-:Y:S01]  /*33f0*/  @!P0 IMAD.IADD R8, R8, 0x1, -R0.reuse ;  /* 0x0000000108088824 */ /* 0x100fe200078e0a00 */
[----:B------:R-:W-:Y:S02]  /*3400*/  ISETP.GT.U32.AND P5, PT, R0, R7, PT ;  /* 0x000000070000720c */ /* 0x000fe40003fa4070 */
[----:B------:R-:W-:Y:S01]  /*3410*/  ISETP.GE.AND P0, PT, R12, RZ, PT ;  /* 0x000000ff0c00720c */ /* 0x000fe20003f06270 */
[----:B------:R-:W-:Y:S02]  /*3420*/  @!P4 IMAD.IADD R13, R13, 0x1, -R0 ;  /* 0x000000010d0dc824 */ /* 0x000fe400078e0a00 */
[----:B0-----:R-:W-:-:S02]  /*3430*/  IMAD.MOV.U32 R2, RZ, RZ, R11 ;  /* 0x000000ffff027224 */ /* 0x001fc400078e000b */
[----:B------:R-:W-:-:S04]  /*3440*/  IMAD.HI.U32 R11, R24, R9, RZ ;  /* 0x00000009180b7227 */ /* 0x000fc800078e00ff */
[----:B------:R-:W-:Y:S01]  /*3450*/  @!P1 IMAD.MOV R2, RZ, RZ, -R2 ;  /* 0x000000ffff029224 */ /* 0x000fe200078e0a02 */
[----:B------:R-:W-:Y:S01]  /*3460*/  ISETP.GE.AND P1, PT, R3, RZ, PT ;  /* 0x000000ff0300720c */ /* 0x000fe20003f26270 */
[----:B------:R-:W-:Y:S02]  /*3470*/  IMAD R3, R0, R16, R6 ;  /* 0x0000001000037224 */ /* 0x000fe400078e0206 */
[----:B------:R-:W-:Y:S01]  /*3480*/  IMAD.HI.U32 R6, R24, R14, RZ ;  /* 0x0000000e18067227 */ /* 0x000fe200078e00ff */
[----:B------:R0:W-:Y:S02]  /*3490*/  STL [R1+0x144], R2 ;  /* 0x0001440201007387 */ /* 0x0001e40000100800 */
[----:B------:R-:W-:Y:S01]  /*34a0*/  ISETP.GT.U32.AND P4, PT, R0, R3, PT ;  /* 0x000000030000720c */ /* 0x000fe20003f84070 */
[----:B------:R-:W-:-:S04]  /*34b0*/  IMAD.HI.U32 R16, R24, R15, RZ ;  /* 0x0000000f18107227 */ /* 0x000fc800078e00ff */
[----:B------:R-:W-:Y:S02]  /*34c0*/  IMAD.MOV R6, RZ, RZ, -R6 ;  /* 0x000000ffff067224 */ /* 0x000fe400078e0a06 */
[----:B------:R-:W-:Y:S02]  /*34d0*/  IMAD.MOV R16, RZ, RZ, -R16 ;  /* 0x000000ffff107224 */ /* 0x000fe400078e0a10 */
[----:B0-----:R-:W-:Y:S02]  /*34e0*/  IMAD.MOV.U32 R2, RZ, RZ, R13 ;  /* 0x000000ffff027224 */ /* 0x001fe400078e000d */
[----:B------:R-:W-:Y:S02]  /*34f0*/  IMAD.MOV R11, RZ, RZ, -R11 ;  /* 0x000000ffff0b7224 */ /* 0x000fe400078e0a0b */
[----:B------:R-:W-:Y:S02]  /*3500*/  @!P2 IMAD.MOV R2, RZ, RZ, -R2 ;  /* 0x000000ffff02a224 */ /* 0x000fe400078e0a02 */
[----:B------:R-:W-:Y:S01]  /*3510*/  IMAD R14, R0, R6, R14 ;  /* 0x00000006000e7224 */ /* 0x000fe200078e020e */
[----:B------:R-:W-:Y:S01]  /*3520*/  LOP3.LUT R6, R10, 0xb6, RZ, 0xfc, !PT ;  /* 0x000000b60a067812 */ /* 0x000fe200078efcff */
[--C-:B------:R-:W-:Y:S01]  /*3530*/  @!P5 IMAD.IADD R7, R7, 0x1, -R0.reuse ;  /* 0x000000010707d824 */ /* 0x100fe200078e0a00 */
[----:B------:R0:W-:Y:S01]  /*3540*/  STL [R1+0x12c], R2 ;  /* 0x00012c0201007387 */ /* 0x0001e20000100800 */
[C---:B------:R-:W-:Y:S01]  /*3550*/  IMAD R12, R0.reuse, R16, R15 ;  /* 0x00000010000c7224 */ /* 0x040fe200078e020f */
[C---:B------:R-:W-:Y:S01]  /*3560*/  ISETP.GT.U32.AND P5, PT, R0.reuse, R14, PT ;  /* 0x0000000e0000720c */ /* 0x040fe20003fa4070 */
[C---:B------:R-:W-:Y:S01]  /*3570*/  IMAD R9, R0.reuse, R11, R9 ;  /* 0x0000000b00097224 */ /* 0x040fe200078e0209 */
[----:B------:R-:W-:Y:S01]  /*3580*/  IABS R13, R6 ;  /* 0x00000006000d7213 */ /* 0x000fe20000000000 */
[----:B------:R-:W-:Y:S01]  /*3590*/  @!P4 IMAD.IADD R3, R3, 0x1, -R0 ;  /* 0x000000010303c824 */ /* 0x000fe200078e0a00 */
[C---:B------:R-:W-:Y:S01]  /*35a0*/  ISETP.GT.U32.AND P4, PT, R0.reuse, R12, PT ;  /* 0x0000000c0000720c */ /* 0x040fe20003f84070 */
[----:B------:R-:W-:Y:S01]  /*35b0*/  @!P3 IMAD.MOV R8, RZ, RZ, -R8 ;  /* 0x000000ffff08b224 */ /* 0x000fe200078e0a08 */
[----:B------:R-:W-:Y:S01]  /*35c0*/  ISETP.GE.AND P3, PT, R5, RZ, PT ;  /* 0x000000ff0500720c */ /* 0x000fe20003f66270 */
[----:B0-----:R-:W-:Y:S01]  /*35d0*/  IMAD.MOV.U32 R2, RZ, RZ, R7 ;  /* 0x000000ffff027224 */ /* 0x001fe200078e0007 */
[----:B------:R-:W-:-:S02]  /*35e0*/  ISETP.GT.U32.AND P2, PT, R0, R3, PT ;  /* 0x000000030000720c */ /* 0x000fc40003f44070 */
[----:B------:R0:W-:Y:S01]  /*35f0*/  STL [R1+0x134], R8 ;  /* 0x0001340801007387 */ /* 0x0001e20000100800 */
[----:B------:R-:W-:Y:S01]  /*3600*/  LOP3.LUT R5, R10, 0xb4, RZ, 0xfc, !PT ;  /* 0x000000b40a057812 */ /* 0x000fe200078efcff */
[----:B------:R-:W-:Y:S01]  /*3610*/  @!P6 IMAD.MOV R2, RZ, RZ, -R2 ;  /* 0x000000ffff02e224 */ /* 0x000fe200078e0a02 */
[----:B------:R-:W-:Y:S01]  /*3620*/  ISETP.GT.U32.AND P6, PT, R0, R9, PT ;  /* 0x000000090000720c */ /* 0x000fe20003fc4070 */
[--C-:B------:R-:W-:Y:S01]  /*3630*/  @!P5 IMAD.IADD R14, R14, 0x1, -R0.reuse ;  /* 0x000000010e0ed824 */ /* 0x100fe200078e0a00 */
[----:B------:R-:W-:Y:S01]  /*3640*/  LOP3.LUT R11, R10, 0xae, RZ, 0xfc, !PT ;  /* 0x000000ae0a0b7812 */ /* 0x000fe200078efcff */
[----:B------:R-:W-:Y:S01]  /*3650*/  IMAD.HI.U32 R7, R24, R13, RZ ;  /* 0x0000000d18077227 */ /* 0x000fe200078e00ff */
[----:B------:R1:W-:Y:S02]  /*3660*/  STL [R1+0x138], R2 ;  /* 0x0001380201007387 */ /* 0x0003e40000100800 */
[----:B------:R-:W-:Y:S01]  /*3670*/  IABS R15, R11 ;  /* 0x0000000b000f7213 */ /* 0x000fe20000000000 */
[--C-:B------:R-:W-:Y:S01]  /*3680*/  @!P4 IMAD.IADD R12, R12, 0x1, -R0.reuse ;  /* 0x000000010c0cc824 */ /* 0x100fe200078e0a00 */
[----:B0-----:R-:W-:Y:S01]  /*3690*/  IABS R8, R5 ;  /* 0x0000000500087213 */ /* 0x001fe20000000000 */
[--C-:B------:R-:W-:Y:S01]  /*36a0*/  @!P2 IMAD.IADD R3, R3, 0x1, -R0.reuse ;  /* 0x000000010303a824 */ /* 0x100fe200078e0a00 */
[----:B------:R-:W-:Y:S01]  /*36b0*/  ISETP.GE.AND P4, PT, R6, RZ, PT ;  /* 0x000000ff0600720c */ /* 0x000fe20003f86270 */
[----:B------:R-:W-:Y:S01]  /*36c0*/  IMAD.MOV R7, RZ, RZ, -R7 ;  /* 0x000000ffff077224 */ /* 0x000fe200078e0a07 */
[C---:B------:R-:W-:Y:S01]  /*36d0*/  ISETP.GT.U32.AND P5, PT, R0.reuse, R12, PT ;  /* 0x0000000c0000720c */ /* 0x040fe20003fa4070 */
[----:B------:R-:W-:Y:S01]  /*36e0*/  @!P6 IMAD.IADD R9, R9, 0x1, -R0 ;  /* 0x000000010909e824 */ /* 0x000fe200078e0a00 */
[----:B------:R-:W-:Y:S01]  /*36f0*/  ISETP.GT.U32.AND P6, PT, R0, R14, PT ;  /* 0x0000000e0000720c */ /* 0x000fe20003fc4070 */
[----:B------:R-:W-:Y:S01]  /*3700*/  IMAD.HI.U32 R6, R24, R8, RZ ;  /* 0x0000000818067227 */ /* 0x000fe200078e00ff */
[----:B------:R-:W-:-:S02]  /*3710*/  ISETP.GE.AND P2, PT, R4, RZ, PT ;  /* 0x000000ff0400720c */ /* 0x000fc40003f46270 */
[C---:B------:R-:W-:Y:S01]  /*3720*/  LOP3.LUT R4, R10.reuse, 0xb2, RZ, 0xfc, !PT ;  /* 0x000000b20a047812 */ /* 0x040fe200078efcff */
[----:B------:R-:W-:Y:S02]  /*3730*/  IMAD.MOV R6, RZ, RZ, -R6 ;  /* 0x000000ffff067224 */ /* 0x000fe400078e0a06 */
[----:B-1----:R-:W-:Y:S01]  /*3740*/  IMAD.MOV.U32 R2, RZ, RZ, R3 ;  /* 0x000000ffff027224 */ /* 0x002fe200078e0003 */
[----:B------:R-:W-:Y:S01]  /*3750*/  LOP3.LUT R3, R10, 0xb0, RZ, 0xfc, !PT ;  /* 0x000000b00a037812 */ /* 0x000fe200078efcff */
[C---:B------:R-:W-:Y:S02]  /*3760*/  IMAD R8, R0.reuse, R6, R8 ;  /* 0x0000000600087224 */ /* 0x040fe400078e0208 */
[C---:B------:R-:W-:Y:S01]  /*3770*/  IMAD R13, R0.reuse, R7, R13 ;  /* 0x00000007000d7224 */ /* 0x040fe200078e020d */
[----:B------:R-:W-:Y:S01]  /*3780*/  IABS R6, R3 ;  /* 0x0000000300067213 */ /* 0x000fe20000000000 */
[----:B------:R-:W-:Y:S01]  /*3790*/  @!P1 IMAD.MOV R2, RZ, RZ, -R2 ;  /* 0x000000ffff029224 */ /* 0x000fe200078e0a02 */
[----:B------:R-:W-:Y:S01]  /*37a0*/  ISETP.GT.U32.AND P1, PT, R0, R9, PT ;  /* 0x000000090000720c */ /* 0x000fe20003f24070 */
[--C-:B------:R-:W-:Y:S01]  /*37b0*/  @!P6 IMAD.IADD R14, R14, 0x1, -R0.reuse ;  /* 0x000000010e0ee824 */ /* 0x100fe200078e0a00 */
[----:B------:R-:W-:Y:S01]  /*37c0*/  ISETP.GT.U32.AND P6, PT, R0, R8, PT ;  /* 0x000000080000720c */ /* 0x000fe20003fc4070 */
[----:B------:R-:W-:Y:S01]  /*37d0*/  @!P5 IMAD.IADD R12, R12, 0x1, -R0 ;  /* 0x000000010c0cd824 */ /* 0x000fe200078e0a00 */
[----:B------:R-:W-:Y:S01]  /*37e0*/  ISETP.GT.U32.AND P5, PT, R0, R13, PT ;  /* 0x0000000d0000720c */ /* 0x000fe20003fa4070 */
[----:B------:R0:W-:Y:S01]  /*37f0*/  STL [R1+0x13c], R2 ;  /* 0x00013c0201007387 */ /* 0x0001e20000100800 */
[----:B------:R-:W-:Y:S01]  /*3800*/  IMAD.HI.U32 R16, R24, R6, RZ ;  /* 0x0000000618107227 */ /* 0x000fe200078e00ff */
[----:B------:R-:W-:-:S03]  /*3810*/  IABS R7, R4 ;  /* 0x0000000400077213 */ /* 0x000fc60000000000 */
[----:B------:R-:W-:-:S03]  /*3820*/  @!P3 IMAD.MOV R14, RZ, RZ, -R14 ;  /* 0x000000ffff0eb224 */ /* 0x000fc600078e0a0e */
[----:B------:R-:W-:Y:S01]  /*3830*/  @!P1 IMAD.IADD R9, R9, 0x1, -R0 ;  /* 0x0000000109099824 */ /* 0x000fe200078e0a00 */
[----:B------:R-:W-:Y:S01]  /*3840*/  ISETP.GE.AND P1, PT, R5, RZ, PT ;  /* 0x000000ff0500720c */ /* 0x000fe20003f26270 */
[----:B0-----:R-:W-:Y:S02]  /*3850*/  IMAD.MOV.U32 R2, RZ, RZ, R12 ;  /* 0x000000ffff027224 */ /* 0x001fe400078e000c */
[--C-:B------:R-:W-:Y:S02]  /*3860*/  @!P6 IMAD.IADD R8, R8, 0x1, -R0.reuse ;  /* 0x000000010808e824 */ /* 0x100fe400078e0a00 */
[----:B------:R-:W-:Y:S02]  /*3870*/  IMAD.MOV.U32 R5, RZ, RZ, R15 ;  /* 0x000000ffff057224 */ /* 0x000fe400078e000f */
[----:B------:R-:W-:Y:S01]  /*3880*/  @!P5 IMAD.IADD R13, R13, 0x1, -R0 ;  /* 0x000000010d0dd824 */ /* 0x000fe200078e0a00 */
[----:B------:R-:W-:Y:S01]  /*3890*/  ISETP.GE.AND P5, PT, R4, RZ, PT ;  /* 0x000000ff0400720c */ /* 0x000fe20003fa6270 */
[----:B------:R-:W-:Y:S01]  /*38a0*/  @!P0 IMAD.MOV R2, RZ, RZ, -R2 ;  /* 0x000000ffff028224 */ /* 0x000fe200078e0a02 */
[----:B------:R-:W-:Y:S01]  /*38b0*/  ISETP.GT.U32.AND P6, PT, R0, R8, PT ;  /* 0x000000080000720c */ /* 0x000fe20003fc4070 */
[----:B------:R-:W-:Y:S01]  /*38c0*/  IMAD.HI.U32 R4, R24, R5, RZ ;  /* 0x0000000518047227 */ /* 0x000fe200078e00ff */
[----:B------:R-:W-:-:S02]  /*38d0*/  ISETP.GT.U32.AND P0, PT, R0, R13, PT ;  /* 0x0000000d0000720c */ /* 0x000fc40003f04070 */
[----:B------:R0:W-:Y:S01]  /*38e0*/  STL [R1+0x130], R2 ;  /* 0x0001300201007387 */ /* 0x0001e20000100800 */
[----:B------:R-:W-:Y:S01]  /*38f0*/  IMAD.MOV R12, RZ, RZ, -R16 ;  /* 0x000000ffff0c7224 */ /* 0x000fe200078e0a10 */
[----:B------:R-:W-:Y:S01]  /*3900*/  LOP3.LUT R16, R10, 0xac, RZ, 0xfc, !PT ;  /* 0x000000ac0a107812 */ /* 0x000fe200078efcff */
[----:B------:R-:W-:Y:S01]  /*3910*/  IMAD.MOV R4, RZ, RZ, -R4 ;  /* 0x000000ffff047224 */ /* 0x000fe200078e0a04 */
[----:B------:R1:W-:Y:S01]  /*3920*/  STL [R1+0x120], R14 ;  /* 0x0001200e01007387 */ /* 0x0003e20000100800 */
[C---:B------:R-:W-:Y:S02]  /*3930*/  IMAD R6, R0.reuse, R12, R6 ;  /* 0x0000000c00067224 */ /* 0x040fe400078e0206 */
[----:B------:R-:W-:Y:S01]  /*3940*/  IMAD R5, R0, R4, R5 ;  /* 0x0000000400057224 */ /* 0x000fe200078e0205 */
[----:B------:R-:W-:Y:S01]  /*3950*/  IABS R4, R16 ;  /* 0x0000001000047213 */ /* 0x000fe20000000000 */
[----:B------:R-:W-:Y:S02]  /*3960*/  @!P6 IMAD.IADD R8, R8, 0x1, -R0 ;  /* 0x000000010808e824 */ /* 0x000fe400078e0a00 */
[----:B0-----:R-:W-:Y:S01]  /*3970*/  IMAD.MOV.U32 R2, RZ, RZ, R9 ;  /* 0x000000ffff027224 */ /* 0x001fe200078e0009 */
[----:B------:R-:W-:Y:S01]  /*3980*/  ISETP.GT.U32.AND P6, PT, R0, R5, PT ;  /* 0x000000050000720c */ /* 0x000fe20003fc4070 */
[----:B------:R-:W-:Y:S01]  /*3990*/  IMAD.HI.U32 R15, R24, R7, RZ ;  /* 0x00000007180f7227 */ /* 0x000fe200078e00ff */
[----:B------:R-:W-:-:S03]  /*39a0*/  LOP3.LUT R9, R10, 0xaa, RZ, 0xfc, !PT ;  /* 0x000000aa0a097812 */ /* 0x000fc600078efcff */
[----:B------:R-:W-:Y:S01]  /*39b0*/  @!P2 IMAD.MOV R2, RZ, RZ, -R2 ;  /* 0x000000ffff02a224 */ /* 0x000fe200078e0a02 */
[C---:B------:R-:W-:Y:S01]  /*39c0*/  ISETP.GT.U32.AND P2, PT, R0.reuse, R6, PT ;  /* 0x000000060000720c */ /* 0x040fe20003f44070 */
[----:B------:R-:W-:Y:S02]  /*39d0*/  IMAD.MOV R15, RZ, RZ, -R15 ;  /* 0x000000ffff0f7224 */ /* 0x000fe400078e0a0f */
[--C-:B------:R-:W-:Y:S01]  /*39e0*/  @!P0 IMAD.IADD R13, R13, 0x1, -R0.reuse ;  /* 0x000000010d0d8824 */ /* 0x100fe200078e0a00 */
[----:B------:R-:W-:Y:S01]  /*39f0*/  ISETP.GE.AND P0, PT, R3, RZ, PT ;  /* 0x000000ff0300720c */ /* 0x000fe20003f06270 */
[----:B------:R-:W-:Y:S01]  /*3a00*/  IMAD R7, R0, R15, R7 ;  /* 0x0000000f00077224 */ /* 0x000fe200078e0207 */
[----:B------:R-:W-:Y:S01]  /*3a10*/  IABS R3, R9 ;  /* 0x0000000900037213 */ /* 0x000fe20000000000 */
[----:B------:R-:W-:Y:S01]  /*3a20*/  @!P6 IMAD.IADD R5, R5, 0x1, -R0 ;  /* 0x000000010505e824 */ /* 0x000fe200078e0a00 */
[----:B------:R0:W-:Y:S01]  /*3a30*/  STL [R1+0x124], R2 ;  /* 0x0001240201007387 */ /* 0x0001e20000100800 */
[----:B------:R-:W-:Y:S01]  /*3a40*/  IMAD.HI.U32 R12, R24, R4, RZ ;  /* 0x00000004180c7227 */ /* 0x000fe200078e00ff */
[----:B------:R-:W-:-:S03]  /*3a50*/  ISETP.GT.U32.AND P3, PT, R0, R7, PT ;  /* 0x000000070000720c */ /* 0x000fc60003f64070 */
[----:B------:R-:W-:Y:S02]  /*3a60*/  @!P2 IMAD.IADD R6, R6, 0x1, -R0 ;  /* 0x000000010606a824 */ /* 0x000fe400078e0a00 */
[----:B-1----:R-:W-:-:S03]  /*3a70*/  IMAD.HI.U32 R14, R24, R3, RZ ;  /* 0x00000003180e7227 */ /* 0x002fc600078e00ff */
[C---:B------:R-:W-:Y:S01]  /*3a80*/  ISETP.GT.U32.AND P6, PT, R0.reuse, R6, PT ;  /* 0x000000060000720c */ /* 0x040fe20003fc4070 */
[----:B------:R-:W-:Y:S02]  /*3a90*/  IMAD.MOV R14, RZ, RZ, -R14 ;  /* 0x000000ffff0e7224 */ /* 0x000fe400078e0a0e */
[----:B0-----:R-:W-:Y:S02]  /*3aa0*/  IMAD.MOV.U32 R2, RZ, RZ, R13 ;  /* 0x000000ffff027224 */ /* 0x001fe400078e000d */
[----:B------:R-:W-:Y:S01]  /*3ab0*/  IMAD R3, R0, R14, R3 ;  /* 0x0000000e00037224 */ /* 0x000fe200078e0203 */
[C---:B------:R-:W-:Y:S01]  /*3ac0*/  LOP3.LUT R14, R10.reuse, 0xa4, RZ, 0xfc, !PT ;  /* 0x000000a40a0e7812 */ /* 0x040fe200078efcff */
[----:B------:R-:W-:Y:S01]  /*3ad0*/  @!P3 IMAD.IADD R7, R7, 0x1, -R0 ;  /* 0x000000010707b824 */ /* 0x000fe200078e0a00 */
[----:B------:R-:W-:Y:S01]  /*3ae0*/  ISETP.GE.AND P3, PT, R11, RZ, PT ;  /* 0x000000ff0b00720c */ /* 0x000fe20003f66270 */
[----:B------:R-:W-:Y:S01]  /*3af0*/  IMAD.MOV R12, RZ, RZ, -R12 ;  /* 0x000000ffff0c7224 */ /* 0x000fe200078e0a0c */
[----:B------:R-:W-:Y:S01]  /*3b00*/  LOP3.LUT R11, R10, 0xa8, RZ, 0xfc, !PT ;  /* 0x000000a80a0b7812 */ /* 0x000fe200078efcff */
[----:B------:R-:W-:Y:S01]  /*3b10*/  @!P4 IMAD.MOV R2, RZ, RZ, -R2 ;  /* 0x000000ffff02c224 */ /* 0x000fe200078e0a02 */
[----:B------:R-:W-:Y:S01]  /*3b20*/  ISETP.GT.U32.AND P2, PT, R0, R7, PT ;  /* 0x000000070000720c */ /* 0x000fe20003f44070 */
[----:B------:R-:W-:Y:S01]  /*3b30*/  @!P6 IMAD.IADD R6, R6, 0x1, -R0 ;  /* 0x000000010606e824 */ /* 0x000fe200078e0a00 */
[C---:B------:R-:W-:Y:S01]  /*3b40*/  ISETP.GT.U32.AND P6, PT, R0.reuse, R3, PT ;  /* 0x000000030000720c */ /* 0x040fe20003fc4070 */
[C---:B------:R-:W-:Y:S01]  /*3b50*/  IMAD R4, R0.reuse, R12, R4 ;  /* 0x0000000c00047224 */ /* 0x040fe200078e0204 */
[----:B------:R-:W-:Y:S01]  /*3b60*/  ISETP.GT.U32.AND P4, PT, R0, R5, PT ;  /* 0x000000050000720c */ /* 0x000fe20003f84070 */
[----:B------:R0:W-:Y:S01]  /*3b70*/  STL [R1+0x128], R2 ;  /* 0x0001280201007387 */ /* 0x0001e20000100800 */
[----:B------:R-:W-:Y:S01]  /*3b80*/  LOP3.LUT R12, R10, 0xa6, RZ, 0xfc, !PT ;  /* 0x000000a60a0c7812 */ /* 0x000fe200078efcff */
[----:B------:R-:W-:Y:S01]  /*3b90*/  @!P0 IMAD.MOV R6, RZ, RZ, -R6 ;  /* 0x000000ffff068224 */ /* 0x000fe200078e0a06 */
[----:B------:R-:W-:-:S02]  /*3ba0*/  IABS R13, R11 ;  /* 0x0000000b000d7213 */ /* 0x000fc40000000000 */
[----:B------:R-:W-:Y:S02]  /*3bb0*/  IABS R15, R12 ;  /* 0x0000000c000f7213 */ /* 0x000fe40000000000 */
[----:B------:R-:W-:Y:S01]  /*3bc0*/  ISETP.GE.AND P0, PT, R11, RZ, PT ;  /* 0x000000ff0b00720c */ /* 0x000fe20003f06270 */
[----:B------:R-:W-:Y:S01]  /*3bd0*/  IMAD.HI.U32 R17, R24, R13, RZ ;  /* 0x0000000d18117227 */ /* 0x000fe200078e00ff */
[----:B------:R-:W-:-:S03]  /*3be0*/  LOP3.LUT R11, R10, 0x9e, RZ, 0xfc, !PT ;  /* 0x0000009e0a0b7812 */ /* 0x000fc600078efcff */
[--C-:B------:R-:W-:Y:S02]  /*3bf0*/  @!P6 IMAD.IADD R3, R3, 0x1, -R0.reuse ;  /* 0x000000010303e824 */ /* 0x100fe400078e0a00 */
[----:B------:R-:W-:Y:S01]  /*3c00*/  @!P2 IMAD.IADD R7, R7, 0x1, -R0 ;  /* 0x000000010707a824 */ /* 0x000fe200078e0a00 */
[----:B------:R-:W-:Y:S01]  /*3c10*/  ISETP.GT.U32.AND P2, PT, R0, R4, PT ;  /* 0x000000040000720c */ /* 0x000fe20003f44070 */
[----:B------:R-:W-:Y:S01]  /*3c20*/  IMAD.HI.U32 R18, R24, R15, RZ ;  /* 0x0000000f18127227 */ /* 0x000fe200078e00ff */
[----:B------:R-:W-:-:S03]  /*3c30*/  ISETP.GT.U32.AND P6, PT, R0, R3, PT ;  /* 0x000000030000720c */ /* 0x000fc60003fc4070 */
[----:B------:R-:W-:Y:S01]  /*3c40*/  @!P4 IMAD.IADD R5, R5, 0x1, -R0 ;  /* 0x000000010505c824 */ /* 0x000fe200078e0a00 */
[----:B------:R-:W-:Y:S01]  /*3c50*/  ISETP.GE.AND P4, PT, R16, RZ, PT ;  /* 0x000000ff1000720c */ /* 0x000fe20003f86270 */
[----:B------:R-:W-:Y:S01]  /*3c60*/  IMAD.MOV R16, RZ, RZ, -R17 ;  /* 0x000000ffff107224 */ /* 0x000fe200078e0a11 */
[----:B------:R-:W-:Y:S01]  /*3c70*/  IABS R17, R14 ;  /* 0x0000000e00117213 */ /* 0x000fe20000000000 */
[----:B------:R-:W-:Y:S02]  /*3c80*/  IMAD.MOV R18, RZ, RZ, -R18 ;  /* 0x000000ffff127224 */ /* 0x000fe400078e0a12 */
[----:B------:R-:W-:Y:S01]  /*3c90*/  IMAD R13, R0, R16, R13 ;  /* 0x00000010000d7224 */ /* 0x000fe200078e020d */
[----:B------:R-:W-:Y:S01]  /*3ca0*/  LOP3.LUT R16, R10, 0x82, RZ, 0xfc, !PT ;  /* 0x000000820a107812 */ /* 0x000fe200078efcff */
[----:B0-----:R-:W-:Y:S02]  /*3cb0*/  IMAD.MOV.U32 R2, RZ, RZ, R8 ;  /* 0x000000ffff027224 */ /* 0x001fe400078e0008 */
[----:B------:R-:W-:Y:S01]  /*3cc0*/  IMAD R15, R0, R18, R15 ;  /* 0x00000012000f7224 */ /* 0x000fe200078e020f */
[----:B------:R-:W-:Y:S01]  /*3cd0*/  LOP3.LUT R18, R10, 0x7e, RZ, 0xfc, !PT ;  /* 0x0000007e0a127812 */ /* 0x000fe200078efcff */
[----:B------:R-:W-:-:S02]  /*3ce0*/  @!P1 IMAD.MOV R2, RZ, RZ, -R2 ;  /* 0x000000ffff029224 */ /* 0x000fc400078e0a02 */
[----:B------:R-:W-:Y:S01]  /*3cf0*/  @!P5 IMAD.MOV R7, RZ, RZ, -R7 ;  /* 0x000000ffff07d224 */ /* 0x000fe200078e0a07 */
[C---:B------:R-:W-:Y:S01]  /*3d00*/  ISETP.GT.U32.AND P5, PT, R0.reuse, R13, PT ;  /* 0x0000000d0000720c */ /* 0x040fe20003fa4070 */
[--C-:B------:R-:W-:Y:S01]  /*3d10*/  @!P6 IMAD.IADD R3, R3, 0x1, -R0.reuse ;  /* 0x000000010303e824 */ /* 0x100fe200078e0a00 */
[----:B------:R-:W-:Y:S01]  /*3d20*/  ISETP.GT.U32.AND P6, PT, R0, R15, PT ;  /* 0x0000000f0000720c */ /* 0x000fe20003fc4070 */
[----:B------:R-:W-:Y:S01]  /*3d30*/  @!P2 IMAD.IADD R4, R4, 0x1, -R0 ;  /* 0x000000010404a824 */ /* 0x000fe200078e0a00 */
[----:B------:R0:W-:Y:S01]  /*3d40*/  STL [R1+0x11c], R2 ;  /* 0x00011c0201007387 */ /* 0x0001e20000100800 */
[----:B------:R-:W-:-:S03]  /*3d50*/  ISETP.GE.AND P2, PT, R9, RZ, PT ;  /* 0x000000ff0900720c */ /* 0x000fc60003f46270 */
[----:B------:R-:W-:Y:S01]  /*3d60*/  STL [R1+0x118], R7 ;  /* 0x0001180701007387 */ /* 0x000fe20000100800 */
[----:B------:R-:W-:-:S03]  /*3d70*/  ISETP.GT.U32.AND P1, PT, R0, R4, PT ;  /* 0x000000040000720c */ /* 0x000fc60003f24070 */
[----:B------:R1:W-:Y:S01]  /*3d80*/  STL [R1+0x114], R6 ;  /* 0x0001140601007387 */ /* 0x0003e20000100800 */
[--C-:B------:R-:W-:Y:S02]  /*3d90*/  @!P5 IMAD.IADD R13, R13, 0x1, -R0.reuse ;  /* 0x000000010d0dd824 */ /* 0x100fe400078e0a00 */
[----:B0-----:R-:W-:Y:S01]  /*3da0*/  IMAD.MOV.U32 R2, RZ, RZ, R5 ;  /* 0x000000ffff027224 */ /* 0x001fe200078e0005 */
[----:B------:R-:W-:Y:S01]  /*3db0*/  LOP3.LUT R5, R10, 0xa2, RZ, 0xfc, !PT ;  /* 0x000000a20a057812 */ /* 0x000fe200078efcff */
[----:B------:R-:W-:Y:S01]  /*3dc0*/  @!P6 IMAD.IADD R15, R15, 0x1, -R0 ;  /* 0x000000010f0fe824 */ /* 0x000fe200078e0a00 */
[----:B------:R-:W-:Y:S01]  /*3dd0*/  ISETP.GT.U32.AND P5, PT, R0, R13, PT ;  /* 0x0000000d0000720c */ /* 0x000fe20003fa4070 */
[----:B------:R-:W-:Y:S01]  /*3de0*/  @!P3 IMAD.MOV R2, RZ, RZ, -R2 ;  /* 0x000000ffff02b224 */ /* 0x000fe200078e0a02 */
[----:B------:R-:W-:Y:S01]  /*3df0*/  IABS R8, R5 ;  /* 0x0000000500087213 */ /* 0x000fe20000000000 */
[----:B-1----:R-:W-:Y:S01]  /*3e00*/  IMAD.HI.U32 R6, R24, R17, RZ ;  /* 0x0000001118067227 */ /* 0x002fe200078e00ff */
[----:B------:R-:W-:-:S02]  /*3e10*/  ISETP.GT.U32.AND P6, PT, R0, R15, PT ;  /* 0x0000000f0000720c */ /* 0x000fc40003fc4070 */
[----:B------:R0:W-:Y:S01]  /*3e20*/  STL [R1+0x10c], R2 ;  /* 0x00010c0201007387 */ /* 0x0001e20000100800 */
[----:B------:R-:W-:Y:S01]  /*3e30*/  ISETP.GE.AND P3, PT, R12, RZ, PT ;  /* 0x000000ff0c00720c */ /* 0x000fe20003f66270 */
[----:B------:R-:W-:Y:S02]  /*3e40*/  IMAD.MOV R6, RZ, RZ, -R6 ;  /* 0x000000ffff067224 */ /* 0x000fe400078e0a06 */
[----:B------:R-:W-:Y:S01]  /*3e50*/  @!P1 IMAD.IADD R4, R4, 0x1, -R0 ;  /* 0x0000000104049824 */ /* 0x000fe200078e0a00 */
[----:B------:R-:W-:Y:S01]  /*3e60*/  ISETP.GE.AND P1, PT, R14, RZ, PT ;  /* 0x000000ff0e00720c */ /* 0x000fe20003f26270 */
[----:B------:R-:W-:Y:S01]  /*3e70*/  IMAD R6, R0, R6, R17 ;  /* 0x0000000600067224 */ /* 0x000fe200078e0211 */
[----:B------:R-:W-:Y:S01]  /*3e80*/  IABS R17, R18 ;  /* 0x0000001200117213 */ /* 0x000fe20000000000 */
[----:B------:R-:W-:Y:S01]  /*3e90*/  IMAD.MOV.U32 R7, RZ, RZ, R4 ;  /* 0x000000ffff077224 */ /* 0x000fe200078e0004 */
[----:B------:R-:W-:Y:S01]  /*3ea0*/  LOP3.LUT R4, R10, 0xa0, RZ, 0xfc, !PT ;  /* 0x000000a00a047812 */ /* 0x000fe200078efcff */
[----:B0-----:R-:W-:-:S02]  /*3eb0*/  IMAD.MOV.U32 R2, RZ, RZ, R3 ;  /* 0x000000ffff027224 */ /* 0x001fc400078e0003 */
[----:B------:R-:W-:-:S04]  /*3ec0*/  IMAD.HI.U32 R3, R24, R8, RZ ;  /* 0x0000000818037227 */ /* 0x000fc800078e00ff */
[----:B------:R-:W-:Y:S01]  /*3ed0*/  @!P2 IMAD.MOV R2, RZ, RZ, -R2 ;  /* 0x000000ffff02a224 */ /* 0x000fe200078e0a02 */
[C---:B------:R-:W-:Y:S01]  /*3ee0*/  ISETP.GT.U32.AND P2, PT, R0.reuse, R6, PT ;  /* 0x000000060000720c */ /* 0x040fe20003f44070 */
[----:B------:R-:W-:Y:S02]  /*3ef0*/  IMAD.MOV R3, RZ, RZ, -R3 ;  /* 0x000000ffff037224 */ /* 0x000fe400078e0a03 */
[----:B------:R-:W-:Y:S01]  /*3f00*/  @!P4 IMAD.MOV R7, RZ, RZ, -R7 ;  /* 0x000000ffff07c224 */ /* 0x000fe200078e0a07 */
[----:B------:R-:W-:Y:S01]  /*3f10*/  ISETP.GE.AND P4, PT, R5, RZ, PT ;  /* 0x000000ff0500720c */ /* 0x000fe20003f86270 */
[C---:B------:R-:W-:Y:S01]  /*3f20*/  IMAD R8, R0.reuse, R3, R8 ;  /* 0x0000000300087224 */ /* 0x040fe200078e0208 */
[----:B------:R-:W-:Y:S01]  /*3f30*/  IABS R5, R4 ;  /* 0x0000000400057213 */ /* 0x000fe20000000000 */
[--C-:B------:R-:W-:Y:S01]  /*3f40*/  @!P5 IMAD.IADD R13, R13, 0x1, -R0.reuse ;  /* 0x000000010d0dd824 */ /* 0x100fe200078e0a00 */
[----:B------:R0:W-:Y:S01]  /*3f50*/  STL [R1+0x104], R7 ;  /* 0x0001040701007387 */ /* 0x0001e20000100800 */
[----:B------:R-:W-:Y:S01]  /*3f60*/  @!P6 IMAD.IADD R15, R15, 0x1, -R0 ;  /* 0x000000010f0fe824 */ /* 0x000fe200078e0a00 */
[----:B------:R-:W-:Y:S01]  /*3f70*/  ISETP.GT.U32.AND P6, PT, R0, R8, PT ;  /* 0x000000080000720c */ /* 0x000fe20003fc4070 */
[----:B------:R-:W-:Y:S01]  /*3f80*/  IMAD.HI.U32 R9, R24, R5, RZ ;  /* 0x0000000518097227 */ /* 0x000fe200078e00ff */
[----:B------:R1:W-:Y:S01]  /*3f90*/  STL [R1+0xe0], R2 ;  /* 0x0000e00201007387 */ /* 0x0003e20000100800 */
[----:B------:R-:W-:-:S02]  /*3fa0*/  ISETP.GE.AND P5, PT, R4, RZ, PT ;  /* 0x000000ff0400720c */ /* 0x000fc40003fa6270 */
[----:B------:R-:W-:Y:S01]  /*3fb0*/  @!P2 IMAD.IADD R6, R6, 0x1, -R0 ;  /* 0x000000010606a824 */ /* 0x000fe200078e0a00 */
[----:B------:R-:W-:Y:S01]  /*3fc0*/  LOP3.LUT R4, R10, 0x9c, RZ, 0xfc, !PT ;  /* 0x0000009c0a047812 */ /* 0x000fe200078efcff */
[----:B------:R-:W-:Y:S01]  /*3fd0*/  IMAD.MOV R9, RZ, RZ, -R9 ;  /* 0x000000ffff097224 */ /* 0x000fe200078e0a09 */
[----:B0-----:R-:W-:Y:S01]  /*3fe0*/  IABS R7, R11 ;  /* 0x0000000b00077213 */ /* 0x001fe20000000000 */
[----:B------:R-:W-:Y:S01]  /*3ff0*/  IMAD.HI.U32 R19, R24, R17, RZ ;  /* 0x0000001118137227 */ /* 0x000fe200078e00ff */
[----:B------:R-:W-:Y:S02]  /*4000*/  ISETP.GT.U32.AND P2, PT, R0, R6, PT ;  /* 0x000000060000720c */ /* 0x000fe40003f44070 */
[----:B------:R-:W-:Y:S01]  /*4010*/  IABS R3, R4 ;  /* 0x0000000400037213 */ /* 0x000fe20000000000 */
[----:B-1----:R-:W-:Y:S02]  /*4020*/  IMAD.MOV.U32 R2, RZ, RZ, R13 ;  /* 0x000000ffff027224 */ /* 0x002fe400078e000d */
[----:B------:R-:W-:-:S04]  /*4030*/  IMAD.HI.U32 R12, R24, R7, RZ ;  /* 0x00000007180c7227 */ /* 0x000fc800078e00ff */
[----:B------:R-:W-:Y:S01]  /*4040*/  @!P0 IMAD.MOV R2, RZ, RZ, -R2 ;  /* 0x000000ffff028224 */ /* 0x000fe200078e0a02 */
[----:B------:R-:W-:Y:S01]  /*4050*/  ISETP.GE.AND P0, PT, R11, RZ, PT ;  /* 0x000000ff0b00720c */ /* 0x000fe20003f06270 */
[----:B------:R-:W-:Y:S02]  /*4060*/  @!P6 IMAD.IADD R8, R8, 0x1, -R0 ;  /* 0x000000010808e824 */ /* 0x000fe400078e0a00 */
[----:B------:R-:W-:Y:S01]  /*4070*/  IMAD.MOV R12, RZ, RZ, -R12 ;  /* 0x000000ffff0c7224 */ /* 0x000fe200078e0a0c */
[----:B------:R0:W-:Y:S01]  /*4080*/  STL [R1+0xd0], R2 ;  /* 0x0000d00201007387 */ /* 0x0001e20000100800 */
[C---:B------:R-:W-:Y:S01]  /*4090*/  IMAD R5, R0.reuse, R9, R5 ;  /* 0x0000000900057224 */ /* 0x040fe200078e0205 */
[----:B------:R-:W-:Y:S01]  /*40a0*/  ISETP.GT.U32.AND P6, PT, R0, R8, PT ;  /* 0x000000080000720c */ /* 0x000fe20003fc4070 */
[----:B------:R-:W-:Y:S02]  /*40b0*/  @!P2 IMAD.IADD R6, R6, 0x1, -R0 ;  /* 0x000000010606a824 */ /* 0x000fe400078e0a00 */
[----:B------:R-:W-:Y:S01]  /*40c0*/  IMAD.MOV R19, RZ, RZ, -R19 ;  /* 0x000000ffff137224 */ /* 0x000fe200078e0a13 */
[----:B------:R-:W-:-:S03]  /*40d0*/  ISETP.GT.U32.AND P2, PT, R0, R5, PT ;  /* 0x000000050000720c */ /* 0x000fc60003f44070 */
[----:B------:R-:W-:Y:S02]  /*40e0*/  IMAD R17, R0, R19, R17 ;  /* 0x0000001300117224 */ /* 0x000fe400078e0211 */
[----:B0-----:R-:W-:-:S04]  /*40f0*/  IMAD.MOV.U32 R2, RZ, RZ, R15 ;  /* 0x000000ffff027224 */ /* 0x001fc800078e000f */
[----:B------:R-:W-:Y:S01]  /*4100*/  @!P3 IMAD.MOV R2, RZ, RZ, -R2 ;  /* 0x000000ffff02b224 */ /* 0x000fe200078e0a02 */
[----:B------:R-:W-:Y:S01]  /*4110*/  ISETP.GE.AND P3, PT, R4, RZ, PT ;  /* 0x000000ff0400720c */ /* 0x000fe20003f66270 */
[----:B------:R-:W-:Y:S01]  /*4120*/  IMAD R4, R0, R12, R7 ;  /* 0x0000000c00047224 */ /* 0x000fe200078e0207 */
[----:B------:R-:W-:Y:S01]  /*4130*/  LOP3.LUT R12, R10, 0x9a, RZ, 0xfc, !PT ;  /* 0x0000009a0a0c7812 */ /* 0x000fe200078efcff */
[----:B------:R-:W-:Y:S01]  /*4140*/  IMAD.HI.U32 R7, R24, R3, RZ ;  /* 0x0000000318077227 */ /* 0x000fe200078e00ff */
[----:B------:R0:W-:Y:S02]  /*4150*/  STL [R1+0xf4], R2 ;  /* 0x0000f40201007387 */ /* 0x0001e40000100800 */
[----:B------:R-:W-:Y:S01]  /*4160*/  IABS R11, R12 ;  /* 0x0000000c000b7213 */ /* 0x000fe20000000000 */
[--C-:B------:R-:W-:Y:S02]  /*4170*/  @!P6 IMAD.IADD R8, R8, 0x1, -R0.reuse ;  /* 0x000000010808e824 */ /* 0x100fe400078e0a00 */
[----:B------:R-:W-:-:S02]  /*4180*/  @!P2 IMAD.IADD R5, R5, 0x1, -R0 ;  /* 0x000000010505a824 */ /* 0x000fc400078e0a00 */
[----:B------:R-:W-:-:S03]  /*4190*/  IMAD.HI.U32 R9, R24, R11, RZ ;  /* 0x0000000b18097227 */ /* 0x000fc600078e00ff */
[----:B------:R-:W-:Y:S01]  /*41a0*/  ISETP.GT.U32.AND P2, PT, R0, R5, PT ;  /* 0x000000050000720c */ /* 0x000fe20003f44070 */
[----:B0-----:R-:W-:Y:S02]  /*41b0*/  IMAD.MOV.U32 R2, RZ, RZ, R6 ;  /* 0x000000ffff027224 */ /* 0x001fe400078e0006 */
[----:B------:R-:W-:Y:S01]  /*41c0*/  IMAD.MOV R6, RZ, RZ, -R7 ;  /* 0x000000ffff067224 */ /* 0x000fe200078e0a07 */
[----:B------:R-:W-:Y:S01]  /*41d0*/  LOP3.LUT R7, R10, 0x98, RZ, 0xfc, !PT ;  /* 0x000000980a077812 */ /* 0x000fe200078efcff */
[----:B------:R-:W-:Y:S01]  /*41e0*/  @!P1 IMAD.MOV R2, RZ, RZ, -R2 ;  /* 0x000000ffff029224 */ /* 0x000fe200078e0a02 */
[C---:B------:R-:W-:Y:S01]  /*41f0*/  ISETP.GT.U32.AND P1, PT, R0.reuse, R4, PT ;  /* 0x000000040000720c */ /* 0x040fe20003f24070 */
[----:B------:R-:W-:Y:S01]  /*4200*/  IMAD R6, R0, R6, R3 ;  /* 0x0000000600067224 */ /* 0x000fe200078e0203 */
[----:B------:R-:W-:Y:S01]  /*4210*/  LOP3.LUT R3, R10, 0x96, RZ, 0xfc, !PT ;  /* 0x000000960a037812 */ /* 0x000fe200078efcff */
[----:B------:R-:W-:Y:S01]  /*4220*/  IMAD.MOV R9, RZ, RZ, -R9 ;  /* 0x000000ffff097224 */ /* 0x000fe200078e0a09 */
[----:B------:R-:W-:Y:S01]  /*4230*/  IABS R14, R7 ;  /* 0x00000007000e7213 */ /* 0x000fe20000000000 */
[----:B------:R0:W-:Y:S01]  /*4240*/  STL [R1+0x100], R2 ;  /* 0x0001000201007387 */ /* 0x0001e20000100800 */
[C---:B------:R-:W-:Y:S01]  /*4250*/  ISETP.GT.U32.AND P6, PT, R0.reuse, R6, PT ;  /* 0x000000060000720c */ /* 0x040fe20003fc4070 */
[--C-:B------:R-:W-:Y:S01]  /*4260*/  @!P2 IMAD.IADD R5, R5, 0x1, -R0.reuse ;  /* 0x000000010505a824 */ /* 0x100fe200078e0a00 */
[----:B------:R-:W-:Y:S01]  /*4270*/  IABS R13, R3 ;  /* 0x00000003000d7213 */ /* 0x000fe20000000000 */
[----:B------:R-:W-:Y:S01]  /*4280*/  IMAD R11, R0, R9, R11 ;  /* 0x00000009000b7224 */ /* 0x000fe200078e020b */
[----:B------:R-:W-:Y:S01]  /*4290*/  ISETP.GE.AND P2, PT, R7, RZ, PT ;  /* 0x000000ff0700720c */ /* 0x000fe20003f46270 */
[----:B------:R-:W-:Y:S01]  /*42a0*/  IMAD.MOV.U32 R15, RZ, RZ, R5 ;  /* 0x000000ffff0f7224 */ /* 0x000fe200078e0005 */
[----:B------:R-:W-:Y:S01]  /*42b0*/  LOP3.LUT R5, R10, 0x94, RZ, 0xfc, !PT ;  /* 0x000000940a057812 */ /* 0x000fe200078efcff */
[----:B------:R-:W-:-:S02]  /*42c0*/  @!P1 IMAD.IADD R4, R4, 0x1, -R0 ;  /* 0x0000000104049824 */ /* 0x000fc400078e0a00 */
[----:B0-----:R-:W-:Y:S02]  /*42d0*/  IMAD.MOV.U32 R2, RZ, RZ, R8 ;  /* 0x000000ffff027224 */ /* 0x001fe400078e0008 */
[----:B------:R-:W-:Y:S01]  /*42e0*/  IMAD.HI.U32 R8, R24, R14, RZ ;  /* 0x0000000e18087227 */ /* 0x000fe200078e00ff */
[----:B------:R-:W-:-:S03]  /*42f0*/  ISETP.GT.U32.AND P1, PT, R0, R4, PT ;  /* 0x000000040000720c */ /* 0x000fc60003f24070 */
[----:B------:R-:W-:Y:S02]  /*4300*/  @!P6 IMAD.IADD R6, R6, 0x1, -R0 ;  /* 0x000000010606e824 */ /* 0x000fe400078e0a00 */
[----:B------:R-:W-:Y:S01]  /*4310*/  @!P4 IMAD.MOV R2, RZ, RZ, -R2 ;  /* 0x000000ffff02c224 */ /* 0x000fe200078e0a02 */
[----:B------:R-:W-:Y:S01]  /*4320*/  ISETP.GE.AND P4, PT, R12, RZ, PT ;  /* 0x000000ff0c00720c */ /* 0x000fe20003f86270 */
[----:B------:R-:W-:Y:S01]  /*4330*/  IMAD.HI.U32 R12, R24, R13, RZ ;  /* 0x0000000d180c7227 */ /* 0x000fe200078e00ff */
[----:B------:R-:W-:Y:S02]  /*4340*/  ISETP.GT.U32.AND P6, PT, R0, R6, PT ;  /* 0x000000060000720c */ /* 0x000fe40003fc4070 */
[----:B------:R0:W-:Y:S01]  /*4350*/  STL [R1+0xfc], R2 ;  /* 0x0000fc0201007387 */ /* 0x0001e20000100800 */
[----:B------:R-:W-:Y:S02]  /*4360*/  IMAD.MOV R8, RZ, RZ, -R8 ;  /* 0x000000ffff087224 */ /* 0x000fe400078e0a08 */
[----:B------:R-:W-:Y:S01]  /*4370*/  IMAD.MOV R7, RZ, RZ, -R12 ;  /* 0x000000ffff077224 */ /* 0x000fe200078e0a0c */
[----:B------:R-:W-:Y:S01]  /*4380*/  LOP3.LUT R12, R10, 0x92, RZ, 0xfc, !PT ;  /* 0x000000920a0c7812 */ /* 0x000fe200078efcff */
[----:B------:R-:W-:Y:S01]  /*4390*/  IMAD R14, R0, R8, R14 ;  /* 0x00000008000e7224 */ /* 0x000fe200078e020e */
[----:B------:R-:W-:Y:S01]  /*43a0*/  LOP3.LUT R8, R10, 0x90, RZ, 0xfc, !PT ;  /* 0x000000900a087812 */ /* 0x000fe200078efcff */
[----:B------:R-:W-:-:S02]  /*43b0*/  IMAD R13, R0, R7, R13 ;  /* 0x00000007000d7224 */ /* 0x000fc400078e020d */
[----:B------:R-:W-:Y:S01]  /*43c0*/  @!P5 IMAD.MOV R15, RZ, RZ, -R15 ;  /* 0x000000ffff0fd224 */ /* 0x000fe200078e0a0f */
[----:B------:R-:W-:Y:S01]  /*43d0*/  ISETP.GT.U32.AND P5, PT, R0, R14, PT ;  /* 0x0000000e0000720c */ /* 0x000fe20003fa4070 */
[--C-:B------:R-:W-:Y:S01]  /*43e0*/  @!P6 IMAD.IADD R6, R6, 0x1, -R0.reuse ;  /* 0x000000010606e824 */ /* 0x100fe200078e0a00 */
[----:B------:R-:W-:Y:S01]  /*43f0*/  ISETP.GT.U32.AND P6, PT, R0, R13, PT ;  /* 0x0000000d0000720c */ /* 0x000fe20003fc4070 */
[----:B------:R-:W-:Y:S01]  /*4400*/  @!P1 IMAD.IADD R4, R4, 0x1, -R0 ;  /* 0x0000000104049824 */ /* 0x000fe200078e0a00 */
[----:B------:R-:W-:Y:S01]  /*4410*/  ISETP.GT.U32.AND P1, PT, R0, R11, PT ;  /* 0x0000000b0000720c */ /* 0x000fe20003f24070 */
[----:B------:R-:W-:Y:S01]  /*4420*/  STL [R1+0xe4], R15 ;  /* 0x0000e40f01007387 */ /* 0x000fe20000100800 */
[----:B------:R-:W-:Y:S01]  /*4430*/  IABS R7, R8 ;  /* 0x0000000800077213 */ /* 0x000fe20000000000 */
[----:B0-----:R-:W-:Y:S01]  /*4440*/  IMAD.MOV.U32 R2, RZ, RZ, R4 ;  /* 0x000000ffff027224 */ /* 0x001fe200078e0004 */
[----:B------:R-:W-:-:S03]  /*4450*/  IABS R4, R5 ;  /* 0x0000000500047213 */ /* 0x000fc60000000000 */
[----:B------:R-:W-:Y:S01]  /*4460*/  @!P0 IMAD.MOV R2, RZ, RZ, -R2 ;  /* 0x000000ffff028224 */ /* 0x000fe200078e0a02 */
[----:B------:R-:W-:Y:S01]  /*4470*/  ISETP.GE.AND P0, PT, R3, RZ, PT ;  /* 0x000000ff0300720c */ /* 0x000fe20003f06270 */
[--C-:B------:R-:W-:Y:S01]  /*4480*/  @!P5 IMAD.IADD R14, R14, 0x1, -R0.reuse ;  /* 0x000000010e0ed824 */ /* 0x100fe200078e0a00 */
[----:B------:R-:W-:Y:S01]  /*4490*/  IABS R3, R12 ;  /* 0x0000000c00037213 */ /* 0x000fe20000000000 */
[--C-:B------:R-:W-:Y:S01]  /*44a0*/  @!P6 IMAD.IADD R13, R13, 0x1, -R0.reuse ;  /* 0x000000010d0de824 */ /* 0x100fe200078e0a00 */
[----:B------:R0:W-:Y:S01]  /*44b0*/  STL [R1+0xec], R2 ;  /* 0x0000ec0201007387 */ /* 0x0001e20000100800 */
[----:B------:R-:W-:Y:S01]  /*44c0*/  @!P1 IMAD.IADD R11, R11, 0x1, -R0 ;  /* 0x000000010b0b9824 */ /* 0x000fe200078e0a00 */
[----:B------:R-:W-:Y:S01]  /*44d0*/  ISETP.GT.U32.AND P6, PT, R0, R14, PT ;  /* 0x0000000e0000720c */ /* 0x000fe20003fc4070 */
[----:B------:R-:W-:Y:S01]  /*44e0*/  IMAD.HI.U32 R9, R24, R7, RZ ;  /* 0x0000000718097227 */ /* 0x000fe200078e00ff */
[----:B------:R-:W-:Y:S02]  /*44f0*/  ISETP.GE.AND P1, PT, R5, RZ, PT ;  /* 0x000000ff0500720c */ /* 0x000fe40003f26270 */
[----:B------:R-:W-:Y:S01]  /*4500*/  ISETP.GT.U32.AND P5, PT, R0, R11, PT ;  /* 0x0000000b0000720c */ /* 0x000fe20003fa4070 */
[----:B------:R-:W-:-:S04]  /*4510*/  IMAD.HI.U32 R5, R24, R4, RZ ;  /* 0x0000000418057227 */ /* 0x000fc800078e00ff */
[----:B0-----:R-:W-:Y:S02]  /*4520*/  IMAD.MOV.U32 R2, RZ, RZ, R6 ;  /* 0x000000ffff027224 */ /* 0x001fe400078e0006 */
[----:B------:R-:W-:-:S04]  /*4530*/  IMAD.HI.U32 R6, R24, R3, RZ ;  /* 0x0000000318067227 */ /* 0x000fc800078e00ff */
[----:B------:R-:W-:Y:S02]  /*4540*/  IMAD.MOV R6, RZ, RZ, -R6 ;  /* 0x000000ffff067224 */ /* 0x000fe400078e0a06 */
[----:B------:R-:W-:Y:S01]  /*4550*/  @!P3 IMAD.MOV R2, RZ, RZ, -R2 ;  /* 0x000000ffff02b224 */ /* 0x000fe200078e0a02 */
[C---:B------:R-:W-:Y:S01]  /*4560*/  ISETP.GT.U32.AND P3, PT, R0.reuse, R13, PT ;  /* 0x0000000d0000720c */ /* 0x040fe20003f64070 */
[----:B------:R-:W-:Y:S01]  /*4570*/  IMAD R3, R0, R6, R3 ;  /* 0x0000000600037224 */ /* 0x000fe200078e0203 */
[----:B------:R-:W-:Y:S01]  /*4580*/  LOP3.LUT R6, R10, 0x8c, RZ, 0xfc, !PT ;  /* 0x0000008c0a067812 */ /* 0x000fe200078efcff */
[--C-:B------:R-:W-:Y:S01]  /*4590*/  @!P6 IMAD.IADD R14, R14, 0x1, -R0.reuse ;  /* 0x000000010e0ee824 */ /* 0x100fe200078e0a00 */
[----:B------:R0:W-:Y:S01]  /*45a0*/  STL [R1+0xf0], R2 ;  /* 0x0000f00201007387 */ /* 0x0001e20000100800 */
[----:B------:R-:W-:Y:S01]  /*45b0*/  IMAD.MOV R5, RZ, RZ, -R5 ;  /* 0x000000ffff057224 */ /* 0x000fe200078e0a05 */
[----:B------:R-:W-:Y:S01]  /*45c0*/  ISETP.GT.U32.AND P6, PT, R0, R3, PT ;  /* 0x000000030000720c */ /* 0x000fe20003fc4070 */
[----:B------:R-:W-:-:S02]  /*45d0*/  @!P5 IMAD.IADD R11, R11, 0x1, -R0 ;  /* 0x000000010b0bd824 */ /* 0x000fc400078e0a00 */
[----:B------:R-:W-:Y:S01]  /*45e0*/  IMAD R4, R0, R5, R4 ;  /* 0x0000000500047224 */ /* 0x000fe200078e0204 */
[----:B------:R-:W-:Y:S01]  /*45f0*/  LOP3.LUT R5, R10, 0x8e, RZ, 0xfc, !PT ;  /* 0x0000008e0a057812 */ /* 0x000fe200078efcff */
[----:B------:R-:W-:Y:S02]  /*4600*/  IMAD.MOV R9, RZ, RZ, -R9 ;  /* 0x000000ffff097224 */ /* 0x000fe400078e0a09 */
[--C-:B------:R-:W-:Y:S01]  /*4610*/  @!P3 IMAD.IADD R13, R13, 0x1, -R0.reuse ;  /* 0x000000010d0db824 */ /* 0x100fe200078e0a00 */
[----:B------:R-:W-:Y:S01]  /*4620*/  IABS R15, R5 ;  /* 0x00000005000f7213 */ /* 0x000fe20000000000 */
[----:B0-----:R-:W-:Y:S01]  /*4630*/  IMAD.MOV.U32 R2, RZ, RZ, R11 ;  /* 0x000000ffff027224 */ /* 0x001fe200078e000b */
[----:B------:R-:W-:Y:S01]  /*4640*/  ISETP.GE.AND P3, PT, R12, RZ, PT ;  /* 0x000000ff0c00720c */ /* 0x000fe20003f66270 */
[C---:B------:R-:W-:Y:S01]  /*4650*/  IMAD R7, R0.reuse, R9, R7 ;  /* 0x0000000900077224 */ /* 0x040fe200078e0207 */
[----:B------:R-:W-:Y:S01]  /*4660*/  IABS R12, R6 ;  /* 0x00000006000c7213 */ /* 0x000fe20000000000 */
[----:B------:R-:W-:Y:S01]  /*4670*/  @!P6 IMAD.IADD R3, R3, 0x1, -R0 ;  /* 0x000000010303e824 */ /* 0x000fe200078e0a00 */
[----:B------:R-:W-:Y:S01]  /*4680*/  ISETP.GT.U32.AND P5, PT, R0, R4, PT ;  /* 0x000000040000720c */ /* 0x000fe20003fa4070 */
[----:B------:R-:W-:-:S02]  /*4690*/  IMAD.MOV.U32 R11, RZ, RZ, R15 ;  /* 0x000000ffff0b7224 */ /* 0x000fc400078e000f */
[----:B------:R-:W-:Y:S01]  /*46a0*/  @!P4 IMAD.MOV R2, RZ, RZ, -R2 ;  /* 0x000000ffff02c224 */ /* 0x000fe200078e0a02 */
[----:B------:R-:W-:Y:S01]  /*46b0*/  ISETP.GE.AND P4, PT, R8, RZ, PT ;  /* 0x000000ff0800720c */ /* 0x000fe20003f86270 */
[----:B------:R-:W-:Y:S01]  /*46c0*/  IMAD.MOV.U32 R8, RZ, RZ, R12 ;  /* 0x000000ffff087224 */ /* 0x000fe200078e000c */
[----:B------:R-:W-:Y:S01]  /*46d0*/  ISETP.GT.U32.AND P6, PT, R0, R3, PT ;  /* 0x000000030000720c */ /* 0x000fe20003fc4070 */
[----:B------:R-:W-:Y:S01]  /*46e0*/  IMAD.HI.U32 R12, R24, R11, RZ ;  /* 0x0000000b180c7227 */ /* 0x000fe200078e00ff */
[----:B------:R0:W-:Y:S03]  /*46f0*/  STL [R1+0xe8], R2 ;  /* 0x0000e80201007387 */ /* 0x0001e60000100800 */
[----:B------:R-:W-:Y:S02]  /*4700*/  IMAD.MOV R12, RZ, RZ, -R12 ;  /* 0x000000ffff0c7224 */ /* 0x000fe400078e0a0c */
[----:B------:R-:W-:-:S02]  /*4710*/  @!P5 IMAD.IADD R4, R4, 0x1, -R0 ;  /* 0x000000010404d824 */ /* 0x000fc400078e0a00 */
[----:B------:R-:W-:Y:S01]  /*4720*/  IMAD R11, R0, R12, R11 ;  /* 0x0000000c000b7224 */ /* 0x000fe200078e020b */
[----:B------:R-:W-:Y:S01]  /*4730*/  LOP3.LUT R12, R10, 0x88, RZ, 0xfc, !PT ;  /* 0x000000880a0c7812 */ /* 0x000fe200078efcff */
[----:B------:R-:W-:Y:S01]  /*4740*/  @!P2 IMAD.MOV R14, RZ, RZ, -R14 ;  /* 0x000000ffff0ea224 */ /* 0x000fe200078e0a0e */
[C---:B------:R-:W-:Y:S01]  /*4750*/  ISETP.GT.U32.AND P5, PT, R0.reuse, R4, PT ;  /* 0x000000040000720c */ /* 0x040fe20003fa4070 */
[----:B------:R-:W-:Y:S01]  /*4760*/  @!P6 IMAD.IADD R3, R3, 0x1, -R0 ;  /* 0x000000010303e824 */ /* 0x000fe200078e0a00 */
[----:B------:R-:W-:Y:S01]  /*4770*/  ISETP.GT.U32.AND P6, PT, R0, R11, PT ;  /* 0x0000000b0000720c */ /* 0x000fe20003fc4070 */
[----:B------:R-:W-:Y:S01]  /*4780*/  IMAD.HI.U32 R9, R24, R8, RZ ;  /* 0x0000000818097227 */ /* 0x000fe200078e00ff */
[----:B------:R-:W-:Y:S01]  /*4790*/  ISETP.GT.U32.AND P2, PT, R0, R7, PT ;  /* 0x000000070000720c */ /* 0x000fe20003f44070 */
[----:B------:R-:W-:Y:S02]  /*47a0*/  STL [R1+0xd4], R14 ;  /* 0x0000d40e01007387 */ /* 0x000fe40000100800 */
[----:B0-----:R-:W-:Y:S01]  /*47b0*/  IMAD.MOV.U32 R2, RZ, RZ, R13 ;  /* 0x000000ffff027224 */ /* 0x001fe200078e000d */
[----:B------:R-:W-:Y:S01]  /*47c0*/  LOP3.LUT R13, R10, 0x8a, RZ, 0xfc, !PT ;  /* 0x0000008a0a0d7812 */ /* 0x000fe200078efcff */
[----:B------:R-:W-:-:S02]  /*47d0*/  IMAD.MOV R9, RZ, RZ, -R9 ;  /* 0x000000ffff097224 */ /* 0x000fc400078e0a09 */
[----:B------:R-:W-:Y:S01]  /*47e0*/  @!P0 IMAD.MOV R2, RZ, RZ, -R2 ;  /* 0x000000ffff028224 */ /* 0x000fe200078e0a02 */
[----:B------:R-:W-:Y:S01]  /*47f0*/  ISETP.GE.AND P0, PT, R5, RZ, PT ;  /* 0x000000ff0500720c */ /* 0x000fe20003f06270 */
[----:B------:R-:W-:Y:S01]  /*4800*/  IMAD R8, R0, R9, R8 ;  /* 0x0000000900087224 */ /* 0x000fe200078e0208 */
[----:B------:R-:W-:Y:S01]  /*4810*/  IABS R9, R13 ;  /* 0x0000000d00097213 */ /* 0x000fe20000000000 */
[--C-:B------:R-:W-:Y:S01]  /*4820*/  @!P6 IMAD.IADD R11, R11, 0x1, -R0.reuse ;  /* 0x000000010b0be824 */ /* 0x100fe200078e0a00 */
[----:B------:R0:W-:Y:S01]  /*4830*/  STL [R1+0xd8], R2 ;  /* 0x0000d80201007387 */ /* 0x0001e20000100800 */
[--C-:B------:R-:W-:Y:S01]  /*4840*/  @!P5 IMAD.IADD R4, R4, 0x1, -R0.reuse ;  /* 0x000000010404d824 */ /* 0x100fe200078e0a00 */
[----:B------:R-:W-:Y:S01]  /*4850*/  ISETP.GE.AND P5, PT, R6, RZ, PT ;  /* 0x000000ff0600720c */ /* 0x000fe20003fa6270 */
[----:B------:R-:W-:Y:S01]  /*4860*/  @!P2 IMAD.IADD R7, R7, 0x1, -R0 ;  /* 0x000000010707a824 */ /* 0x000fe200078e0a00 */
[----:B------:R-:W-:Y:S02]  /*4870*/  ISETP.GT.U32.AND P6, PT, R0, R11, PT ;  /* 0x0000000b0000720c */ /* 0x000fe40003fc4070 */
[----:B------:R-:W-:-:S02]  /*4880*/  IABS R6, R12 ;  /* 0x0000000c00067213 */ /* 0x000fc40000000000 */
[----:B------:R-:W-:Y:S01]  /*4890*/  ISETP.GT.U32.AND P2, PT, R0, R8, PT ;  /* 0x000000080000720c */ /* 0x000fe20003f44070 */
[----:B0-----:R-:W-:Y:S01]  /*48a0*/  IMAD.MOV.U32 R2, RZ, RZ, R4 ;  /* 0x000000ffff027224 */ /* 0x001fe200078e0004 */
[----:B------:R-:W-:Y:S01]  /*48b0*/  LOP3.LUT R5, R10, 0x86, RZ, 0xfc, !PT ;  /* 0x000000860a057812 */ /* 0x000fe200078efcff */
[----:B------:R-:W-:-:S04]  /*48c0*/  IMAD.HI.U32 R4, R24, R9, RZ ;  /* 0x0000000918047227 */ /* 0x000fc800078e00ff */
[----:B------:R-:W-:Y:S01]  /*48d0*/  @!P1 IMAD.MOV R2, RZ, RZ, -R2 ;  /* 0x000000ffff029224 */ /* 0x000fe200078e0a02 */
[C---:B------:R-:W-:Y:S01]  /*48e0*/  ISETP.GT.U32.AND P1, PT, R0.reuse, R7, PT ;  /* 0x000000070000720c */ /* 0x040fe20003f24070 */
[----:B------:R-:W-:Y:S02]  /*48f0*/  IMAD.MOV R4, RZ, RZ, -R4 ;  /* 0x000000ffff047224 */ /* 0x000fe400078e0a04 */
[--C-:B------:R-:W-:Y:S01]  /*4900*/  @!P6 IMAD.IADD R11, R11, 0x1, -R0.reuse ;  /* 0x000000010b0be824 */ /* 0x100fe200078e0a00 */
[----:B------:R0:W-:Y:S01]  /*4910*/  STL [R1+0xdc], R2 ;  /* 0x0000dc0201007387 */ /* 0x0001e20000100800 */
[----:B------:R-:W-:Y:S02]  /*4920*/  IMAD R9, R0, R4, R9 ;  /* 0x0000000400097224 */ /* 0x000fe400078e0209 */
[----:B------:R-:W-:-:S03]  /*4930*/  @!P2 IMAD.IADD R8, R8, 0x1, -R0 ;  /* 0x000000010808a824 */ /* 0x000fc600078e0a00 */
[C---:B------:R-:W-:Y:S02]  /*4940*/  ISETP.GT.U32.AND P6, PT, R0.reuse, R9, PT ;  /* 0x000000090000720c */ /* 0x040fe40003fc4070 */
[----:B------:R-:W-:Y:S01]  /*4950*/  ISETP.GT.U32.AND P2, PT, R0, R8, PT ;  /* 0x000000080000720c */ /* 0x000fe20003f44070 */
[----:B------:R-:W-:Y:S01]  /*4960*/  @!P1 IMAD.IADD R7, R7, 0x1, -R0 ;  /* 0x0000000107079824 */ /* 0x000fe200078e0a00 */
[----:B------:R-:W-:Y:S01]  /*4970*/  ISETP.GE.AND P1, PT, R12, RZ, PT ;  /* 0x000000ff0c00720c */ /* 0x000fe20003f26270 */
[----:B0-----:R-:W-:Y:S01]  /*4980*/  IMAD.MOV.U32 R2, RZ, RZ, R3 ;  /* 0x000000ffff027224 */ /* 0x001fe200078e0003 */
[----:B------:R-:W-:Y:S01]  /*4990*/  IABS R12, R16 ;  /* 0x00000010000c7213 */ /* 0x000fe20000000000 */
[----:B------:R-:W-:-:S04]  /*49a0*/  IMAD.HI.U32 R3, R24, R6, RZ ;  /* 0x0000000618037227 */ /* 0x000fc800078e00ff */
[----:B------:R-:W-:Y:S02]  /*49b0*/  IMAD.MOV R3, RZ, RZ, -R3 ;  /* 0x000000ffff037224 */ /* 0x000fe400078e0a03 */
[----:B------:R-:W-:Y:S02]  /*49c0*/  IMAD.MOV.U32 R14, RZ, RZ, R7 ;  /* 0x000000ffff0e7224 */ /* 0x000fe400078e0007 */
[----:B------:R-:W-:Y:S01]  /*49d0*/  IMAD R6, R0, R3, R6 ;  /* 0x0000000300067224 */ /* 0x000fe200078e0206 */
[----:B------:R-:W-:Y:S01]  /*49e0*/  LOP3.LUT R3, R10, 0x84, RZ, 0xfc, !PT ;  /* 0x000000840a037812 */ /* 0x000fe200078efcff */
[----:B------:R-:W-:Y:S01]  /*49f0*/  @!P3 IMAD.MOV R2, RZ, RZ, -R2 ;  /* 0x000000ffff02b224 */ /* 0x000fe200078e0a02 */
[----:B------:R-:W-:Y:S01]  /*4a00*/  ISETP.GE.AND P3, PT, R13, RZ, PT ;  /* 0x000000ff0d00720c */ /* 0x000fe20003f66270 */
[----:B------:R-:W-:Y:S01]  /*4a10*/  @!P4 IMAD.MOV R14, RZ, RZ, -R14 ;  /* 0x000000ffff0ec224 */ /* 0x000fe200078e0a0e */
[----:B------:R-:W-:Y:S01]  /*4a20*/  ISETP.GT.U32.AND P4, PT, R0, R6, PT ;  /* 0x000000060000720c */ /* 0x000fe20003f84070 */
[--C-:B------:R-:W-:Y:S01]  /*4a30*/  @!P6 IMAD.IADD R9, R9, 0x1, -R0.reuse ;  /* 0x000000010909e824 */ /* 0x100fe200078e0a00 */
[----:B------:R-:W-:Y:S01]  /*4a40*/  IABS R13, R5 ;  /* 0x00000005000d7213 */ /* 0x000fe20000000000 */
[----:B------:R-:W-:Y:S01]  /*4a50*/  @!P2 IMAD.IADD R8, R8, 0x1, -R0 ;  /* 0x000000010808a824 */ /* 0x000fe200078e0a00 */
[----:B------:R-:W-:Y:S01]  /*4a60*/  IABS R7, R3 ;  /* 0x0000000300077213 */ /* 0x000fe20000000000 */
[----:B------:R0:W-:Y:S01]  /*4a70*/  STL [R1+0x200], R2 ;  /* 0x0002000201007387 */ /* 0x0001e20000100800 */
[----:B------:R-:W-:Y:S01]  /*4a80*/  ISETP.GT.U32.AND P6, PT, R0, R9, PT ;  /* 0x000000090000720c */ /* 0x000fe20003fc4070 */
[----:B------:R-:W-:Y:S01]  /*4a90*/  IMAD.HI.U32 R4, R24, R13, RZ ;  /* 0x0000000d18047227 */ /* 0x000fe200078e00ff */
[----:B------:R-:W-:Y:S01]  /*4aa0*/  ISETP.GE.AND P2, PT, R3, RZ, PT ;  /* 0x000000ff0300720c */ /* 0x000fe20003f46270 */
[----:B------:R1:W-:Y:S02]  /*4ab0*/  STL [R1+0x1f8], R14 ;  /* 0x0001f80e01007387 */ /* 0x0003e40000100800 */
[----:B------:R-:W-:-:S02]  /*4ac0*/  IMAD.MOV R4, RZ, RZ, -R4 ;  /* 0x000000ffff047224 */ /* 0x000fc400078e0a04 */
[--C-:B------:R-:W-:Y:S02]  /*4ad0*/  @!P4 IMAD.IADD R6, R6, 0x1, -R0.reuse ;  /* 0x000000010606c824 */ /* 0x100fe400078e0a00 */
[C---:B------:R-:W-:Y:S02]  /*4ae0*/  IMAD R13, R0.reuse, R4, R13 ;  /* 0x00000004000d7224 */ /* 0x040fe400078e020d */
[----:B------:R-:W-:Y:S01]  /*4af0*/  IMAD.MOV.U32 R3, RZ, RZ, R7 ;  /* 0x000000ffff037224 */ /* 0x000fe200078e0007 */
[C---:B------:R-:W-:Y:S01]  /*4b00*/  ISETP.GT.U32.AND P4, PT, R0.reuse, R6, PT ;  /* 0x000000060000720c */ /* 0x040fe20003f84070 */
[----:B0-----:R-:W-:Y:S02]  /*4b10*/  IMAD.MOV.U32 R2, RZ, RZ, R11 ;  /* 0x000000ffff027224 */ /* 0x001fe400078e000b */
[----:B------:R-:W-:Y:S01]  /*4b20*/  @!P6 IMAD.IADD R9, R9, 0x1, -R0 ;  /* 0x000000010909e824 */ /* 0x000fe200078e0a00 */
[----:B------:R-:W-:Y:S01]  /*4b30*/  ISETP.GT.U32.AND P6, PT, R0, R13, PT ;  /* 0x0000000d0000720c */ /* 0x000fe20003fc4070 */
[----:B------:R-:W-:-:S04]  /*4b40*/  IMAD.HI.U32 R4, R24, R3, RZ ;  /* 0x0000000318047227 */ /* 0x000fc800078e00ff */
[----:B-1----:R-:W-:-:S04]  /*4b50*/  IMAD.HI.U32 R14, R24, R12, RZ ;  /* 0x0000000c180e7227 */ /* 0x002fc800078e00ff */
[----:B------:R-:W-:Y:S01]  /*4b60*/  @!P0 IMAD.MOV R2, RZ, RZ, -R2 ;  /* 0x000000ffff028224 */ /* 0x000fe200078e0a02 */
[----:B------:R-:W-:Y:S01]  /*4b70*/  ISETP.GE.AND P0, PT, R5, RZ, PT ;  /* 0x000000ff0500720c */ /* 0x000fe20003f06270 */
[----:B------:R-:W-:Y:S01]  /*4b80*/  IMAD.MOV R4, RZ, RZ, -R4 ;  /* 0x000000ffff047224 */ /* 0x000fe200078e0a04 */
[----:B------:R-:W-:Y:S01]  /*4b90*/  LOP3.LUT R5, R10, 0x80, RZ, 0xfc, !PT ;  /* 0x000000800a057812 */ /* 0x000fe200078efcff */
[----:B------:R-:W-:Y:S01]  /*4ba0*/  IMAD.MOV R14, RZ, RZ, -R14 ;  /* 0x000000ffff0e7224 */ /* 0x000fe200078e0a0e */
[----:B------:R0:W-:Y:S01]  /*4bb0*/  STL [R1+0x1fc], R2 ;  /* 0x0001fc0201007387 */ /* 0x0001e20000100800 */
[C---:B------:R-:W-:Y:S01]  /*4bc0*/  IMAD R3, R0.reuse, R4, R3 ;  /* 0x0000000400037224 */ /* 0x040fe200078e0203 */
[----:B------:R-:W-:Y:S01]  /*4bd0*/  IABS R11, R5 ;  /* 0x00000005000b7213 */ /* 0x000fe20000000000 */
[----:B------:R-:W-:Y:S01]  /*4be0*/  IMAD R12, R0, R14, R12 ;  /* 0x0000000e000c7224 */ /* 0x000fe200078e020c */
[----:B------:R-:W-:Y:S01]  /*4bf0*/  LOP3.LUT R4, R10, 0x7c, RZ, 0xfc, !PT ;  /* 0x0000007c0a047812 */ /* 0x000fe200078efcff */
[--C-:B------:R-:W-:Y:S01]  /*4c00*/  @!P4 IMAD.IADD R6, R6, 0x1, -R0.reuse ;  /* 0x000000010606c824 */ /* 0x100fe200078e0a00 */
[C---:B------:R-:W-:Y:S01]  /*4c10*/  ISETP.GT.U32.AND P4, PT, R0.reuse, R3, PT ;  /* 0x000000030000720c */ /* 0x040fe20003f84070 */
[----:B------:R-:W-:Y:S01]  /*4c20*/  @!P6 IMAD.IADD R13, R13, 0x1, -R0 ;  /* 0x000000010d0de824 */ /* 0x000fe200078e0a00 */
[----:B------:R-:W-:Y:S01]  /*4c30*/  ISETP.GT.U32.AND P6, PT, R0, R12, PT ;  /* 0x0000000c0000720c */ /* 0x000fe20003fc4070 */
[----:B------:R-:W-:Y:S01]  /*4c40*/  IMAD.HI.U32 R7, R24, R11, RZ ;  /* 0x0000000b18077227 */ /* 0x000fe200078e00ff */
[----:B------:R-:W-:-:S02]  /*4c50*/  IABS R15, R4 ;  /* 0x00000004000f7213 */ /* 0x000fc40000000000 */
[----:B------:R-:W-:Y:S01]  /*4c60*/  LOP3.LUT R14, R10, 0x78, RZ, 0xfc, !PT ;  /* 0x000000780a0e7812 */ /* 0x000fe200078efcff */
[----:B0-----:R-:W-:Y:S02]  /*4c70*/  IMAD.MOV.U32 R2, RZ, RZ, R8 ;  /* 0x000000ffff027224 */ /* 0x001fe400078e0008 */
[----:B------:R-:W-:Y:S01]  /*4c80*/  IMAD.MOV R7, RZ, RZ, -R7 ;  /* 0x000000ffff077224 */ /* 0x000fe200078e0a07 */
[----:B------:R-:W-:Y:S01]  /*4c90*/  IABS R8, R14 ;  /* 0x0000000e00087213 */ /* 0x000fe20000000000 */
[----:B------:R-:W-:Y:S02]  /*4ca0*/  @!P5 IMAD.MOV R2, RZ, RZ, -R2 ;  /* 0x000000ffff02d224 */ /* 0x000fe400078e0a02 */
[----:B------:R-:W-:Y:S01]  /*4cb0*/  IMAD R11, R0, R7, R11 ;  /* 0x00000007000b7224 */ /* 0x000fe200078e020b */
[----:B------:R-:W-:Y:S01]  /*4cc0*/  LOP3.LUT R7, R10, 0x7a, RZ, 0xfc, !PT ;  /* 0x0000007a0a077812 */ /* 0x000fe200078efcff */
[--C-:B------:R-:W-:Y:S01]  /*4cd0*/  @!P4 IMAD.IADD R3, R3, 0x1, -R0.reuse ;  /* 0x000000010303c824 */ /* 0x100fe200078e0a00 */
[----:B------:R0:W-:Y:S01]  /*4ce0*/  STL [R1+0xc8], R2 ;  /* 0x0000c80201007387 */ /* 0x0001e20000100800 */
[----:B------:R-:W-:Y:S01]  /*4cf0*/  @!P6 IMAD.IADD R12, R12, 0x1, -R0 ;  /* 0x000000010c0ce824 */ /* 0x000fe200078e0a00 */
[----:B------:R-:W-:Y:S01]  /*4d00*/  ISETP.GT.U32.AND P4, PT, R0, R11, PT ;  /* 0x0000000b0000720c */ /* 0x000fe20003f84070 */
[----:B------:R-:W-:Y:S01]  /*4d10*/  IMAD.HI.U32 R21, R24, R15, RZ ;  /* 0x0000000f18157227 */ /* 0x000fe200078e00ff */
[----:B------:R-:W-:-:S02]  /*4d20*/  IABS R20, R7 ;  /* 0x0000000700147213 */ /* 0x000fc40000000000 */
[C---:B------:R-:W-:Y:S01]  /*4d30*/  ISETP.GT.U32.AND P6, PT, R0.reuse, R13, PT ;  /* 0x0000000d0000720c */ /* 0x040fe20003fc4070 */
[----:B------:R-:W-:Y:S01]  /*4d40*/  IMAD.MOV R21, RZ, RZ, -R21 ;  /* 0x000000ffff157224 */ /* 0x000fe200078e0a15 */
[----:B------:R-:W-:Y:S01]  /*4d50*/  ISETP.GT.U32.AND P5, PT, R0, R3, PT ;  /* 0x000000030000720c */ /* 0x000fe20003fa4070 */
[----:B------:R-:W-:-:S04]  /*4d60*/  IMAD.HI.U32 R19, R24, R20, RZ ;  /* 0x0000001418137227 */ /* 0x000fc800078e00ff */
[----:B0-----:R-:W-:Y:S02]  /*4d70*/  IMAD.MOV.U32 R2, RZ, RZ, R9 ;  /* 0x000000ffff027224 */ /* 0x001fe400078e0009 */
[----:B------:R-:W-:Y:S02]  /*4d80*/  IMAD.MOV R19, RZ, RZ, -R19 ;  /* 0x000000ffff137224 */ /* 0x000fe400078e0a13 */
[----:B------:R-:W-:Y:S01]  /*4d90*/  @!P3 IMAD.MOV R2, RZ, RZ, -R2 ;  /* 0x000000ffff02b224 */ /* 0x000fe200078e0a02 */
[C---:B------:R-:W-:Y:S01]  /*4da0*/  ISETP.GT.U32.AND P3, PT, R0.reuse, R12, PT ;  /* 0x0000000c0000720c */ /* 0x040fe20003f64070 */
[----:B------:R-:W-:Y:S02]  /*4db0*/  @!P4 IMAD.IADD R11, R11, 0x1, -R0 ;  /* 0x000000010b0bc824 */ /* 0x000fe400078e0a00 */
[C---:B------:R-:W-:Y:S01]  /*4dc0*/  IMAD R20, R0.reuse, R19, R20 ;  /* 0x0000001300147224 */ /* 0x040fe200078e0214 */
[----:B------:R0:W-:Y:S01]  /*4dd0*/  STL [R1+0xc4], R2 ;  /* 0x0000c40201007387 */ /* 0x0001e20000100800 */
[C---:B------:R-:W-:Y:S01]  /*4de0*/  IMAD R15, R0.reuse, R21, R15 ;  /* 0x00000015000f7224 */ /* 0x040fe200078e020f */
[C---:B------:R-:W-:Y:S01]  /*4df0*/  ISETP.GT.U32.AND P4, PT, R0.reuse, R11, PT ;  /* 0x0000000b0000720c */ /* 0x040fe20003f84070 */
[--C-:B------:R-:W-:Y:S01]  /*4e00*/  @!P6 IMAD.IADD R13, R13, 0x1, -R0.reuse ;  /* 0x000000010d0de824 */ /* 0x100fe200078e0a00 */
[----:B------:R-:W-:Y:S01]  /*4e10*/  IABS R21, R27 ;  /* 0x0000001b00157213 */ /* 0x000fe20000000000 */
[----:B------:R-:W-:Y:S01]  /*4e20*/  @!P5 IMAD.IADD R3, R3, 0x1, -R0 ;  /* 0x000000010303d824 */ /* 0x000fe200078e0a00 */
[----:B------:R-:W-:Y:S01]  /*4e30*/  ISETP.GT.U32.AND P6, PT, R0, R15, PT ;  /* 0x0000000f0000720c */ /* 0x000fe20003fc4070 */
[----:B------:R-:W-:Y:S01]  /*4e40*/  IMAD.HI.U32 R9, R24, R8, RZ ;  /* 0x0000000818097227 */ /* 0x000fe200078e00ff */
[----:B------:R-:W-:-:S03]  /*4e50*/  ISETP.GE.AND P5, PT, R16, RZ, PT ;  /* 0x000000ff1000720c */ /* 0x000fc60003fa6270 */
[----:B------:R-:W-:Y:S01]  /*4e60*/  @!P3 IMAD.IADD R12, R12, 0x1, -R0 ;  /* 0x000000010c0cb824 */ /* 0x000fe200078e0a00 */
[----:B------:R-:W-:Y:S01]  /*4e70*/  ISETP.GT.U32.AND P3, PT, R0, R20, PT ;  /* 0x000000140000720c */ /* 0x000fe20003f64070 */
[----:B0-----:R-:W-:Y:S01]  /*4e80*/  IMAD.MOV.U32 R2, RZ, RZ, R6 ;  /* 0x000000ffff027224 */ /* 0x001fe200078e0006 */
[----:B------:R-:W-:Y:S01]  /*4e90*/  LOP3.LUT R6, R10, 0x76, RZ, 0xfc, !PT ;  /* 0x000000760a067812 */ /* 0x000fe200078efcff */
[----:B------:R-:W-:Y:S01]  /*4ea0*/  @!P4 IMAD.IADD R11, R11, 0x1, -R0 ;  /* 0x000000010b0bc824 */ /* 0x000fe200078e0a00 */
[----:B------:R-:W-:Y:S01]  /*4eb0*/  ISETP.GE.AND P4, PT, R5, RZ, PT ;  /* 0x000000ff0500720c */ /* 0x000fe20003f86270 */
[----:B------:R-:W-:Y:S01]  /*4ec0*/  @!P1 IMAD.MOV R2, RZ, RZ, -R2 ;  /* 0x000000ffff029224 */ /* 0x000fe200078e0a02 */
[----:B------:R-:W-:Y:S01]  /*4ed0*/  ISETP.GT.U32.AND P1, PT, R0, R17, PT ;  /* 0x000000110000720c */ /* 0x000fe20003f24070 */
[----:B------:R-:W-:Y:S01]  /*4ee0*/  IMAD.MOV.U32 R19, RZ, RZ, R13 ;  /* 0x000000ffff137224 */ /* 0x000fe200078e000d */
[----:B------:R-:W-:Y:S01]  /*4ef0*/  IABS R5, R6 ;  /* 0x0000000600057213 */ /* 0x000fe20000000000 */
[----:B------:R-:W-:Y:S01]  /*4f00*/  IMAD.MOV R9, RZ, RZ, -R9 ;  /* 0x000000ffff097224 */ /* 0x000fe200078e0a09 */
[----:B------:R0:W-:Y:S01]  /*4f10*/  STL [R1+0xc0], R2 ;  /* 0x0000c00201007387 */ /* 0x0001e20000100800 */
[--C-:B------:R-:W-:Y:S01]  /*4f20*/  @!P6 IMAD.IADD R15, R15, 0x1, -R0.reuse ;  /* 0x000000010f0fe824 */ /* 0x100fe200078e0a00 */
[----:B------:R-:W-:Y:S01]  /*4f30*/  ISETP.GE.AND P6, PT, R4, RZ, PT ;  /* 0x000000ff0400720c */ /* 0x000fe20003fc6270 */
[----:B------:R-:W-:Y:S01]  /*4f40*/  @!P3 IMAD.IADD R20, R20, 0x1, -R0 ;  /* 0x000000011414b824 */ /* 0x000fe200078e0a00 */
[----:B------:R-:W-:Y:S01]  /*4f50*/  LOP3.LUT R13, R10, 0x6e, RZ, 0xfc, !PT ;  /* 0x0000006e0a0d7812 */ /* 0x000fe200078efcff */
[----:B------:R-:W-:-:S02]  /*4f60*/  @!P0 IMAD.MOV R19, RZ, RZ, -R19 ;  /* 0x000000ffff138224 */ /* 0x000fc400078e0a13 */
[C---:B------:R-:W-:Y:S01]  /*4f70*/  IMAD R4, R0.reuse, R9, R8 ;  /* 0x0000000900047224 */ /* 0x040fe200078e0208 */
[----:B------:R-:W-:Y:S01]  /*4f80*/  ISETP.GT.U32.AND P3, PT, R0, R20, PT ;  /* 0x000000140000720c */ /* 0x000fe20003f64070 */
[----:B------:R-:W-:Y:S01]  /*4f90*/  @!P1 IMAD.IADD R17, R17, 0x1, -R0 ;  /* 0x0000000111119824 */ /* 0x000fe200078e0a00 */
[----:B------:R-:W-:Y:S01]  /*4fa0*/  STL [R1+0xb8], R19 ;  /* 0x0000b81301007387 */ /* 0x000fe20000100800 */
[----:B0-----:R-:W-:Y:S01]  /*4fb0*/  IMAD.MOV.U32 R2, RZ, RZ, R3 ;  /* 0x000000ffff027224 */ /* 0x001fe200078e0003 */
[----:B------:R-:W-:Y:S01]  /*4fc0*/  ISETP.GE.AND P1, PT, R18, RZ, PT ;  /* 0x000000ff1200720c */ /* 0x000fe20003f26270 */
[----:B------:R-:W-:Y:S01]  /*4fd0*/  IMAD.MOV.U32 R3, RZ, RZ, R12 ;  /* 0x000000ffff037224 */ /* 0x000fe200078e000c */
[----:B------:R-:W-:Y:S01]  /*4fe0*/  ISETP.GT.U32.AND P0, PT, R0, R17, PT ;  /* 0x000000110000720c */ /* 0x000fe20003f04070 */
[----:B------:R-:W-:Y:S01]  /*4ff0*/  @!P2 IMAD.MOV R2, RZ, RZ, -R2 ;  /* 0x000000ffff02a224 */ /* 0x000fe200078e0a02 */
[----:B------:R-:W-:Y:S01]  /*5000*/  LOP3.LUT R8, R10, 0x74, RZ, 0xfc, !PT ;  /* 0x000000740a087812 */ /* 0x000fe200078efcff */
[----:B------:R-:W-:Y:S01]  /*5010*/  IMAD.HI.U32 R9, R24, R5, RZ ;  /* 0x0000000518097227 */ /* 0x000fe200078e00ff */
[----:B------:R-:W-:-:S02]  /*5020*/  ISETP.GT.U32.AND P2, PT, R0, R15, PT ;  /* 0x0000000f0000720c */ /* 0x000fc40003f44070 */
[----:B------:R0:W-:Y:S01]  /*5030*/  STL [R1+0xb4], R2 ;  /* 0x0000b40201007387 */ /* 0x0001e20000100800 */
[----:B------:R-:W-:Y:S01]  /*5040*/  @!P5 IMAD.MOV R3, RZ, RZ, -R3 ;  /* 0x000000ffff03d224 */ /* 0x000fe200078e0a03 */
[----:B------:R-:W-:Y:S01]  /*5050*/  ISETP.GE.AND P5, PT, R7, RZ, PT ;  /* 0x000000ff0700720c */ /* 0x000fe20003fa6270 */
[----:B------:R-:W-:Y:S01]  /*5060*/  IMAD.MOV R9, RZ, RZ, -R9 ;  /* 0x000000ffff097224 */ /* 0x000fe200078e0a09 */
[----:B------:R-:W-:Y:S01]  /*5070*/  IABS R7, R8 ;  /* 0x0000000800077213 */ /* 0x000fe20000000000 */
[--C-:B------:R-:W-:Y:S01]  /*5080*/  @!P3 IMAD.IADD R20, R20, 0x1, -R0.reuse ;  /* 0x000000011414b824 */ /* 0x100fe200078e0a00 */
[----:B------:R1:W-:Y:S01]  /*5090*/  STL [R1+0xb0], R3 ;  /* 0x0000b00301007387 */ /* 0x0003e20000100800 */
[--C-:B------:R-:W-:Y:S01]  /*50a0*/  @!P0 IMAD.IADD R17, R17, 0x1, -R0.reuse ;  /* 0x0000000111118824 */ /* 0x100fe200078e0a00 */
[----:B------:R-:W-:Y:S01]  /*50b0*/  ISETP.GE.AND P0, PT, R14, RZ, PT ;  /* 0x000000ff0e00720c */ /* 0x000fe20003f06270 */
[----:B0-----:R-:W-:Y:S01]  /*50c0*/  IMAD.MOV.U32 R2, RZ, RZ, R11 ;  /* 0x000000ffff027224 */ /* 0x001fe200078e000b */
[C---:B------:R-:W-:Y:S01]  /*50d0*/  LOP3.LUT R14, R10.reuse, 0x72, RZ, 0xfc, !PT ;  /* 0x000000720a0e7812 */ /* 0x040fe200078efcff */
[----:B------:R-:W-:Y:S01]  /*50e0*/  @!P2 IMAD.IADD R15, R15, 0x1, -R0 ;  /* 0x000000010f0fa824 */ /* 0x000fe200078e0a00 */
[----:B------:R-:W-:Y:S01]  /*50f0*/  LOP3.LUT R12, R10, 0x6c, RZ, 0xfc, !PT ;  /* 0x0000006c0a0c7812 */ /* 0x000fe200078efcff */
[----:B------:R-:W-:Y:S01]  /*5100*/  @!P4 IMAD.MOV R2, RZ, RZ, -R2 ;  /* 0x000000ffff02c224 */ /* 0x000fe200078e0a02 */
[C---:B------:R-:W-:Y:S01]  /*5110*/  ISETP.GT.U32.AND P4, PT, R0.reuse, R4, PT ;  /* 0x000000040000720c */ /* 0x040fe20003f84070 */
[----:B-1----:R-:W-:Y:S01]  /*5120*/  IMAD R3, R0, R9, R5 ;  /* 0x0000000900037224 */ /* 0x002fe200078e0205 */
[----:B------:R-:W-:Y:S01]  /*5130*/  LOP3.LUT R9, R10, 0x70, RZ, 0xfc, !PT ;  /* 0x000000700a097812 */ /* 0x000fe200078efcff */
[----:B------:R-:W-:Y:S01]  /*5140*/  IMAD.HI.U32 R5, R24, R7, RZ ;  /* 0x0000000718057227 */ /* 0x000fe200078e00ff */
[----:B------:R0:W-:Y:S01]  /*5150*/  STL [R1+0xac], R2 ;  /* 0x0000ac0201007387 */ /* 0x0001e20000100800 */
[----:B------:R-:W-:-:S02]  /*5160*/  ISETP.GE.AND P2, PT, R6, RZ, PT ;  /* 0x000000ff0600720c */ /* 0x000fc40003f46270 */
[C---:B------:R-:W-:Y:S01]  /*5170*/  ISETP.GT.U32.AND P3, PT, R0.reuse, R3, PT ;  /* 0x000000030000720c */ /* 0x040fe20003f64070 */
[----:B------:R-:W-:Y:S01]  /*5180*/  IMAD.MOV R5, RZ, RZ, -R5 ;  /* 0x000000ffff057224 */ /* 0x000fe200078e0a05 */
[----:B------:R-:W-:Y:S01]  /*5190*/  IABS R6, R13 ;  /* 0x0000000d00067213 */ /* 0x000fe20000000000 */
[----:B------:R-:W-:Y:S02]  /*51a0*/  @!P6 IMAD.MOV R15, RZ, RZ, -R15 ;  /* 0x000000ffff0fe224 */ /* 0x000fe400078e0a0f */
[----:B------:R-:W-:Y:S01]  /*51b0*/  IMAD R5, R0, R5, R7 ;  /* 0x0000000500057224 */ /* 0x000fe200078e0207 */
[----:B------:R-:W-:Y:S01]  /*51c0*/  IABS R7, R12 ;  /* 0x0000000c00077213 */ /* 0x000fe20000000000 */
[----:B0-----:R-:W-:Y:S01]  /*51d0*/  IMAD.MOV.U32 R2, RZ, RZ, R17 ;  /* 0x000000ffff027224 */ /* 0x001fe200078e0011 */
[----:B------:R-:W-:Y:S01]  /*51e0*/  IABS R17, R9 ;  /* 0x0000000900117213 */ /* 0x000fe20000000000 */
[----:B------:R-:W-:Y:S02]  /*51f0*/  @!P4 IMAD.IADD R4, R4, 0x1, -R0 ;  /* 0x000000010404c824 */ /* 0x000fe400078e0a00 */
[----:B------:R-:W-:Y:S01]  /*5200*/  @!P1 IMAD.MOV R2, RZ, RZ, -R2 ;  /* 0x000000ffff029224 */ /* 0x000fe200078e0a02 */
[----:B------:R-:W-:Y:S01]  /*5210*/  ISETP.GE.AND P1, PT, R8, RZ, PT ;  /* 0x000000ff0800720c */ /* 0x000fe20003f26270 */
[----:B------:R-:W-:Y:S01]  /*5220*/  @!P3 IMAD.IADD R3, R3, 0x1, -R0 ;  /* 0x000000010303b824 */ /* 0x000fe200078e0a00 */
[----:B------:R-:W-:Y:S01]  /*5230*/  IABS R8, R14 ;  /* 0x0000000e00087213 */ /* 0x000fe20000000000 */
[----:B------:R-:W-:Y:S01]  /*5240*/  IMAD.HI.U32 R16, R24, R17, RZ ;  /* 0x0000001118107227 */ /* 0x000fe200078e00ff */
[C---:B------:R-:W-:Y:S01]  /*5250*/  ISETP.GT.U32.AND P4, PT, R0.reuse, R4, PT ;  /* 0x000000040000720c */ /* 0x040fe20003f84070 */
[----:B------:R0:W-:Y:S01]  /*5260*/  STL [R1+0xa8], R2 ;  /* 0x0000a80201007387 */ /* 0x0001e20000100800 */
[----:B------:R-:W-:Y:S01]  /*5270*/  ISETP.GT.U32.AND P3, PT, R0, R3, PT ;  /* 0x000000030000720c */ /* 0x000fe20003f64070 */
[----:B------:R-:W-:-:S02]  /*5280*/  IMAD.HI.U32 R11, R24, R8, RZ ;  /* 0x00000008180b7227 */ /* 0x000fc400078e00ff */
[----:B------:R1:W-:Y:S02]  /*5290*/  STL [R1+0xa4], R15 ;  /* 0x0000a40f01007387 */ /* 0x0003e40000100800 */
[----:B------:R-:W-:Y:S02]  /*52a0*/  IMAD.MOV R11, RZ, RZ, -R11 ;  /* 0x000000ffff0b7224 */ /* 0x000fe400078e0a0b */
[----:B------:R-:W-:-:S04]  /*52b0*/  IMAD.HI.U32 R19, R24, R6, RZ ;  /* 0x0000000618137227 */ /* 0x000fc800078e00ff */
[----:B------:R-:W-:Y:S01]  /*52c0*/  @!P4 IMAD.IADD R4, R4, 0x1, -R0 ;  /* 0x000000010404c824 */ /* 0x000fe200078e0a00 */
[C---:B------:R-:W-:Y:S01]  /*52d0*/  ISETP.GT.U32.AND P4, PT, R0.reuse, R5, PT ;  /* 0x000000050000720c */ /* 0x040fe20003f84070 */
[----:B------:R-:W-:Y:S01]  /*52e0*/  IMAD R8, R0, R11, R8 ;  /* 0x0000000b00087224 */ /* 0x000fe200078e0208 */
[----:B------:R-:W-:Y:S01]  /*52f0*/  LOP3.LUT R11, R10, 0x6a, RZ, 0xfc, !PT ;  /* 0x0000006a0a0b7812 */ /* 0x000fe200078efcff */
[----:B------:R-:W-:Y:S02]  /*5300*/  @!P3 IMAD.IADD R3, R3, 0x1, -R0 ;  /* 0x000000010303b824 */ /* 0x000fe400078e0a00 */
[----:B0-----:R-:W-:Y:S01]  /*5310*/  IMAD.MOV.U32 R2, RZ, RZ, R20 ;  /* 0x000000ffff027224 */ /* 0x001fe200078e0014 */
[----:B------:R-:W-:Y:S01]  /*5320*/  ISETP.GT.U32.AND P3, PT, R0, R8, PT ;  /* 0x000000080000720c */ /* 0x000fe20003f64070 */
[----:B------:R-:W-:Y:S02]  /*5330*/  IMAD.MOV R16, RZ, RZ, -R16 ;  /* 0x000000ffff107224 */ /* 0x000fe400078e0a10 */
[----:B------:R-:W-:-:S02]  /*5340*/  @!P5 IMAD.MOV R2, RZ, RZ, -R2 ;  /* 0x000000ffff02d224 */ /* 0x000fc400078e0a02 */
[----:B------:R-:W-:-:S03]  /*5350*/  IMAD.HI.U32 R18, R24, R7, RZ ;  /* 0x0000000718127227 */ /* 0x000fc600078e00ff */
[----:B------:R0:W-:Y:S01]  /*5360*/  STL [R1+0xa0], R2 ;  /* 0x0000a00201007387 */ /* 0x0001e20000100800 */
[--C-:B------:R-:W-:Y:S01]  /*5370*/  @!P4 IMAD.IADD R5, R5, 0x1, -R0.reuse ;  /* 0x000000010505c824 */ /* 0x100fe200078e0a00 */
[----:B------:R-:W-:Y:S01]  /*5380*/  ISETP.GE.AND P4, PT, R14, RZ, PT ;  /* 0x000000ff0e00720c */ /* 0x000fe20003f86270 */
[----:B------:R-:W-:Y:S01]  /*5390*/  IMAD.MOV R19, RZ, RZ, -R19 ;  /* 0x000000ffff137224 */ /* 0x000fe200078e0a13 */
[----:B------:R-:W-:Y:S01]  /*53a0*/  IABS R14, R11 ;  /* 0x0000000b000e7213 */ /* 0x000fe20000000000 */
[----:B------:R-:W-:Y:S01]  /*53b0*/  @!P3 IMAD.IADD R8, R8, 0x1, -R0 ;  /* 0x000000010808b824 */ /* 0x000fe200078e0a00 */
[C---:B------:R-:W-:Y:S01]  /*53c0*/  ISETP.GT.U32.AND P3, PT, R0.reuse, R5, PT ;  /* 0x000000050000720c */ /* 0x040fe20003f64070 */
[C---:B------:R-:W-:Y:S02]  /*53d0*/  IMAD R16, R0.reuse, R16, R17 ;  /* 0x0000001000107224 */ /* 0x040fe400078e0211 */
[----:B-1----:R-:W-:Y:S01]  /*53e0*/  IMAD.MOV.U32 R15, RZ, RZ, R4 ;  /* 0x000000ffff0f7224 */ /* 0x002fe200078e0004 */
[C---:B------:R-:W-:Y:S01]  /*53f0*/  ISETP.GT.U32.AND P6, PT, R0.reuse, R8, PT ;  /* 0x000000080000720c */ /* 0x040fe20003fc4070 */
[----:B------:R-:W-:Y:S01]  /*5400*/  IMAD.MOV R18, RZ, RZ, -R18 ;  /* 0x000000ffff127224 */ /* 0x000fe200078e0a12 */
[----:B------:R-:W-:Y:S01]  /*5410*/  ISETP.GT.U32.AND P5, PT, R0, R16, PT ;  /* 0x000000100000720c */ /* 0x000fe20003fa4070 */
[----:B0-----:R-:W-:Y:S01]  /*5420*/  IMAD.MOV.U32 R2, RZ, RZ, R3 ;  /* 0x000000ffff027224 */ /* 0x001fe200078e0003 */
[----:B------:R-:W-:Y:S01]  /*5430*/  LOP3.LUT R3, R10, 0x68, RZ, 0xfc, !PT ;  /* 0x000000680a037812 */ /* 0x000fe200078efcff */
[----:B------:R-:W-:-:S02]  /*5440*/  IMAD R6, R0, R19, R6 ;  /* 0x0000001300067224 */ /* 0x000fc400078e0206 */
[----:B------:R-:W-:Y:S02]  /*5450*/  @!P0 IMAD.MOV R15, RZ, RZ, -R15 ;  /* 0x000000ffff0f8224 */ /* 0x000fe400078e0a0f */
[C---:B------:R-:W-:Y:S01]  /*5460*/  IMAD R7, R0.reuse, R18, R7 ;  /* 0x0000001200077224 */ /* 0x040fe200078e0207 */
[C---:B------:R-:W-:Y:S01]  /*5470*/  ISETP.GT.U32.AND P0, PT, R0.reuse, R6, PT ;  /* 0x000000060000720c */ /* 0x040fe20003f04070 */
[----:B------:R-:W-:Y:S01]  /*5480*/  @!P2 IMAD.MOV R2, RZ, RZ, -R2 ;  /* 0x000000ffff02a224 */ /* 0x000fe200078e0a02 */
[----:B------:R-:W-:Y:S01]  /*5490*/  STL [R1+0x9c], R15 ;  /* 0x00009c0f01007387 */ /* 0x000fe20000100800 */
[----:B------:R-:W-:Y:S01]  /*54a0*/  @!P3 IMAD.IADD R5, R5, 0x1, -R0 ;  /* 0x000000010505b824 */ /* 0x000fe200078e0a00 */
[----:B------:R-:W-:Y:S01]  /*54b0*/  ISETP.GT.U32.AND P3, PT, R0, R7, PT ;  /* 0x000000070000720c */ /* 0x000fe20003f64070 */
[----:B------:R-:W-:Y:S01]  /*54c0*/  IMAD.HI.U32 R4, R24, R14, RZ ;  /* 0x0000000e18047227 */ /* 0x000fe200078e00ff */
[----:B------:R0:W-:Y:S01]  /*54d0*/  STL [R1+0x98], R2 ;  /* 0x0000980201007387 */ /* 0x0001e20000100800 */
[----:B------:R-:W-:-:S02]  /*54e0*/  ISETP.GE.AND P2, PT, R9, RZ, PT ;  /* 0x000000ff0900720c */ /* 0x000fc40003f46270 */
[----:B------:R-:W-:Y:S01]  /*54f0*/  IMAD.MOV R4, RZ, RZ, -R4 ;  /* 0x000000ffff047224 */ /* 0x000fe200078e0a04 */
[----:B------:R-:W-:Y:S01]  /*5500*/  LOP3.LUT R9, R10, 0x66, RZ, 0xfc, !PT ;  /* 0x000000660a097812 */ /* 0x000fe200078efcff */
[--C-:B------:R-:W-:Y:S01]  /*5510*/  @!P6 IMAD.IADD R8, R8, 0x1, -R0.reuse ;  /* 0x000000010808e824 */ /* 0x100fe200078e0a00 */
[----:B------:R-:W-:Y:S01]  /*5520*/  ISETP.GE.AND P6, PT, R13, RZ, PT ;  /* 0x000000ff0d00720c */ /* 0x000fe20003fc6270 */
[----:B------:R-:W-:Y:S01]  /*5530*/  @!P5 IMAD.IADD R16, R16, 0x1, -R0 ;  /* 0x000000011010d824 */ /* 0x000fe200078e0a00 */
[----:B------:R-:W-:Y:S01]  /*5540*/  IABS R13, R3 ;  /* 0x00000003000d7213 */ /* 0x000fe20000000000 */
[----:B------:R-:W-:Y:S01]  /*5550*/  IMAD R4, R0, R4, R14 ;  /* 0x0000000400047224 */ /* 0x000fe200078e020e */
[----:B------:R-:W-:Y:S01]  /*5560*/  ISETP.GE.AND P5, PT, R12, RZ, PT ;  /* 0x000000ff0c00720c */ /* 0x000fe20003fa6270 */
[----:B0-----:R-:W-:Y:S01]  /*5570*/  IMAD.MOV.U32 R2, RZ, RZ, R5 ;  /* 0x000000ffff027224 */ /* 0x001fe200078e0005 */
[----:B------:R-:W-:Y:S01]  /*5580*/  IABS R12, R9 ;  /* 0x00000009000c7213 */ /* 0x000fe20000000000 */
[----:B------:R-:W-:Y:S01]  /*5590*/  @!P0 IMAD.IADD R6, R6, 0x1, -R0 ;  /* 0x0000000106068824 */ /* 0x000fe200078e0a00 */
[----:B------:R-:W-:Y:S01]  /*55a0*/  ISETP.GT.U32.AND P0, PT, R0, R16, PT ;  /* 0x000000100000720c */ /* 0x000fe20003f04070 */
[----:B------:R-:W-:-:S02]  /*55b0*/  @!P1 IMAD.MOV R2, RZ, RZ, -R2 ;  /* 0x000000ffff029224 */ /* 0x000fc400078e0a02 */
[----:B------:R-:W-:Y:S01]  /*55c0*/  @!P3 IMAD.IADD R7, R7, 0x1, -R0 ;  /* 0x000000010707b824 */ /* 0x000fe200078e0a00 */
[----:B------:R-:W-:Y:S01]  /*55d0*/  ISETP.GT.U32.AND P1, PT, R0, R6, PT ;  /* 0x000000060000720c */ /* 0x000fe20003f24070 */
[----:B------:R-:W-:Y:S01]  /*55e0*/  IMAD.HI.U32 R5, R24, R13, RZ ;  /* 0x0000000d18057227 */ /* 0x000fe200078e00ff */
[----:B------:R0:W-:Y:S02]  /*55f0*/  STL [R1+0x94], R2 ;  /* 0x0000940201007387 */ /* 0x0001e40000100800 */
[----:B------:R-:W-:Y:S01]  /*5600*/  ISETP.GT.U32.AND P3, PT, R0, R7, PT ;  /* 0x000000070000720c */ /* 0x000fe20003f64070 */
[----:B------:R-:W-:-:S04]  /*5610*/  IMAD.MOV R5, RZ, RZ, -R5 ;  /* 0x000000ffff057224 */ /* 0x000fc800078e0a05 */
[----:B------:R-:W-:Y:S01]  /*5620*/  @!P0 IMAD.IADD R16, R16, 0x1, -R0 ;  /* 0x0000000110108824 */ /* 0x000fe200078e0a00 */
[----:B------:R-:W-:Y:S01]  /*5630*/  ISETP.GE.AND P0, PT, R11, RZ, PT ;  /* 0x000000ff0b00720c */ /* 0x000fe20003f06270 */
[----:B------:R-:W-:Y:S02]  /*5640*/  IMAD R5, R0, R5, R13 ;  /* 0x0000000500057224 */ /* 0x000fe400078e020d */
[----:B0-----:R-:W-:Y:S01]  /*5650*/  IMAD.MOV.U32 R2, RZ, RZ, R8 ;  /* 0x000000ffff027224 */ /* 0x001fe200078e0008 */
[----:B------:R-:W-:Y:S01]  /*5660*/  LOP3.LUT R8, R10, 0x64, RZ, 0xfc, !PT ;  /* 0x000000640a087812 */ /* 0x000fe200078efcff */
[----:B------:R-:W-:Y:S02]  /*5670*/  IMAD.MOV.U32 R17, RZ, RZ, R16 ;  /* 0x000000ffff117224 */ /* 0x000fe400078e0010 */
[----:B------:R-:W-:Y:S01]  /*5680*/  @!P4 IMAD.MOV R2, RZ, RZ, -R2 ;  /* 0x000000ffff02c224 */ /* 0x000fe200078e0a02 */
[----:B------:R-:W-:Y:S01]  /*5690*/  ISETP.GT.U32.AND P4, PT, R0, R4, PT ;  /* 0x000000040000720c */ /* 0x000fe20003f84070 */
[----:B------:R-:W-:Y:S01]  /*56a0*/  IMAD.HI.U32 R11, R24, R12, RZ ;  /* 0x0000000c180b7227 */ /* 0x000fe200078e00ff */
[----:B------:R-:W-:-:S02]  /*56b0*/  IABS R15, R8 ;  /* 0x00000008000f7213 */ /* 0x000fc40000000000 */
[----:B------:R0:W-:Y:S01]  /*56c0*/  STL [R1+0x90], R2 ;  /* 0x0000900201007387 */ /* 0x0001e20000100800 */
[--C-:B------:R-:W-:Y:S01]  /*56d0*/  @!P3 IMAD.IADD R7, R7, 0x1, -R0.reuse ;  /* 0x000000010707b824 */ /* 0x100fe200078e0a00 */
[----:B------:R-:W-:Y:S01]  /*56e0*/  ISETP.GT.U32.AND P3, PT, R0, R5, PT ;  /* 0x000000050000720c */ /* 0x000fe20003f64070 */
[--C-:B------:R-:W-:Y:S01]  /*56f0*/  @!P1 IMAD.IADD R6, R6, 0x1, -R0.reuse ;  /* 0x0000000106069824 */ /* 0x100fe200078e0a00 */
[----:B------:R-:W-:Y:S01]  /*5700*/  ISETP.GE.AND P1, PT, R3, RZ, PT ;  /* 0x000000ff0300720c */ /* 0x000fe20003f26270 */
[----:B------:R-:W-:Y:S02]  /*5710*/  @!P2 IMAD.MOV R17, RZ, RZ, -R17 ;  /* 0x000000ffff11a224 */ /* 0x000fe400078e0a11 */
[----:B------:R-:W-:Y:S01]  /*5720*/  IMAD.MOV R3, RZ, RZ, -R11 ;  /* 0x000000ffff037224 */ /* 0x000fe200078e0a0b */
[----:B------:R-:W-:Y:S01]  /*5730*/  LOP3.LUT R11, R10, 0x62, RZ, 0xfc, !PT ;  /* 0x000000620a0b7812 */ /* 0x000fe200078efcff */
[----:B------:R-:W-:Y:S01]  /*5740*/  @!P4 IMAD.IADD R4, R4, 0x1, -R0 ;  /* 0x000000010404c824 */ /* 0x000fe200078e0a00 */
[----:B------:R-:W-:Y:S01]  /*5750*/  STL [R1+0x8c], R17 ;  /* 0x00008c1101007387 */ /* 0x000fe20000100800 */
[----:B------:R-:W-:Y:S01]  /*5760*/  IMAD.HI.U32 R13, R24, R15, RZ ;  /* 0x0000000f180d7227 */ /* 0x000fe200078e00ff */
[----:B------:R-:W-:-:S02]  /*5770*/  ISETP.GE.AND P4, PT, R9, RZ, PT ;  /* 0x000000ff0900720c */ /* 0x000fc40003f86270 */
[----:B------:R-:W-:Y:S01]  /*5780*/  ISETP.GT.U32.AND P2, PT, R0, R4, PT ;  /* 0x000000040000720c */ /* 0x000fe20003f44070 */
[----:B0-----:R-:W-:Y:S01]  /*5790*/  IMAD.MOV.U32 R2, RZ, RZ, R6 ;  /* 0x000000ffff027224 */ /* 0x001fe200078e0006 */
[----:B------:R-:W-:Y:S01]  /*57a0*/  LOP3.LUT R9, R10, 0x60, RZ, 0xfc, !PT ;  /* 0x000000600a097812 */ /* 0x000fe200078efcff */
[C---:B------:R-:W-:Y:S01]  /*57b0*/  IMAD R3, R0.reuse, R3, R12 ;  /* 0x0000000300037224 */ /* 0x040fe200078e020c */
[----:B------:R-:W-:Y:S01]  /*57c0*/  IABS R14, R11 ;  /* 0x0000000b000e7213 */ /* 0x000fe20000000000 */
[----:B------:R-:W-:Y:S01]  /*57d0*/  IMAD.MOV R13, RZ, RZ, -R13 ;  /* 0x000000ffff0d7224 */ /* 0x000fe200078e0a0d */
[----:B------:R-:W-:Y:S01]  /*57e0*/  IABS R12, R9 ;  /* 0x00000009000c7213 */ /* 0x000fe20000000000 */
[----:B------:R-:W-:Y:S01]  /*57f0*/  @!P6 IMAD.MOV R2, RZ, RZ, -R2 ;  /* 0x000000ffff02e224 */ /* 0x000fe200078e0a02 */
[C---:B------:R-:W-:Y:S01]  /*5800*/  ISETP.GT.U32.AND P6, PT, R0.reuse, R3, PT ;  /* 0x000000030000720c */ /* 0x040fe20003fc4070 */
[----:B------:R-:W-:Y:S02]  /*5810*/  IMAD R15, R0, R13, R15 ;  /* 0x0000000d000f7224 */ /* 0x000fe400078e020f */
[--C-:B------:R-:W-:Y:S01]  /*5820*/  @!P3 IMAD.IADD R5, R5, 0x1, -R0.reuse ;  /* 0x000000010505b824 */ /* 0x100fe200078e0a00 */
[----:B------:R0:W-:Y:S01]  /*5830*/  STL [R1+0x78], R2 ;  /* 0x0000780201007387 */ /* 0x0001e20000100800 */
[----:B------:R-:W-:Y:S01]  /*5840*/  @!P2 IMAD.IADD R4, R4, 0x1, -R0 ;  /* 0x000000010404a824 */ /* 0x000fe200078e0a00 */
[C---:B------:R-:W-:Y:S01]  /*5850*/  ISETP.GT.U32.AND P2, PT, R0.reuse, R15, PT ;  /* 0x0000000f0000720c */ /* 0x040fe20003f44070 */
[----:B------:R-:W-:Y:S01]  /*5860*/  IMAD.MOV.U32 R6, RZ, RZ, R14 ;  /* 0x000000ffff067224 */ /* 0x000fe200078e000e */
[----:B------:R-:W-:-:S05]  /*5870*/  ISETP.GT.U32.AND P3, PT, R0, R5, PT ;  /* 0x000000050000720c */ /* 0x000fca0003f64070 */
[----:B------:R-:W-:Y:S01]  /*5880*/  @!P6 IMAD.IADD R3, R3, 0x1, -R0 ;  /* 0x000000010303e824 */ /* 0x000fe200078e0a00 */
[----:B------:R-:W-:Y:S01]  /*5890*/  ISETP.GE.AND P6, PT, R9, RZ, PT ;  /* 0x000000ff0900720c */ /* 0x000fe20003fc6270 */
[----:B0-----:R-:W-:Y:S02]  /*58a0*/  IMAD.MOV.U32 R2, RZ, RZ, R7 ;  /* 0x000000ffff027224 */ /* 0x001fe400078e0007 */
[----:B------:R-:W-:-:S04]  /*58b0*/  IMAD.HI.U32 R7, R24, R6, RZ ;  /* 0x0000000618077227 */ /* 0x000fc800078e00ff */
[----:B------:R-:W-:Y:S01]  /*58c0*/  @!P5 IMAD.MOV R2, RZ, RZ, -R2 ;  /* 0x000000ffff02d224 */ /* 0x000fe200078e0a02 */
[----:B------:R-:W-:Y:S01]  /*58d0*/  ISETP.GE.AND P5, PT, R8, RZ, PT ;  /* 0x000000ff0800720c */ /* 0x000fe20003fa6270 */
[----:B------:R-:W-:-:S03]  /*58e0*/  IMAD.HI.U32 R8, R24, R12, RZ ;  /* 0x0000000c18087227 */ /* 0x000fc600078e00ff */
[----:B------:R0:W-:Y:S01]  /*58f0*/  STL [R1+0x64], R2 ;  /* 0x0000640201007387 */ /* 0x0001e20000100800 */
[--C-:B------:R-:W-:Y:S01]  /*5900*/  @!P2 IMAD.IADD R15, R15, 0x1, -R0.reuse ;  /* 0x000000010f0fa824 */ /* 0x100fe200078e0a00 */
[----:B------:R-:W-:Y:S01]  /*5910*/  ISETP.GT.U32.AND P2, PT, R0, R3, PT ;  /* 0x000000030000720c */ /* 0x000fe20003f44070 */
[----:B------:R-:W-:Y:S02]  /*5920*/  IMAD.MOV R7, RZ, RZ, -R7 ;  /* 0x000000ffff077224 */ /* 0x000fe400078e0a07 */
[----:B------:R-:W-:Y:S01]  /*5930*/  @!P3 IMAD.IADD R5, R5, 0x1, -R0 ;  /* 0x000000010505b824 */ /* 0x000fe200078e0a00 */
[----:B------:R-:W-:Y:S01]  /*5940*/  ISETP.GE.AND P3, PT, R11, RZ, PT ;  /* 0x000000ff0b00720c */ /* 0x000fe20003f66270 */
[----:B------:R-:W-:Y:S01]  /*5950*/  IMAD.MOV R13, RZ, RZ, -R8 ;  /* 0x000000ffff0d7224 */ /* 0x000fe200078e0a08 */
[----:B------:R-:W-:Y:S01]  /*5960*/  LOP3.LUT R8, R10, 0x5e, RZ, 0xfc, !PT ;  /* 0x0000005e0a087812 */ /* 0x000fe200078efcff */
[----:B------:R-:W-:Y:S01]  /*5970*/  IMAD R11, R0, R7, R6 ;  /* 0x00000007000b7224 */ /* 0x000fe200078e0206 */
[----:B------:R-:W-:Y:S01]  /*5980*/  LOP3.LUT R6, R10, 0x58, RZ, 0xfc, !PT ;  /* 0x000000580a067812 */ /* 0x000fe200078efcff */
[----:B0-----:R-:W-:Y:S01]  /*5990*/  IMAD.MOV.U32 R2, RZ, RZ, R4 ;  /* 0x000000ffff027224 */ /* 0x001fe200078e0004 */
[----:B------:R-:W-:Y:S01]  /*59a0*/  IABS R14, R8 ;  /* 0x00000008000e7213 */ /* 0x000fe20000000000 */
[----:B------:R-:W-:Y:S01]  /*59b0*/  IMAD R7, R0, R13, R12 ;  /* 0x0000000d00077224 */ /* 0x000fe200078e020c */
[----:B------:R-:W-:Y:S01]  /*59c0*/  LOP3.LUT R12, R10, 0x5c, RZ, 0xfc, !PT ;  /* 0x0000005c0a0c7812 */ /* 0x000fe200078efcff */
[----:B------:R-:W-:Y:S01]  /*59d0*/  @!P0 IMAD.MOV R2, RZ, RZ, -R2 ;  /* 0x000000ffff028224 */ /* 0x000fe200078e0a02 */
[----:B------:R-:W-:Y:S01]  /*59e0*/  ISETP.GT.U32.AND P0, PT, R0, R15, PT ;  /* 0x0000000f0000720c */ /* 0x000fe20003f04070 */
[----:B------:R-:W-:Y:S01]  /*59f0*/  IMAD.HI.U32 R16, R24, R14, RZ ;  /* 0x0000000e18107227 */ /* 0x000fe200078e00ff */
[----:B------:R-:W-:-:S02]  /*5a00*/  LOP3.LUT R4, R10, 0x5a, RZ, 0xfc, !PT ;  /* 0x0000005a0a047812 */ /* 0x000fc400078efcff */
[----:B------:R0:W-:Y:S01]  /*5a10*/  STL [R1+0x88], R2 ;  /* 0x0000880201007387 */ /* 0x0001e20000100800 */
[----:B------:R-:W-:Y:S01]  /*5a20*/  @!P2 IMAD.IADD R3, R3, 0x1, -R0 ;  /* 0x000000010303a824 */ /* 0x000fe200078e0a00 */
[----:B------:R-:W-:Y:S01]  /*5a30*/  ISETP.GT.U32.AND P2, PT, R0, R7, PT ;  /* 0x000000070000720c */ /* 0x000fe20003f44070 */
[----:B------:R-:W-:Y:S01]  /*5a40*/  IMAD.MOV R16, RZ, RZ, -R16 ;  /* 0x000000ffff107224 */ /* 0x000fe200078e0a10 */
[----:B------:R-:W-:Y:S02]  /*5a50*/  IABS R13, R12 ;  /* 0x0000000c000d7213 */ /* 0x000fe40000000000 */
[----:B------:R-:W-:-:S03]  /*5a60*/  IABS R9, R6 ;  /* 0x0000000600097213 */ /* 0x000fc60000000000 */
[----:B------:R-:W-:Y:S01]  /*5a70*/  @!P0 IMAD.IADD R15, R15, 0x1, -R0 ;  /* 0x000000010f0f8824 */ /* 0x000fe200078e0a00 */
[----:B------:R-:W-:Y:S01]  /*5a80*/  ISETP.GE.AND P0, PT, R8, RZ, PT ;  /* 0x000000ff0800720c */ /* 0x000fe20003f06270 */
[----:B0-----:R-:W-:Y:S01]  /*5a90*/  IMAD.MOV.U32 R2, RZ, RZ, R5 ;  /* 0x000000ffff027224 */ /* 0x001fe200078e0005 */
[----:B------:R-:W-:Y:S01]  /*5aa0*/  IABS R5, R4 ;  /* 0x0000000400057213 */ /* 0x000fe20000000000 */
[C---:B------:R-:W-:Y:S02]  /*5ab0*/  IMAD R8, R0.reuse, R16, R14 ;  /* 0x0000001000087224 */ /* 0x040fe400078e020e */
[----:B------:R-:W-:Y:S01]  /*5ac0*/  @!P1 IMAD.MOV R2, RZ, RZ, -R2 ;  /* 0x000000ffff029224 */ /* 0x000fe200078e0a02 */
[----:B------:R-:W-:Y:S01]  /*5ad0*/  ISETP.GT.U32.AND P1, PT, R0, R11, PT ;  /* 0x0000000b0000720c */ /* 0x000fe20003f24070 */
[----:B------:R-:W-:Y:S02]  /*5ae0*/  @!P2 IMAD.IADD R7, R7, 0x1, -R0 ;  /* 0x000000010707a824 */ /* 0x000fe400078e0a00 */
[----:B------:R-:W-:Y:S01]  /*5af0*/  IMAD.HI.U32 R16, R24, R13, RZ ;  /* 0x0000000d18107227 */ /* 0x000fe200078e00ff */
[----:B------:R0:W-:Y:S02]  /*5b00*/  STL [R1+0x84], R2 ;  /* 0x0000840201007387 */ /* 0x0001e40000100800 */
[----:B------:R-:W-:Y:S01]  /*5b10*/  ISETP.GT.U32.AND P2, PT, R0, R7, PT ;  /* 0x000000070000720c */ /* 0x000fe20003f44070 */
[----:B------:R-:W-:-:S04]  /*5b20*/  IMAD.HI.U32 R14, R24, R5, RZ ;  /* 0x00000005180e7227 */ /* 0x000fc800078e00ff */
[----:B------:R-:W-:Y:S02]  /*5b30*/  IMAD.MOV R16, RZ, RZ, -R16 ;  /* 0x000000ffff107224 */ /* 0x000fe400078e0a10 */
[----:B------:R-:W-:Y:S01]  /*5b40*/  @!P1 IMAD.IADD R11, R11, 0x1, -R0 ;  /* 0x000000010b0b9824 */ /* 0x000fe200078e0a00 */
[----:B------:R-:W-:Y:S01]  /*5b50*/  ISETP.GT.U32.AND P1, PT, R0, R8, PT ;  /* 0x000000080000720c */ /* 0x000fe20003f24070 */
[----:B0-----:R-:W-:Y:S02]  /*5b60*/  IMAD.MOV.U32 R2, RZ, RZ, R3 ;  /* 0x000000ffff027224 */ /* 0x001fe400078e0003 */
[----:B------:R-:W-:-:S04]  /*5b70*/  IMAD.HI.U32 R3, R24, R9, RZ ;  /* 0x0000000918037227 */ /* 0x000fc800078e00ff */
[----:B------:R-:W-:Y:S01]  /*5b80*/  @!P4 IMAD.MOV R2, RZ, RZ, -R2 ;  /* 0x000000ffff02c224 */ /* 0x000fe200078e0a02 */
[C---:B------:R-:W-:Y:S01]  /*5b90*/  ISETP.GT.U32.AND P4, PT, R0.reuse, R11, PT ;  /* 0x0000000b0000720c */ /* 0x040fe20003f84070 */
[----:B------:R-:W-:Y:S02]  /*5ba0*/  IMAD.MOV R14, RZ, RZ, -R14 ;  /* 0x000000ffff0e7224 */ /* 0x000fe400078e0a0e */
[----:B------:R-:W-:Y:S01]  /*5bb0*/  IMAD R13, R0, R16, R13 ;  /* 0x00000010000d7224 */ /* 0x000fe200078e020d */
[----:B------:R0:W-:Y:S01]  /*5bc0*/  STL [R1+0x80], R2 ;  /* 0x0000800201007387 */ /* 0x0001e20000100800 */
[--C-:B------:R-:W-:Y:S01]  /*5bd0*/  @!P1 IMAD.IADD R8, R8, 0x1, -R0.reuse ;  /* 0x0000000108089824 */ /* 0x100fe200078e0a00 */
[----:B------:R-:W-:Y:S01]  /*5be0*/  LOP3.LUT R16, R10, 0x44, RZ, 0xfc, !PT ;  /* 0x000000440a107812 */ /* 0x000fe200078efcff */
[C---:B------:R-:W-:Y:S02]  /*5bf0*/  IMAD R5, R0.reuse, R14, R5 ;  /* 0x0000000e00057224 */ /* 0x040fe400078e0205 */
[----:B------:R-:W-:Y:S01]  /*5c00*/  @!P2 IMAD.IADD R7, R7, 0x1, -R0 ;  /* 0x000000010707a824 */ /* 0x000fe200078e0a00 */
[----:B------:R-:W-:-:S02]  /*5c10*/  ISETP.GT.U32.AND P1, PT, R0, R8, PT ;  /* 0x000000080000720c */ /* 0x000fc40003f24070 */
[C---:B------:R-:W-:Y:S01]  /*5c20*/  ISETP.GT.U32.AND P2, PT, R0.reuse, R5, PT ;  /* 0x000000050000720c */ /* 0x040fe20003f44070 */
[----:B------:R-:W-:Y:S01]  /*5c30*/  @!P4 IMAD.IADD R11, R11, 0x1, -R0 ;  /* 0x000000010b0bc824 */ /* 0x000fe200078e0a00 */
[----:B------:R-:W-:Y:S01]  /*5c40*/  ISETP.GT.U32.AND P4, PT, R0, R13, PT ;  /* 0x0000000d0000720c */ /* 0x000fe20003f84070 */
[----:B0-----:R-:W-:Y:S02]  /*5c50*/  IMAD.MOV.U32 R2, RZ, RZ, R15 ;  /* 0x000000ffff027224 */ /* 0x001fe400078e000f */
[----:B------:R-:W-:Y:S02]  /*5c60*/  IMAD.MOV.U32 R15, RZ, RZ, R11 ;  /* 0x000000ffff0f7224 */ /* 0x000fe400078e000b */
[----:B------:R-:W-:Y:S01]  /*5c70*/  @!P5 IMAD.MOV R2, RZ, RZ, -R2 ;  /* 0x000000ffff02d224 */ /* 0x000fe200078e0a02 */
[----:B------:R-:W-:Y:S01]  /*5c80*/  ISETP.GE.AND P5, PT, R12, RZ, PT ;  /* 0x000000ff0c00720c */ /* 0x000fe20003fa6270 */
[----:B------:R-:W-:Y:S01]  /*5c90*/  IMAD.MOV R12, RZ, RZ, -R3 ;  /* 0x000000ffff0c7224 */ /* 0x000fe200078e0a03 */
[----:B------:R-:W-:Y:S01]  /*5ca0*/  LOP3.LUT R3, R10, 0x56, RZ, 0xfc, !PT ;  /* 0x000000560a037812 */ /* 0x000fe200078efcff */
[----:B------:R-:W-:Y:S01]  /*5cb0*/  @!P3 IMAD.MOV R15, RZ, RZ, -R15 ;  /* 0x000000ffff0fb224 */ /* 0x000fe200078e0a0f */
[----:B------:R0:W-:Y:S01]  /*5cc0*/  STL [R1+0x7c], R2 ;  /* 0x00007c0201007387 */ /* 0x0001e20000100800 */
[----:B------:R-:W-:Y:S01]  /*5cd0*/  IMAD R9, R0, R12, R9 ;  /* 0x0000000c00097224 */ /* 0x000fe200078e0209 */
[----:B------:R-:W-:Y:S01]  /*5ce0*/  IABS R12, R3 ;  /* 0x00000003000c7213 */ /* 0x000fe20000000000 */
[--C-:B------:R-:W-:Y:S01]  /*5cf0*/  @!P1 IMAD.IADD R8, R8, 0x1, -R0.reuse ;  /* 0x0000000108089824 */ /* 0x100fe200078e0a00 */
[----:B------:R-:W-:Y:S01]  /*5d00*/  ISETP.GE.AND P1, PT, R6, RZ, PT ;  /* 0x000000ff0600720c */ /* 0x000fe20003f26270 */
[----:B------:R-:W-:Y:S01]  /*5d10*/  @!P4 IMAD.IADD R13, R13, 0x1, -R0 ;  /* 0x000000010d0dc824 */ /* 0x000fe200078e0a00 */
[----:B------:R-:W-:Y:S01]  /*5d20*/  ISETP.GE.AND P3, PT, R4, RZ, PT ;  /* 0x000000ff0400720c */ /* 0x000fe20003f66270 */
[----:B------:R-:W-:Y:S01]  /*5d30*/  IMAD.MOV.U32 R11, RZ, RZ, R12 ;  /* 0x000000ffff0b7224 */ /* 0x000fe200078e000c */
[----:B------:R-:W-:Y:S01]  /*5d40*/  STL [R1+0x68], R15 ;  /* 0x0000680f01007387 */ /* 0x000fe20000100800 */
[----:B------:R-:W-:Y:S01]  /*5d50*/  LOP3.LUT R4, R10, 0x54, RZ, 0xfc, !PT ;  /* 0x000000540a047812 */ /* 0x000fe200078efcff */
[----:B0-----:R-:W-:Y:S01]  /*5d60*/  IMAD.MOV.U32 R2, RZ, RZ, R7 ;  /* 0x000000ffff027224 */ /* 0x001fe200078e0007 */
[----:B------:R-:W-:Y:S01]  /*5d70*/  ISETP.GT.U32.AND P4, PT, R0, R13, PT ;  /* 0x0000000d0000720c */ /* 0x000fe20003f84070 */
[----:B------:R-:W-:Y:S01]  /*5d80*/  IMAD.HI.U32 R7, R24, R11, RZ ;  /* 0x0000000b18077227 */ /* 0x000fe200078e00ff */
[----:B------:R-:W-:-:S03]  /*5d90*/  IABS R14, R4 ;  /* 0x00000004000e7213 */ /* 0x000fc60000000000 */
[----:B------:R-:W-:Y:S01]  /*5da0*/  @!P6 IMAD.MOV R2, RZ, RZ, -R2 ;  /* 0x000000ffff02e224 */ /* 0x000fe200078e0a02 */
[----:B------:R-:W-:Y:S01]  /*5db0*/  ISETP.GT.U32.AND P6, PT, R0, R9, PT ;  /* 0x000000090000720c */ /* 0x000fe20003fc4070 */
[----:B------:R-:W-:Y:S01]  /*5dc0*/  IMAD.MOV R6, RZ, RZ, -R7 ;  /* 0x000000ffff067224 */ /* 0x000fe200078e0a07 */
[----:B------:R-:W-:Y:S01]  /*5dd0*/  LOP3.LUT R7, R10, 0x52, RZ, 0xfc, !PT ;  /* 0x000000520a077812 */ /* 0x000fe200078efcff */
[----:B------:R-:W-:Y:S01]  /*5de0*/  @!P2 IMAD.IADD R5, R5, 0x1, -R0 ;  /* 0x000000010505a824 */ /* 0x000fe200078e0a00 */
[----:B------:R0:W-:Y:S01]  /*5df0*/  STL [R1+0x6c], R2 ;  /* 0x00006c0201007387 */ /* 0x0001e20000100800 */
[C---:B------:R-:W-:Y:S01]  /*5e00*/  IMAD R6, R0.reuse, R6, R11 ;  /* 0x0000000600067224 */ /* 0x040fe200078e020b */
[----:B------:R-:W-:Y:S01]  /*5e10*/  IABS R12, R7 ;  /* 0x00000007000c7213 */ /* 0x000fe20000000000 */
[----:B------:R-:W-:Y:S01]  /*5e20*/  IMAD.MOV.U32 R11, RZ, RZ, R14 ;  /* 0x000000ffff0b7224 */ /* 0x000fe200078e000e */
[----:B------:R-:W-:Y:S01]  /*5e30*/  ISETP.GT.U32.AND P2, PT, R0, R5, PT ;  /* 0x000000050000720c */ /* 0x000fe20003f44070 */
[----:B------:R-:W-:Y:S01]  /*5e40*/  @!P4 IMAD.IADD R13, R13, 0x1, -R0 ;  /* 0x000000010d0dc824 */ /* 0x000fe200078e0a00 */
[----:B------:R-:W-:Y:S01]  /*5e50*/  ISETP.GE.AND P4, PT, R3, RZ, PT ;  /* 0x000000ff0300720c */ /* 0x000fe20003f86270 */
[----:B------:R-:W-:Y:S01]  /*5e60*/  IMAD.HI.U32 R14, R24, R11, RZ ;  /* 0x0000000b180e7227 */ /* 0x000fe200078e00ff */
[----:B------:R-:W-:-:S03]  /*5e70*/  LOP3.LUT R3, R10, 0x50, RZ, 0xfc, !PT ;  /* 0x000000500a037812 */ /* 0x000fc600078efcff */
[----:B0-----:R-:W-:Y:S02]  /*5e80*/  IMAD.MOV.U32 R2, RZ, RZ, R8 ;  /* 0x000000ffff027224 */ /* 0x001fe400078e0008 */
[----:B------:R-:W-:Y:S02]  /*5e90*/  @!P6 IMAD.IADD R9, R9, 0x1, -R0 ;  /* 0x000000010909e824 */ /* 0x000fe400078e0a00 */
[----:B------:R-:W-:Y:S01]  /*5ea0*/  @!P0 IMAD.MOV R2, RZ, RZ, -R2 ;  /* 0x000000ffff028224 */ /* 0x000fe200078e0a02 */
[C---:B------:R-:W-:Y:S01]  /*5eb0*/  ISETP.GT.U32.AND P0, PT, R0.reuse, R6, PT ;  /* 0x000000060000720c */ /* 0x040fe20003f04070 */
[----:B------:R-:W-:Y:S01]  /*5ec0*/  IMAD.MOV R14, RZ, RZ, -R14 ;  /* 0x000000ffff0e7224 */ /* 0x000fe200078e0a0e */
[----:B------:R-:W-:Y:S01]  /*5ed0*/  ISETP.GT.U32.AND P6, PT, R0, R9, PT ;  /* 0x000000090000720c */ /* 0x000fe20003fc4070 */
[----:B------:R-:W-:Y:S01]  /*5ee0*/  @!P2 IMAD.IADD R5, R5, 0x1, -R0 ;  /* 0x000000010505a824 */ /* 0x000fe200078e0a00 */
[----:B------:R0:W-:Y:S01]  /*5ef0*/  STL [R1+0x74], R2 ;  /* 0x0000740201007387 */ /* 0x0001e20000100800 */
[----:B------:R-:W-:Y:S01]  /*5f00*/  ISETP.GE.AND P2, PT, R4, RZ, PT ;  /* 0x000000ff0400720c */ /* 0x000fe20003f46270 */
[----:B------:R-:W-:-:S04]  /*5f10*/  IMAD.HI.U32 R8, R24, R12, RZ ;  /* 0x0000000c18087227 */ /* 0x000fc800078e00ff */
[----:B------:R-:W-:Y:S01]  /*5f20*/  IMAD R4, R0, R14, R11 ;  /* 0x0000000e00047224 */ /* 0x000fe200078e020b */
[----:B------:R-:W-:Y:S01]  /*5f30*/  IABS R11, R3 ;  /* 0x00000003000b7213 */ /* 0x000fe20000000000 */
[----:B------:R-:W-:Y:S02]  /*5f40*/  IMAD.MOV R8, RZ, RZ, -R8 ;  /* 0x000000ffff087224 */ /* 0x000fe400078e0a08 */
[----:B0-----:R-:W-:Y:S02]  /*5f50*/  IMAD.MOV.U32 R2, RZ, RZ, R13 ;  /* 0x000000ffff027224 */ /* 0x001fe400078e000d */
[----:B------:R-:W-:Y:S01]  /*5f60*/  @!P0 IMAD.IADD R6, R6, 0x1, -R0 ;  /* 0x0000000106068824 */ /* 0x000fe200078e0a00 */
[----:B------:R-:W-:Y:S01]  /*5f70*/  ISETP.GE.AND P0, PT, R7, RZ, PT ;  /* 0x000000ff0700720c */ /* 0x000fe20003f06270 */
[----:B------:R-:W-:Y:S02]  /*5f80*/  @!P5 IMAD.MOV R2, RZ, RZ, -R2 ;  /* 0x000000ffff02d224 */ /* 0x000fe400078e0a02 */
[----:B------:R-:W-:Y:S01]  /*5f90*/  @!P6 IMAD.IADD R9, R9, 0x1, -R0 ;  /* 0x000000010909e824 */ /* 0x000fe200078e0a00 */
[C---:B------:R-:W-:Y:S01]  /*5fa0*/  ISETP.GT.U32.AND P5, PT, R0.reuse, R6, PT ;  /* 0x000000060000720c */ /* 0x040fe20003fa4070 */
[----:B------:R-:W-:Y:S01]  /*5fb0*/  IMAD.MOV.U32 R7, RZ, RZ, R11 ;  /* 0x000000ffff077224 */ /* 0x000fe200078e000b */
[C---:B------:R-:W-:Y:S01]  /*5fc0*/  ISETP.GT.U32.AND P6, PT, R0.reuse, R4, PT ;  /* 0x000000040000720c */ /* 0x040fe20003fc4070 */
[----:B------:R-:W-:Y:S01]  /*5fd0*/  IMAD R12, R0, R8, R12 ;  /* 0x00000008000c7224 */ /* 0x000fe200078e020c */
[----:B------:R0:W-:Y:S01]  /*5fe0*/  STL [R1+0x1d8], R2 ;  /* 0x0001d80201007387 */ /* 0x0001e20000100800 */
[----:B------:R-:W-:Y:S01]  /*5ff0*/  IMAD.MOV.U32 R13, RZ, RZ, R5 ;  /* 0x000000ffff0d7224 */ /* 0x000fe200078e0005 */
[----:B------:R-:W-:Y:S01]  /*6000*/  LOP3.LUT R5, R10, 0x4e, RZ, 0xfc, !PT ;  /* 0x0000004e0a057812 */ /* 0x000fe200078efcff */
[----:B------:R-:W-:Y:S01]  /*6010*/  IMAD.HI.U32 R8, R24, R7, RZ ;  /* 0x0000000718087227 */ /* 0x000fe200078e00ff */
[----:B------:R-:W-:-:S03]  /*6020*/  LOP3.LUT R11, R10, 0x4c, RZ, 0xfc, !PT ;  /* 0x0000004c0a0b7812 */ /* 0x000fc600078efcff */
[----:B------:R-:W-:Y:S01]  /*6030*/  @!P3 IMAD.MOV R13, RZ, RZ, -R13 ;  /* 0x000000ffff0db224 */ /* 0x000fe200078e0a0d */
[----:B------:R-:W-:Y:S01]  /*6040*/  ISETP.GT.U32.AND P3, PT, R0, R12, PT ;  /* 0x0000000c0000720c */ /* 0x000fe20003f64070 */
[----:B------:R-:W-:Y:S02]  /*6050*/  IMAD.MOV R8, RZ, RZ, -R8 ;  /* 0x000000ffff087224 */ /* 0x000fe400078e0a08 */
[----:B0-----:R-:W-:Y:S01]  /*6060*/  IMAD.MOV.U32 R2, RZ, RZ, R9 ;  /* 0x000000ffff027224 */ /* 0x001fe200078e0009 */
[----:B------:R0:W-:Y:S01]  /*6070*/  STL [R1+0x1ec], R13 ;  /* 0x0001ec0d01007387 */ /* 0x0001e20000100800 */
[----:B------:R-:W-:Y:S01]  /*6080*/  @!P5 IMAD.IADD R6, R6, 0x1, -R0 ;  /* 0x000000010606d824 */ /* 0x000fe200078e0a00 */
[----:B------:R-:W-:Y:S01]  /*6090*/  IABS R9, R5 ;  /* 0x0000000500097213 */ /* 0x000fe20000000000 */
[----:B------:R-:W-:Y:S01]  /*60a0*/  @!P1 IMAD.MOV R2, RZ, RZ, -R2 ;  /* 0x000000ffff029224 */ /* 0x000fe200078e0a02 */
[----:B------:R-:W-:Y:S01]  /*60b0*/  ISETP.GE.AND P5, PT, R5, RZ, PT ;  /* 0x000000ff0500720c */ /* 0x000fe20003fa6270 */
[--C-:B------:R-:W-:Y:S01]  /*60c0*/  @!P6 IMAD.IADD R4, R4, 0x1, -R0.reuse ;  /* 0x000000010404e824 */ /* 0x100fe200078e0a00 */
[----:B------:R-:W-:Y:S01]  /*60d0*/  ISETP.GE.AND P6, PT, R3, RZ, PT ;  /* 0x000000ff0300720c */ /* 0x000fe20003fc6270 */
[----:B------:R-:W-:Y:S01]  /*60e0*/  IMAD R5, R0, R8, R7 ;  /* 0x0000000800057224 */ /* 0x000fe200078e0207 */
[----:B------:R1:W-:Y:S01]  /*60f0*/  STL [R1+0x1f0], R2 ;  /* 0x0001f00201007387 */ /* 0x0003e20000100800 */
[----:B------:R-:W-:Y:S01]  /*6100*/  @!P3 IMAD.IADD R12, R12, 0x1, -R0 ;  /* 0x000000010c0cb824 */ /* 0x000fe200078e0a00 */
[----:B------:R-:W-:Y:S01]  /*6110*/  ISETP.GT.U32.AND P1, PT, R0, R4, PT ;  /* 0x000000040000720c */ /* 0x000fe20003f24070 */
[----:B------:R-:W-:Y:S01]  /*6120*/  IMAD.MOV.U32 R3, RZ, RZ, R9 ;  /* 0x000000ffff037224 */ /* 0x000fe200078e0009 */
[----:B0-----:R-:W-:-:S02]  /*6130*/  LOP3.LUT R13, R10, 0x4a, RZ, 0xfc, !PT ;  /* 0x0000004a0a0d7812 */ /* 0x001fc400078efcff */
[----:B------:R-:W-:Y:S01]  /*6140*/  ISETP.GT.U32.AND P3, PT, R0, R12, PT ;  /* 0x0000000c0000720c */ /* 0x000fe20003f64070 */
[----:B------:R-:W-:Y:S01]  /*6150*/  IMAD.HI.U32 R8, R24, R3, RZ ;  /* 0x0000000318087227 */ /* 0x000fe200078e00ff */
[----:B------:R-:W-:-:S03]  /*6160*/  LOP3.LUT R7, R10, 0x48, RZ, 0xfc, !PT ;  /* 0x000000480a077812 */ /* 0x000fc600078efcff */
[----:B-1----:R-:W-:Y:S01]  /*6170*/  IMAD.MOV.U32 R2, RZ, RZ, R6 ;  /* 0x000000ffff027224 */ /* 0x002fe200078e0006 */
[----:B------:R-:W-:Y:S01]  /*6180*/  IABS R6, R13 ;  /* 0x0000000d00067213 */ /* 0x000fe20000000000 */
[----:B------:R-:W-:Y:S01]  /*6190*/  IMAD.MOV R8, RZ, RZ, -R8 ;  /* 0x000000ffff087224 */ /* 0x000fe200078e0a08 */
[----:B------:R-:W-:Y:S01]  /*61a0*/  IABS R9, R7 ;  /* 0x0000000700097213 */ /* 0x000fe20000000000 */
[----:B------:R-:W-:Y:S01]  /*61b0*/  @!P4 IMAD.MOV R2, RZ, RZ, -R2 ;  /* 0x000000ffff02c224 */ /* 0x000fe200078e0a02 */
[----:B------:R-:W-:Y:S01]  /*61c0*/  ISETP.GT.U32.AND P4, PT, R0, R5, PT ;  /* 0x000000050000720c */ /* 0x000fe20003f84070 */
[--C-:B------:R-:W-:Y:S01]  /*61d0*/  @!P1 IMAD.IADD R4, R4, 0x1, -R0.reuse ;  /* 0x0000000104049824 */ /* 0x100fe200078e0a00 */
[----:B------:R-:W-:Y:S01]  /*61e0*/  ISETP.GE.AND P1, PT, R11, RZ, PT ;  /* 0x000000ff0b00720c */ /* 0x000fe20003f26270 */
[----:B------:R-:W-:Y:S01]  /*61f0*/  IMAD R3, R0, R8, R3 ;  /* 0x0000000800037224 */ /* 0x000fe200078e0203 */
[----:B------:R0:W-:Y:S01]  /*6200*/  STL [R1+0x1f4], R2 ;  /* 0x0001f40201007387 */ /* 0x0001e20000100800 */
[----:B------:R-:W-:Y:S01]  /*6210*/  IABS R11, R11 ;  /* 0x0000000b000b7213 */ /* 0x000fe20000000000 */
[----:B------:R-:W-:-:S02]  /*6220*/  @!P3 IMAD.IADD R12, R12, 0x1, -R0 ;  /* 0x000000010c0cb824 */ /* 0x000fc400078e0a00 */
[----:B------:R-:W-:Y:S01]  /*6230*/  ISETP.GT.U32.AND P3, PT, R0, R3, PT ;  /* 0x000000030000720c */ /* 0x000fe20003f64070 */
[----:B------:R-:W-:-:S04]  /*6240*/  IMAD.HI.U32 R8, R24, R9, RZ ;  /* 0x0000000918087227 */ /* 0x000fc800078e00ff */
[----:B------:R-:W-:Y:S02]  /*6250*/  @!P4 IMAD.IADD R5, R5, 0x1, -R0 ;  /* 0x000000010505c824 */ /* 0x000fe400078e0a00 */
[----:B0-----:R-:W-:Y:S02]  /*6260*/  IMAD.MOV.U32 R2, RZ, RZ, R4 ;  /* 0x000000ffff027224 */ /* 0x001fe400078e0004 */
[----:B------:R-:W-:Y:S01]  /*6270*/  IMAD.HI.U32 R14, R24, R11, RZ ;  /* 0x0000000b180e7227 */ /* 0x000fe200078e00ff */
[----:B------:R-:W-:-:S03]  /*6280*/  ISETP.GT.U32.AND P4, PT, R0, R5, PT ;  /* 0x000000050000720c */ /* 0x000fc60003f84070 */
[----:B------:R-:W-:Y:S01]  /*6290*/  @!P2 IMAD.MOV R2, RZ, RZ, -R2 ;  /* 0x000000ffff02a224 */ /* 0x000fe200078e0a02 */
[----:B------:R-:W-:Y:S01]  /*62a0*/  ISETP.GE.AND P2, PT, R13, RZ, PT ;  /* 0x000000ff0d00720c */ /* 0x000fe20003f46270 */
[----:B------:R-:W-:Y:S01]  /*62b0*/  IMAD.HI.U32 R4, R24, R6, RZ ;  /* 0x0000000618047227 */ /* 0x000fe200078e00ff */
[C---:B------:R-:W-:Y:S02]  /*62c0*/  LOP3.LUT R13, R10.reuse, 0x42, RZ, 0xfc, !PT ;  /* 0x000000420a0d7812 */ /* 0x040fe400078efcff */
[----:B------:R0:W-:Y:S01]  /*62d0*/  STL [R1+0x1e4], R2 ;  /* 0x0001e40201007387 */ /* 0x0001e20000100800 */
[----:B------:R-:W-:Y:S01]  /*62e0*/  IMAD.MOV R14, RZ, RZ, -R14 ;  /* 0x000000ffff0e7224 */ /* 0x000fe200078e0a0e */
[----:B------:R-:W-:Y:S01]  /*62f0*/  IABS R18, R13 ;  /* 0x0000000d00127213 */ /* 0x000fe20000000000 */
[--C-:B------:R-:W-:Y:S01]  /*6300*/  @!P3 IMAD.IADD R3, R3, 0x1, -R0.reuse ;  /* 0x000000010303b824 */ /* 0x100fe200078e0a00 */
[----:B------:R-:W-:Y:S01]  /*6310*/  ISETP.GE.AND P3, PT, R7, RZ, PT ;  /* 0x000000ff0700720c */ /* 0x000fe20003f66270 */
[----:B------:R-:W-:Y:S01]  /*6320*/  @!P4 IMAD.IADD R5, R5, 0x1, -R0 ;  /* 0x000000010505c824 */ /* 0x000fe200078e0a00 */
[----:B------:R-:W-:Y:S01]  /*6330*/  LOP3.LUT R7, R10, 0x3e, RZ, 0xfc, !PT ;  /* 0x0000003e0a077812 */ /* 0x000fe200078efcff */
[----:B------:R-:W-:-:S02]  /*6340*/  IMAD.MOV R8, RZ, RZ, -R8 ;  /* 0x000000ffff087224 */ /* 0x000fc400078e0a08 */
[----:B0-----:R-:W-:Y:S02]  /*6350*/  IMAD.MOV.U32 R2, RZ, RZ, R12 ;  /* 0x000000ffff027224 */ /* 0x001fe400078e000c */
[----:B------:R-:W-:Y:S02]  /*6360*/  IMAD.MOV R12, RZ, RZ, -R4 ;  /* 0x000000ffff0c7224 */ /* 0x000fe400078e0a04 */
[C---:B------:R-:W-:Y:S01]  /*6370*/  IMAD R4, R0.reuse, R14, R11 ;  /* 0x0000000e00047224 */ /* 0x040fe200078e020b */
[----:B------:R-:W-:Y:S01]  /*6380*/  IABS R11, R7 ;  /* 0x00000007000b7213 */ /* 0x000fe20000000000 */
[----:B------:R-:W-:Y:S01]  /*6390*/  @!P0 IMAD.MOV R2, RZ, RZ, -R2 ;  /* 0x000000ffff028224 */ /* 0x000fe200078e0a02 */
[C---:B------:R-:W-:Y:S01]  /*63a0*/  ISETP.GT.U32.AND P0, PT, R0.reuse, R3, PT ;  /* 0x000000030000720c */ /* 0x040fe20003f04070 */
[C---:B------:R-:W-:Y:S01]  /*63b0*/  IMAD R9, R0.reuse, R8, R9 ;  /* 0x0000000800097224 */ /* 0x040fe200078e0209 */
[C---:B------:R-:W-:Y:S01]  /*63c0*/  ISETP.GT.U32.AND P4, PT, R0.reuse, R4, PT ;  /* 0x000000040000720c */ /* 0x040fe20003f84070 */
[----:B------:R-:W-:Y:S01]  /*63d0*/  IMAD R6, R0, R12, R6 ;  /* 0x0000000c00067224 */ /* 0x000fe200078e0206 */
[----:B------:R0:W-:Y:S01]  /*63e0*/  STL [R1+0x1dc], R2 ;  /* 0x0001dc0201007387 */ /* 0x0001e20000100800 */
[----:B------:R-:W-:-:S02]  /*63f0*/  LOP3.LUT R8, R10, 0x46, RZ, 0xfc, !PT ;  /* 0x000000460a087812 */ /* 0x000fc400078efcff */
[----:B------:R-:W-:-:S04]  /*6400*/  LOP3.LUT R12, R10, 0x40, RZ, 0xfc, !PT ;  /* 0x000000400a0c7812 */ /* 0x000fc800078efcff */
[----:B------:R-:W-:Y:S02]  /*6410*/  IABS R20, R12 ;  /* 0x0000000c00147213 */ /* 0x000fe40000000000 */
[--C-:B------:R-:W-:Y:S01]  /*6420*/  @!P0 IMAD.IADD R3, R3, 0x1, -R0.reuse ;  /* 0x0000000103038824 */ /* 0x100fe200078e0a00 */
[----:B------:R-:W-:Y:S01]  /*6430*/  ISETP.GE.AND P0, PT, R16, RZ, PT ;  /* 0x000000ff1000720c */ /* 0x000fe20003f06270 */
[----:B0-----:R-:W-:Y:S01]  /*6440*/  IMAD.MOV.U32 R2, RZ, RZ, R5 ;  /* 0x000000ffff027224 */ /* 0x001fe200078e0005 */
[----:B------:R-:W-:Y:S01]  /*6450*/  IABS R16, R16 ;  /* 0x0000001000107213 */ /* 0x000fe20000000000 */
[----:B------:R-:W-:Y:S02]  /*6460*/  @!P4 IMAD.IADD R4, R4, 0x1, -R0 ;  /* 0x000000010404c824 */ /* 0x000fe400078e0a00 */
[----:B------:R-:W-:Y:S01]  /*6470*/  @!P6 IMAD.MOV R2, RZ, RZ, -R2 ;  /* 0x000000ffff02e224 */ /* 0x000fe200078e0a02 */
[----:B------:R-:W-:Y:S01]  /*6480*/  ISETP.GE.AND P6, PT, R8, RZ, PT ;  /* 0x000000ff0800720c */ /* 0x000fe20003fc6270 */
[----:B------:R-:W-:Y:S01]  /*6490*/  IMAD.HI.U32 R15, R24, R20, RZ ;  /* 0x00000014180f7227 */ /* 0x000fe200078e00ff */
[----:B------:R-:W-:-:S02]  /*64a0*/  ISETP.GT.U32.AND P4, PT, R0, R4, PT ;  /* 0x000000040000720c */ /* 0x000fc40003f84070 */
[----:B------:R0:W-:Y:S01]  /*64b0*/  STL [R1+0x1c0], R2 ;  /* 0x0001c00201007387 */ /* 0x0001e20000100800 */
[----:B------:R-:W-:Y:S01]  /*64c0*/  IABS R8, R8 ;  /* 0x0000000800087213 */ /* 0x000fe20000000000 */
[----:B------:R-:W-:-:S04]  /*64d0*/  IMAD.HI.U32 R5, R24, R16, RZ ;  /* 0x0000001018057227 */ /* 0x000fc800078e00ff */
[----:B------:R-:W-:-:S04]  /*64e0*/  IMAD.HI.U32 R14, R24, R8, RZ ;  /* 0x00000008180e7227 */ /* 0x000fc800078e00ff */
[----:B0-----:R-:W-:Y:S02]  /*64f0*/  IMAD.MOV.U32 R2, RZ, RZ, R3 ;  /* 0x000000ffff027224 */ /* 0x001fe400078e0003 */
[----:B------:R-:W-:Y:S01]  /*6500*/  @!P4 IMAD.IADD R4, R4, 0x1, -R0 ;  /* 0x000000010404c824 */ /* 0x000fe200078e0a00 */
[C---:B------:R-:W-:Y:S01]  /*6510*/  ISETP.GT.U32.AND P4, PT, R0.reuse, R9, PT ;  /* 0x000000090000720c */ /* 0x040fe20003f84070 */
[----:B------:R-:W-:Y:S01]  /*6520*/  @!P5 IMAD.MOV R2, RZ, RZ, -R2 ;  /* 0x000000ffff02d224 */ /* 0x000fe200078e0a02 */
[----:B------:R-:W-:Y:S01]  /*6530*/  ISETP.GT.U32.AND P5, PT, R0, R6, PT ;  /* 0x000000060000720c */ /* 0x000fe20003fa4070 */
[----:B------:R-:W-:Y:S02]  /*6540*/  IMAD.MOV R14, RZ, RZ, -R14 ;  /* 0x000000ffff0e7224 */ /* 0x000fe400078e0a0e */
[----:B------:R-:W-:Y:S01]  /*6550*/  IMAD.HI.U32 R3, R24, R18, RZ ;  /* 0x0000001218037227 */ /* 0x000fe200078e00ff */
[----:B------:R0:W-:Y:S03]  /*6560*/  STL [R1+0x1b0], R2 ;  /* 0x0001b00201007387 */ /* 0x0001e60000100800 */
[----:B------:R-:W-:-:S02]  /*6570*/  IMAD R8, R0, R14, R8 ;  /* 0x0000000e00087224 */ /* 0x000fc400078e0208 */
[----:B------:R-:W-:Y:S02]  /*6580*/  IMAD.MOV R3, RZ, RZ, -R3 ;  /* 0x000000ffff037224 */ /* 0x000fe400078e0a03 */
[--C-:B------:R-:W-:Y:S02]  /*6590*/  @!P4 IMAD.IADD R9, R9, 0x1, -R0.reuse ;  /* 0x000000010909c824 */ /* 0x100fe400078e0a00 */
[----:B------:R-:W-:Y:S01]  /*65a0*/  @!P5 IMAD.IADD R6, R6, 0x1, -R0 ;  /* 0x000000010606d824 */ /* 0x000fe200078e0a00 */
[----:B------:R-:W-:Y:S01]  /*65b0*/  ISETP.GT.U32.AND P5, PT, R0, R8, PT ;  /* 0x000000080000720c */ /* 0x000fe20003fa4070 */
[----:B0-----:R-:W-:Y:S01]  /*65c0*/  IMAD.MOV.U32 R2, RZ, RZ, R4 ;  /* 0x000000ffff027224 */ /* 0x001fe200078e0004 */
[----:B------:R-:W-:Y:S01]  /*65d0*/  LOP3.LUT R4, R10, 0x38, RZ, 0xfc, !PT ;  /* 0x000000380a047812 */ /* 0x000fe200078efcff */
[C---:B------:R-:W-:Y:S01]  /*65e0*/  IMAD R18, R0.reuse, R3, R18 ;  /* 0x0000000300127224 */ /* 0x040fe200078e0212 */
[----:B------:R-:W-:Y:S01]  /*65f0*/  ISETP.GT.U32.AND P4, PT, R0, R6, PT ;  /* 0x000000060000720c */ /* 0x000fe20003f84070 */
[----:B------:R-:W-:Y:S01]  /*6600*/  @!P1 IMAD.MOV R2, RZ, RZ, -R2 ;  /* 0x000000ffff029224 */ /* 0x000fe200078e0a02 */
[----:B------:R-:W-:Y:S01]  /*6610*/  LOP3.LUT R3, R10, 0x3a, RZ, 0xfc, !PT ;  /* 0x0000003a0a037812 */ /* 0x000fe200078efcff */
[----:B------:R-:W-:-:S02]  /*6620*/  IMAD.MOV R15, RZ, RZ, -R15 ;  /* 0x000000ffff0f7224 */ /* 0x000fc400078e0a0f */
[----:B------:R-:W-:Y:S01]  /*6630*/  IMAD.MOV R5, RZ, RZ, -R5 ;  /* 0x000000ffff057224 */ /* 0x000fe200078e0a05 */
[----:B------:R0:W-:Y:S01]  /*6640*/  STL [R1+0x184], R2 ;  /* 0x0001840201007387 */ /* 0x0001e20000100800 */
[----:B------:R-:W-:Y:S01]  /*6650*/  IMAD R20, R0, R15, R20 ;  /* 0x0000000f00147224 */ /* 0x000fe200078e0214 */
[----:B------:R-:W-:Y:S01]  /*6660*/  IABS R23, R3 ;  /* 0x0000000300177213 */ /* 0x000fe20000000000 */
[----:B------:R-:W-:Y:S01]  /*6670*/  @!P5 IMAD.IADD R8, R8, 0x1, -R0 ;  /* 0x000000010808d824 */ /* 0x000fe200078e0a00 */
[C---:B------:R-:W-:Y:S01]  /*6680*/  ISETP.GT.U32.AND P5, PT, R0.reuse, R9, PT ;  /* 0x000000090000720c */ /* 0x040fe20003fa4070 */
[----:B------:R-:W-:Y:S01]  /*6690*/  IMAD R16, R0, R5, R16 ;  /* 0x0000000500107224 */ /* 0x000fe200078e0210 */
[----:B------:R-:W-:Y:S01]  /*66a0*/  LOP3.LUT R5, R10, 0x3c, RZ, 0xfc, !PT ;  /* 0x0000003c0a057812 */ /* 0x000fe200078efcff */
[----:B------:R-:W-:Y:S01]  /*66b0*/  @!P4 IMAD.IADD R6, R6, 0x1, -R0 ;  /* 0x000000010606c824 */ /* 0x000fe200078e0a00 */
[----:B------:R-:W-:Y:S01]  /*66c0*/  ISETP.GT.U32.AND P1, PT, R0, R8, PT ;  /* 0x000000080000720c */ /* 0x000fe20003f24070 */
[----:B------:R-:W-:Y:S01]  /*66d0*/  IMAD.HI.U32 R14, R24, R11, RZ ;  /* 0x0000000b180e7227 */ /* 0x000fe200078e00ff */
[----:B------:R-:W-:-:S02]  /*66e0*/  ISETP.GT.U32.AND P4, PT, R0, R16, PT ;  /* 0x000000100000720c */ /* 0x000fc40003f84070 */
[----:B------:R-:W-:Y:S01]  /*66f0*/  IABS R15, R5 ;  /* 0x00000005000f7213 */ /* 0x000fe20000000000 */
[----:B0-----:R-:W-:Y:S02]  /*6700*/  IMAD.MOV.U32 R2, RZ, RZ, R6 ;  /* 0x000000ffff027224 */ /* 0x001fe400078e0006 */
[----:B------:R-:W-:Y:S02]  /*6710*/  IMAD.MOV R14, RZ, RZ, -R14 ;  /* 0x000000ffff0e7224 */ /* 0x000fe400078e0a0e */
[----:B------:R-:W-:Y:S01]  /*6720*/  @!P2 IMAD.MOV R2, RZ, RZ, -R2 ;  /* 0x000000ffff02a224 */ /* 0x000fe200078e0a02 */
[C---:B------:R-:W-:Y:S01]  /*6730*/  ISETP.GT.U32.AND P2, PT, R0.reuse, R18, PT ;  /* 0x000000120000720c */ /* 0x040fe20003f44070 */
[----:B------:R-:W-:Y:S01]  /*6740*/  @!P5 IMAD.IADD R9, R9, 0x1, -R0 ;  /* 0x000000010909d824 */ /* 0x000fe200078e0a00 */
[C---:B------:R-:W-:Y:S01]  /*6750*/  ISETP.GT.U32.AND P5, PT, R0.reuse, R20, PT ;  /* 0x000000140000720c */ /* 0x040fe20003fa4070 */
[----:B------:R-:W-:Y:S01]  /*6760*/  IMAD R11, R0, R14, R11 ;  /* 0x0000000e000b7224 */ /* 0x000fe200078e020b */
[----:B------:R0:W-:Y:S01]  /*6770*/  STL [R1+0x180], R2 ;  /* 0x0001800201007387 */ /* 0x0001e20000100800 */
[----:B------:R-:W-:Y:S01]  /*6780*/  IMAD.HI.U32 R6, R24, R23, RZ ;  /* 0x0000001718067227 */ /* 0x000fe200078e00ff */
[----:B------:R-:W-:-:S03]  /*6790*/  IABS R14, R4 ;  /* 0x00000004000e7213 */ /* 0x000fc60000000000 */
[--C-:B------:R-:W-:Y:S01]  /*67a0*/  @!P1 IMAD.IADD R8, R8, 0x1, -R0.reuse ;  /* 0x0000000108089824 */ /* 0x100fe200078e0a00 */
[----:B------:R-:W-:Y:S01]  /*67b0*/  ISETP.GT.U32.AND P1, PT, R0, R11, PT ;  /* 0x0000000b0000720c */ /* 0x000fe20003f24070 */
[--C-:B------:R-:W-:Y:S01]  /*67c0*/  @!P4 IMAD.IADD R16, R16, 0x1, -R0.reuse ;  /* 0x000000011010c824 */ /* 0x100fe200078e0a00 */
[----:B------:R-:W-:Y:S01]  /*67d0*/  ISETP.GE.AND P4, PT, R13, RZ, PT ;  /* 0x000000ff0d00720c */ /* 0x000fe20003f86270 */
[--C-:B------:R-:W-:Y:S02]  /*67e0*/  @!P2 IMAD.IADD R18, R18, 0x1, -R0.reuse ;  /* 0x000000011212a824 */ /* 0x100fe400078e0a00 */
[----:B------:R-:W-:Y:S01]  /*67f0*/  @!P5 IMAD.IADD R20, R20, 0x1, -R0 ;  /* 0x000000011414d824 */ /* 0x000fe200078e0a00 */
[C---:B------:R-:W-:Y:S01]  /*6800*/  ISETP.GT.U32.AND P2, PT, R0.reuse, R16, PT ;  /* 0x000000100000720c */ /* 0x040fe20003f44070 */
[----:B0-----:R-:W-:Y:S01]  /*6810*/  IMAD.MOV.U32 R2, RZ, RZ, R9 ;  /* 0x000000ffff027224 */ /* 0x001fe200078e0009 */
[----:B------:R-:W-:Y:S01]  /*6820*/  ISETP.GT.U32.AND P5, PT, R0, R18, PT ;  /* 0x000000120000720c */ /* 0x000fe20003fa4070 */
[----:B------:R-:W-:-:S04]  /*6830*/  IMAD.HI.U32 R17, R24, R15, RZ ;  /* 0x0000000f18117227 */ /* 0x000fc800078e00ff */
[----:B------:R-:W-:Y:S02]  /*6840*/  IMAD.MOV R6, RZ, RZ, -R6 ;  /* 0x000000ffff067224 */ /* 0x000fe400078e0a06 */
[----:B------:R-:W-:Y:S01]  /*6850*/  @!P3 IMAD.MOV R2, RZ, RZ, -R2 ;  /* 0x000000ffff02b224 */ /* 0x000fe200078e0a02 */
[C---:B------:R-:W-:Y:S01]  /*6860*/  ISETP.GT.U32.AND P3, PT, R0.reuse, R20, PT ;  /* 0x000000140000720c */ /* 0x040fe20003f64070 */
[----:B------:R-:W-:Y:S02]  /*6870*/  IMAD.MOV R17, RZ, RZ, -R17 ;  /* 0x000000ffff117224 */ /* 0x000fe400078e0a11 */
[----:B------:R-:W-:Y:S01]  /*6880*/  IMAD R23, R0, R6, R23 ;  /* 0x0000000600177224 */ /* 0x000fe200078e0217 */
[----:B------:R-:W-:Y:S01]  /*6890*/  LOP3.LUT R6, R10, 0x36, RZ, 0xfc, !PT ;  /* 0x000000360a067812 */ /* 0x000fe200078efcff */
[----:B------:R-:W-:Y:S01]  /*68a0*/  IMAD R13, R0, R17, R15 ;  /* 0x00000011000d7224 */ /* 0x000fe200078e020f */
[----:B------:R0:W-:Y:S01]  /*68b0*/  STL [R1+0x174], R2 ;  /* 0x0001740201007387 */ /* 0x0001e20000100800 */
[----:B------:R-:W-:Y:S01]  /*68c0*/  IMAD.HI.U32 R15, R24, R14, RZ ;  /* 0x0000000e180f7227 */ /* 0x000fe200078e00ff */
[----:B------:R-:W-:-:S03]  /*68d0*/  LOP3.LUT R17, R10, 0x30, RZ, 0xfc, !PT ;  /* 0x000000300a117812 */ /* 0x000fc600078efcff */
[--C-:B------:R-:W-:Y:S01]  /*68e0*/  @!P5 IMAD.IADD R18, R18, 0x1, -R0.reuse ;  /* 0x000000011212d824 */ /* 0x100fe200078e0a00 */
[----:B------:R-:W-:Y:S01]  /*68f0*/  ISETP.GT.U32.AND P5, PT, R0, R23, PT ;  /* 0x000000170000720c */ /* 0x000fe20003fa4070 */
[----:B------:R-:W-:Y:S02]  /*6900*/  @!P1 IMAD.IADD R11, R11, 0x1, -R0 ;  /* 0x000000010b0b9824 */ /* 0x000fe400078e0a00 */
[----:B------:R-:W-:Y:S02]  /*6910*/  IMAD.MOV R15, RZ, RZ, -R15 ;  /* 0x000000ffff0f7224 */ /* 0x000fe400078e0a0f */
[----:B0-----:R-:W-:Y:S01]  /*6920*/  IMAD.MOV.U32 R2, RZ, RZ, R8 ;  /* 0x000000ffff027224 */ /* 0x001fe200078e0008 */
[----:B------:R-:W-:Y:S01]  /*6930*/  IABS R8, R6 ;  /* 0x0000000600087213 */ /* 0x000fe20000000000 */
[----:B------:R-:W-:Y:S01]  /*6940*/  @!P2 IMAD.IADD R16, R16, 0x1, -R0 ;  /* 0x000000011010a824 */ /* 0x000fe200078e0a00 */
[C---:B------:R-:W-:Y:S01]  /*6950*/  ISETP.GT.U32.AND P1, PT, R0.reuse, R11, PT ;  /* 0x0000000b0000720c */ /* 0x040fe20003f24070 */
[----:B------:R-:W-:Y:S01]  /*6960*/  IMAD R9, R0, R15, R14 ;  /* 0x0000000f00097224 */ /* 0x000fe200078e020e */
[----:B------:R-:W-:Y:S01]  /*6970*/  ISETP.GE.AND P2, PT, R12, RZ, PT ;  /* 0x000000ff0c00720c */ /* 0x000fe20003f46270 */
[----:B------:R-:W-:Y:S01]  /*6980*/  @!P3 IMAD.IADD R20, R20, 0x1, -R0 ;  /* 0x000000011414b824 */ /* 0x000fe200078e0a00 */
[----:B------:R-:W-:Y:S01]  /*6990*/  ISETP.GE.AND P3, PT, R7, RZ, PT ;  /* 0x000000ff0700720c */ /* 0x000fe20003f66270 */
[----:B------:R-:W-:Y:S01]  /*69a0*/  IMAD.HI.U32 R14, R24, R8, RZ ;  /* 0x00000008180e7227 */ /* 0x000fe200078e00ff */
[----:B------:R-:W-:-:S03]  /*69b0*/  LOP3.LUT R7, R10, 0x34, RZ, 0xfc, !PT ;  /* 0x000000340a077812 */ /* 0x000fc600078efcff */
[----:B------:R-:W-:Y:S01]  /*69c0*/  IMAD.MOV R14, RZ, RZ, -R14 ;  /* 0x000000ffff0e7224 */ /* 0x000fe200078e0a0e */
[----:B------:R-:W-:Y:S01]  /*69d0*/  IABS R12, R7 ;  /* 0x00000007000c7213 */ /* 0x000fe20000000000 */
[----:B------:R-:W-:Y:S01]  /*69e0*/  @!P6 IMAD.MOV R2, RZ, RZ, -R2 ;  /* 0x000000ffff02e224 */ /* 0x000fe200078e0a02 */
[C---:B------:R-:W-:Y:S01]  /*69f0*/  ISETP.GT.U32.AND P6, PT, R0.reuse, R13, PT ;  /* 0x0000000d0000720c */ /* 0x040fe20003fc4070 */
[----:B------:R-:W-:Y:S01]  /*6a00*/  @!P5 IMAD.IADD R23, R23, 0x1, -R0 ;  /* 0x000000011717d824 */ /* 0x000fe200078e0a00 */
[----:B------:R-:W-:Y:S01]  /*6a10*/  ISETP.GE.AND P5, PT, R3, RZ, PT ;  /* 0x000000ff0300720c */ /* 0x000fe20003fa6270 */
[----:B------:R-:W-:Y:S01]  /*6a20*/  IMAD R3, R0, R14, R8 ;  /* 0x0000000e00037224 */ /* 0x000fe200078e0208 */
[----:B------:R0:W-:Y:S01]  /*6a30*/  STL [R1+0x16c], R2 ;  /* 0x00016c0201007387 */ /* 0x0001e20000100800 */
[----:B------:R-:W-:Y:S01]  /*6a40*/  IMAD.MOV.U32 R8, RZ, RZ, R12 ;  /* 0x000000ffff087224 */ /* 0x000fe200078e000c */
[----:B------:R-:W-:Y:S01]  /*6a50*/  LOP3.LUT R14, R10, 0x2a, RZ, 0xfc, !PT ;  /* 0x0000002a0a0e7812 */ /* 0x000fe200078efcff */
[----:B------:R-:W-:Y:S01]  /*6a60*/  @!P1 IMAD.IADD R11, R11, 0x1, -R0 ;  /* 0x000000010b0b9824 */ /* 0x000fe200078e0a00 */
[C---:B------:R-:W-:Y:S01]  /*6a70*/  ISETP.GT.U32.AND P1, PT, R0.reuse, R9, PT ;  /* 0x000000090000720c */ /* 0x040fe20003f24070 */
[----:B------:R-:W-:Y:S01]  /*6a80*/  @!P2 IMAD.MOV R20, RZ, RZ, -R20 ;  /* 0x000000ffff14a224 */ /* 0x000fe200078e0a14 */
[----:B------:R-:W-:Y:S01]  /*6a90*/  ISETP.GT.U32.AND P2, PT, R0, R3, PT ;  /* 0x000000030000720c */ /* 0x000fe20003f44070 */
[----:B------:R-:W-:-:S04]  /*6aa0*/  IMAD.HI.U32 R12, R24, R8, RZ ;  /* 0x00000008180c7227 */ /* 0x000fc800078e00ff */
[----:B0-----:R-:W-:Y:S02]  /*6ab0*/  IMAD.MOV.U32 R2, RZ, RZ, R11 ;  /* 0x000000ffff027224 */ /* 0x001fe400078e000b */
[----:B------:R-:W-:Y:S02]  /*6ac0*/  IMAD.MOV R12, RZ, RZ, -R12 ;  /* 0x000000ffff0c7224 */ /* 0x000fe400078e0a0c */
[----:B------:R-:W-:Y:S01]  /*6ad0*/  @!P6 IMAD.IADD R13, R13, 0x1, -R0 ;  /* 0x000000010d0de824 */ /* 0x000fe200078e0a00 */
[----:B------:R-:W-:Y:S01]  /*6ae0*/  ISETP.GE.AND P6, PT, R5, RZ, PT ;  /* 0x000000ff0500720c */ /* 0x000fe20003fc6270 */
[----:B------:R-:W-:Y:S01]  /*6af0*/  @!P3 IMAD.MOV R2, RZ, RZ, -R2 ;  /* 0x000000ffff02b224 */ /* 0x000fe200078e0a02 */
[----:B------:R-:W-:Y:S01]  /*6b00*/  ISETP.GE.AND P3, PT, R4, RZ, PT ;  /* 0x000000ff0400720c */ /* 0x000fe20003f66270 */
[----:B------:R-:W-:Y:S01]  /*6b10*/  IMAD R4, R0, R12, R8 ;  /* 0x0000000c00047224 */ /* 0x000fe200078e0208 */
[----:B------:R-:W-:Y:S01]  /*6b20*/  LOP3.LUT R5, R10, 0x32, RZ, 0xfc, !PT ;  /* 0x000000320a057812 */ /* 0x000fe200078efcff */
[----:B------:R-:W-:Y:S01]  /*6b30*/  @!P0 IMAD.MOV R16, RZ, RZ, -R16 ;  /* 0x000000ffff108224 */ /* 0x000fe200078e0a10 */
[C---:B------:R-:W-:Y:S01]  /*6b40*/  ISETP.GT.U32.AND P0, PT, R0.reuse, R13, PT ;  /* 0x0000000d0000720c */ /* 0x040fe20003f04070 */
[----:B------:R-:W-:Y:S01]  /*6b50*/  @!P2 IMAD.IADD R3, R3, 0x1, -R0 ;  /* 0x000000010303a824 */ /* 0x000fe200078e0a00 */
[C---:B------:R-:W-:Y:S01]  /*6b60*/  ISETP.GT.U32.AND P2, PT, R0.reuse, R4, PT ;  /* 0x000000040000720c */ /* 0x040fe20003f44070 */
[----:B------:R-:W-:Y:S01]  /*6b70*/  @!P4 IMAD.MOV R18, RZ, RZ, -R18 ;  /* 0x000000ffff12c224 */ /* 0x000fe200078e0a12 */
[----:B------:R-:W-:Y:S01]  /*6b80*/  IABS R15, R5 ;  /* 0x00000005000f7213 */ /* 0x000fe20000000000 */
[--C-:B------:R-:W-:Y:S01]  /*6b90*/  @!P1 IMAD.IADD R9, R9, 0x1, -R0.reuse ;  /* 0x0000000109099824 */ /* 0x100fe200078e0a00 */
[----:B------:R-:W-:Y:S01]  /*6ba0*/  ISETP.GT.U32.AND P4, PT, R0, R23, PT ;  /* 0x000000170000720c */ /* 0x000fe20003f84070 */
[----:B------:R-:W-:Y:S01]  /*6bb0*/  STL [R1+0x1624], R16 ;  /* 0x0016241001007387 */ /* 0x000fe20000100800 */
[----:B------:R-:W-:Y:S01]  /*6bc0*/  IABS R12, R17 ;  /* 0x00000011000c7213 */ /* 0x000fe20000000000 */
[----:B------:R-:W-:Y:S01]  /*6bd0*/  IMAD.HI.U32 R11, R24, R15, RZ ;  /* 0x0000000f180b7227 */ /* 0x000fe200078e00ff */
[----:B------:R-:W-:Y:S01]  /*6be0*/  ISETP.GT.U32.AND P1, PT, R0, R9, PT ;  /* 0x000000090000720c */ /* 0x000fe20003f24070 */
[----:B------:R-:W-:Y:S01]  /*6bf0*/  STL [R1+0x1628], R18 ;  /* 0x0016281201007387 */ /* 0x000fe20000100800 */
[----:B------:R-:W-:Y:S01]  /*6c00*/  LOP3.LUT R8, R10, 0x2c, RZ, 0xfc, !PT ;  /* 0x0000002c0a087812 */ /* 0x000fe200078efcff */
[--C-:B------:R-:W-:Y:S01]  /*6c10*/  @!P0 IMAD.IADD R13, R13, 0x1, -R0.reuse ;  /* 0x000000010d0d8824 */ /* 0x100fe200078e0a00 */
[----:B------:R-:W-:Y:S01]  /*6c20*/  ISETP.GE.AND P0, PT, R6, RZ, PT ;  /* 0x000000ff0600720c */ /* 0x000fe20003f06270 */
[----:B------:R-:W-:Y:S01]  /*6c30*/  STL [R1+0x162c], R20 ;  /* 0x00162c1401007387 */ /* 0x000fe20000100800 */
[--C-:B------:R-:W-:Y:S01]  /*6c40*/  @!P2 IMAD.IADD R4, R4, 0x1, -R0.reuse ;  /* 0x000000010404a824 */ /* 0x100fe200078e0a00 */
[C---:B------:R-:W-:Y:S01]  /*6c50*/  ISETP.GT.U32.AND P2, PT, R0.reuse, R3, PT ;  /* 0x000000030000720c */ /* 0x040fe20003f44070 */
[----:B------:R-:W-:Y:S01]  /*6c60*/  IMAD.MOV R11, RZ, RZ, -R11 ;  /* 0x000000ffff0b7224 */ /* 0x000fe200078e0a0b */
[----:B------:R0:W-:Y:S01]  /*6c70*/  STL [R1+0x110], R2 ;  /* 0x0001100201007387 */ /* 0x0001e20000100800 */
[--C-:B------:R-:W-:Y:S01]  /*6c80*/  @!P4 IMAD.IADD R23, R23, 0x1, -R0.reuse ;  /* 0x000000011717c824 */ /* 0x100fe200078e0a00 */
[----:B------:R-:W-:Y:S01]  /*6c90*/  ISETP.GE.AND P4, PT, R7, RZ, PT ;  /* 0x000000ff0700720c */ /* 0x000fe20003f86270 */
[C---:B------:R-:W-:Y:S01]  /*6ca0*/  IMAD R15, R0.reuse, R11, R15 ;  /* 0x0000000b000f7224 */ /* 0x040fe200078e020f */
[----:B------:R-:W-:Y:S01]  /*6cb0*/  IABS R11, R8 ;  /* 0x00000008000b7213 */ /* 0x000fe20000000000 */
[----:B------:R-:W-:Y:S01]  /*6cc0*/  @!P5 IMAD.MOV R23, RZ, RZ, -R23 ;  /* 0x000000ffff17d224 */ /* 0x000fe200078e0a17 */
[----:B------:R-:W-:Y:S01]  /*6cd0*/  IABS R7, R14 ;  /* 0x0000000e00077213 */ /* 0x000fe20000000000 */
[----:B------:R-:W-:Y:S01]  /*6ce0*/  @!P1 IMAD.IADD R9, R9, 0x1, -R0 ;  /* 0x0000000109099824 */ /* 0x000fe200078e0a00 */
[----:B------:R-:W-:Y:S01]  /*6cf0*/  ISETP.GT.U32.AND P5, PT, R0, R15, PT ;  /* 0x0000000f0000720c */ /* 0x000fe20003fa4070 */
[----:B0-----:R-:W-:Y:S01]  /*6d00*/  IMAD.MOV.U32 R2, RZ, RZ, R13 ;  /* 0x000000ffff027224 */ /* 0x001fe200078e000d */
[----:B------:R-:W-:Y:S01]  /*6d10*/  ISETP.GE.AND P1, PT, R5, RZ, PT ;  /* 0x000000ff0500720c */ /* 0x000fe20003f26270 */
[----:B------:R-:W-:Y:S01]  /*6d20*/  IMAD.HI.U32 R13, R24, R12, RZ ;  /* 0x0000000c180d7227 */ /* 0x000fe200078e00ff */
[----:B------:R-:W-:-:S02]  /*6d30*/  LOP3.LUT R5, R10, 0x2e, RZ, 0xfc, !PT ;  /* 0x0000002e0a057812 */ /* 0x000fc400078efcff */
[----:B------:R-:W-:Y:S01]  /*6d40*/  LOP3.LUT R18, R10, 0xe, RZ, 0xfc, !PT ;  /* 0x0000000e0a127812 */ /* 0x000fe200078efcff */
[----:B------:R-:W-:Y:S01]  /*6d50*/  IMAD.MOV R13, RZ, RZ, -R13 ;  /* 0x000000ffff0d7224 */ /* 0x000fe200078e0a0d */
[----:B------:R-:W-:Y:S01]  /*6d60*/  IABS R6, R5 ;  /* 0x0000000500067213 */ /* 0x000fe20000000000 */
[----:B------:R-:W-:Y:S01]  /*6d70*/  @!P6 IMAD.MOV R2, RZ, RZ, -R2 ;  /* 0x000000ffff02e224 */ /* 0x000fe200078e0a02 */
[C---:B------:R-:W-:Y:S01]  /*6d80*/  ISETP.GT.U32.AND P6, PT, R0.reuse, R4, PT ;  /* 0x000000040000720c */ /* 0x040fe20003fc4070 */
[----:B------:R-:W-:Y:S01]  /*6d90*/  IMAD R13, R0, R13, R12 ;  /* 0x0000000d000d7224 */ /* 0x000fe200078e020c */
[----:B------:R-:W-:Y:S01]  /*6da0*/  LOP3.LUT R20, R10, 0xa, RZ, 0xfc, !PT ;  /* 0x0000000a0a147812 */ /* 0x000fe200078efcff */
[--C-:B------:R-:W-:Y:S01]  /*6db0*/  @!P2 IMAD.IADD R3, R3, 0x1, -R0.reuse ;  /* 0x000000010303a824 */ /* 0x100fe200078e0a00 */
[----:B------:R0:W-:Y:S01]  /*6dc0*/  STL [R1+0x108], R2 ;  /* 0x0001080201007387 */ /* 0x0001e20000100800 */
[----:B------:R-:W-:Y:S01]  /*6dd0*/  @!P5 IMAD.IADD R15, R15, 0x1, -R0 ;  /* 0x000000010f0fd824 */ /* 0x000fe200078e0a00 */
[C---:B------:R-:W-:Y:S01]  /*6de0*/  ISETP.GT.U32.AND P2, PT, R0.reuse, R13, PT ;  /* 0x0000000d0000720c */ /* 0x040fe20003f44070 */
[----:B------:R-:W-:Y:S01]  /*6df0*/  @!P0 IMAD.MOV R3, RZ, RZ, -R3 ;  /* 0x000000ffff038224 */ /* 0x000fe200078e0a03 */
[----:B------:R1:W-:Y:S02]  /*6e00*/  STL [R1+0x1620], R23 ;  /* 0x0016201701007387 */ /* 0x0003e40000100800 */
[----:B------:R-:W-:-:S03]  /*6e10*/  ISETP.GT.U32.AND P5, PT, R0, R15, PT ;  /* 0x0000000f0000720c */ /* 0x000fc60003fa4070 */
[----:B------:R-:W-:Y:S01]  /*6e20*/  @!P6 IMAD.IADD R4, R4, 0x1, -R0 ;  /* 0x000000010404e824 */ /* 0x000fe200078e0a00 */
[----:B------:R-:W-:Y:S01]  /*6e30*/  ISETP.GE.AND P6, PT, R5, RZ, PT ;  /* 0x000000ff0500720c */ /* 0x000fe20003fc6270 */
[----:B0-----:R-:W-:Y:S02]  /*6e40*/  IMAD.MOV.U32 R2, RZ, RZ, R9 ;  /* 0x000000ffff027224 */ /* 0x001fe400078e0009 */
[----:B------:R-:W-:Y:S01]  /*6e50*/  IMAD.HI.U32 R9, R24, R6, RZ ;  /* 0x0000000618097227 */ /* 0x000fe200078e00ff */
[----:B-1----:R-:W-:-:S03]  /*6e60*/  LOP3.LUT R23, R10, 0xc, RZ, 0xfc, !PT ;  /* 0x0000000c0a177812 */ /* 0x002fc600078efcff */
[----:B------:R-:W-:Y:S01]  /*6e70*/  @!P2 IMAD.IADD R13, R13, 0x1, -R0 ;  /* 0x000000010d0da824 */ /* 0x000fe200078e0a00 */
[----:B------:R-:W-:Y:S01]  /*6e80*/  ISETP.GE.AND P2, PT, R8, RZ, PT ;  /* 0x000000ff0800720c */ /* 0x000fe20003f46270 */
[----:B------:R-:W-:Y:S01]  /*6e90*/  IMAD.MOV R12, RZ, RZ, -R9 ;  /* 0x000000ffff0c7224 */ /* 0x000fe200078e0a09 */
[----:B------:R-:W-:Y:S01]  /*6ea0*/  LOP3.LUT R8, R10, 0x26, RZ, 0xfc, !PT ;  /* 0x000000260a087812 */ /* 0x000fe200078efcff */
[----:B------:R-:W-:-:S04]  /*6eb0*/  IMAD.HI.U32 R9, R24, R11, RZ ;  /* 0x0000000b18097227 */ /* 0x000fc800078e00ff */
[----:B------:R-:W-:Y:S01]  /*6ec0*/  @!P4 IMAD.MOV R4, RZ, RZ, -R4 ;  /* 0x000000ffff04c224 */ /* 0x000fe200078e0a04 */
[----:B------:R-:W-:Y:S01]  /*6ed0*/  ISETP.GT.U32.AND P4, PT, R0, R13, PT ;  /* 0x0000000d0000720c */ /* 0x000fe20003f84070 */
[----:B------:R-:W-:-:S04]  /*6ee0*/  IMAD.HI.U32 R5, R24, R7, RZ ;  /* 0x0000000718057227 */ /* 0x000fc800078e00ff */
[----:B------:R-:W-:Y:S02]  /*6ef0*/  IMAD.MOV R9, RZ, RZ, -R9 ;  /* 0x000000ffff097224 */ /* 0x000fe400078e0a09 */
[----:B------:R-:W-:Y:S02]  /*6f00*/  IMAD.MOV R5, RZ, RZ, -R5 ;  /* 0x000000ffff057224 */ /* 0x000fe400078e0a05 */
[----:B------:R-:W-:Y:S01]  /*6f10*/  IMAD R11, R0, R9, R11 ;  /* 0x00000009000b7224 */ /* 0x000fe200078e020b */
[----:B------:R-:W-:Y:S01]  /*6f20*/  LOP3.LUT R9, R10, 0x28, RZ, 0xfc, !PT ;  /* 0x000000280a097812 */ /* 0x000fe200078efcff */
[C---:B------:R-:W-:Y:S02]  /*6f30*/  IMAD R6, R0.reuse, R12, R6 ;  /* 0x0000000c00067224 */ /* 0x040fe400078e0206 */
[--C-:B------:R-:W-:Y:S01]  /*6f40*/  @!P5 IMAD.IADD R15, R15, 0x1, -R0.reuse ;  /* 0x000000010f0fd824 */ /* 0x100fe200078e0a00 */
[C---:B------:R-:W-:Y:S01]  /*6f50*/  ISETP.GT.U32.AND P5, PT, R0.reuse, R11, PT ;  /* 0x0000000b0000720c */ /* 0x040fe20003fa4070 */
[C---:B------:R-:W-:Y:S01]  /*6f60*/  IMAD R7, R0.reuse, R5, R7 ;  /* 0x0000000500077224 */ /* 0x040fe200078e0207 */
[C---:B------:R-:W-:Y:S01]  /*6f70*/  ISETP.GT.U32.AND P0, PT, R0.reuse, R6, PT ;  /* 0x000000060000720c */ /* 0x040fe20003f04070 */
[----:B------:R-:W-:Y:S01]  /*6f80*/  @!P4 IMAD.IADD R13, R13, 0x1, -R0 ;  /* 0x000000010d0dc824 */ /* 0x000fe200078e0a00 */
[----:B------:R-:W-:Y:S01]  /*6f90*/  IABS R12, R9 ;  /* 0x00000009000c7213 */ /* 0x000fe20000000000 */
[----:B------:R-:W-:Y:S01]  /*6fa0*/  @!P3 IMAD.MOV R2, RZ, RZ, -R2 ;  /* 0x000000ffff02b224 */ /* 0x000fe200078e0a02 */
[----:B------:R-:W-:Y:S01]  /*6fb0*/  ISETP.GT.U32.AND P4, PT, R0, R7, PT ;  /* 0x000000070000720c */ /* 0x000fe20003f84070 */
[----:B------:R-:W-:Y:S01]  /*6fc0*/  IMAD.MOV.U32 R16, RZ, RZ, R13 ;  /* 0x000000ffff107224 */ /* 0x000fe200078e000d */
[----:B------:R-:W-:-:S02]  /*6fd0*/  IABS R5, R8 ;  /* 0x0000000800057213 */ /* 0x000fc40000000000 */
[----:B------:R0:W-:Y:S01]  /*6fe0*/  STL [R1+0xf8], R2 ;  /* 0x0000f80201007387 */ /* 0x0001e20000100800 */
[----:B------:R-:W-:Y:S02]  /*6ff0*/  ISETP.GE.AND P3, PT, R17, RZ, PT ;  /* 0x000000ff1100720c */ /* 0x000fe40003f66270 */
[--C-:B------:R-:W-:Y:S01]  /*7000*/  @!P5 IMAD.IADD R11, R11, 0x1, -R0.reuse ;  /* 0x000000010b0bd824 */ /* 0x100fe200078e0a00 */
[----:B------:R-:W-:Y:S01]  /*7010*/  STL [R1+0x1630], R3 ;  /* 0x0016300301007387 */ /* 0x000fe20000100800 */
[----:B------:R-:W-:Y:S02]  /*7020*/  @!P0 IMAD.IADD R6, R6, 0x1, -R0 ;  /* 0x0000000106068824 */ /* 0x000fe400078e0a00 */
[----:B------:R-:W-:Y:S01]  /*7030*/  IMAD.HI.U32 R13, R24, R5, RZ ;  /* 0x00000005180d7227 */ /* 0x000fe200078e00ff */
[C---:B------:R-:W-:Y:S01]  /*7040*/  ISETP.GT.U32.AND P5, PT, R0.reuse, R11, PT ;  /* 0x0000000b0000720c */ /* 0x040fe20003fa4070 */
[----:B------:R1:W-:Y:S01]  /*7050*/  STL [R1+0x1634], R4 ;  /* 0x0016340401007387 */ /* 0x0003e20000100800 */
[----:B------:R-:W-:Y:S01]  /*7060*/  ISETP.GT.U32.AND P0, PT, R0, R6, PT ;  /* 0x000000060000720c */ /* 0x000fe20003f04070 */
[----:B0-----:R-:W-:-:S02]  /*7070*/  IMAD.MOV.U32 R2, RZ, RZ, R15 ;  /* 0x000000ffff027224 */ /* 0x001fc400078e000f */
[----:B------:R-:W-:Y:S02]  /*7080*/  @!P4 IMAD.IADD R7, R7, 0x1, -R0 ;  /* 0x000000010707c824 */ /* 0x000fe400078e0a00 */
[----:B------:R-:W-:Y:S01]  /*7090*/  @!P1 IMAD.MOV R2, RZ, RZ, -R2 ;  /* 0x000000ffff029224 */ /* 0x000fe200078e0a02 */
[----:B------:R-:W-:Y:S01]  /*70a0*/  ISETP.GE.AND P1, PT, R14, RZ, PT ;  /* 0x000000ff0e00720c */ /* 0x000fe20003f26270 */
[----:B------:R-:W-:Y:S01]  /*70b0*/  IMAD.HI.U32 R14, R24, R12, RZ ;  /* 0x0000000c180e7227 */ /* 0x000fe200078e00ff */
[----:B------:R-:W-:Y:S02]  /*70c0*/  ISETP.GT.U32.AND P4, PT, R0, R7, PT ;  /* 0x000000070000720c */ /* 0x000fe40003f84070 */
[----:B------:R0:W-:Y:S01]  /*70d0*/  STL [R1+0x1638], R2 ;  /* 0x0016380201007387 */ /* 0x0001e20000100800 */
[----:B------:R-:W-:Y:S01]  /*70e0*/  IMAD.MOV R14, RZ, RZ, -R14 ;  /* 0x000000ffff0e7224 */ /* 0x000fe200078e0a0e */
[----:B-1----:R-:W-:Y:S01]  /*70f0*/  LOP3.LUT R4, R10, 0x6, RZ, 0xfc, !PT ;  /* 0x000000060a047812 */ /* 0x002fe200078efcff */
[----:B------:R-:W-:-:S02]  /*7100*/  IMAD.MOV R13, RZ, RZ, -R13 ;  /* 0x000000ffff0d7224 */ /* 0x000fc400078e0a0d */
[C---:B------:R-:W-:Y:S01]  /*7110*/  IMAD R12, R0.reuse, R14, R12 ;  /* 0x0000000e000c7224 */ /* 0x040fe200078e020c */
[----:B------:R-:W-:Y:S01]  /*7120*/  IABS R29, R4 ;  /* 0x00000004001d7213 */ /* 0x000fe20000000000 */
[----:B------:R-:W-:Y:S01]  /*7130*/  IMAD R5, R0, R13, R5 ;  /* 0x0000000d00057224 */ /* 0x000fe200078e0205 */
[----:B------:R-:W-:Y:S01]  /*7140*/  LOP3.LUT R13, R10, 0x20, RZ, 0xfc, !PT ;  /* 0x000000200a0d7812 */ /* 0x000fe200078efcff */
[--C-:B------:R-:W-:Y:S01]  /*7150*/  @!P5 IMAD.IADD R11, R11, 0x1, -R0.reuse ;  /* 0x000000010b0bd824 */ /* 0x100fe200078e0a00 */
[----:B------:R-:W-:Y:S01]  /*7160*/  ISETP.GT.U32.AND P5, PT, R0, R12, PT ;  /* 0x0000000c0000720c */ /* 0x000fe20003fa4070 */
[--C-:B------:R-:W-:Y:S01]  /*7170*/  @!P0 IMAD.IADD R6, R6, 0x1, -R0.reuse ;  /* 0x0000000106068824 */ /* 0x100fe200078e0a00 */
[----:B------:R-:W-:Y:S01]  /*7180*/  ISETP.GE.AND P0, PT, R8, RZ, PT ;  /* 0x000000ff0800720c */ /* 0x000fe20003f06270 */
[----:B------:R-:W-:Y:S01]  /*7190*/  @!P4 IMAD.IADD R7, R7, 0x1, -R0 ;  /* 0x000000010707c824 */ /* 0x000fe200078e0a00 */
[----:B------:R-:W-:Y:S01]  /*71a0*/  ISETP.GT.U32.AND P4, PT, R0, R5, PT ;  /* 0x000000050000720c */ /* 0x000fe20003f84070 */
[----:B------:R-:W-:Y:S01]  /*71b0*/  @!P3 IMAD.MOV R16, RZ, RZ, -R16 ;  /* 0x000000ffff10b224 */ /* 0x000fe200078e0a10 */
[----:B------:R-:W-:Y:S01]  /*71c0*/  ISETP.GE.AND P3, PT, R9, RZ, PT ;  /* 0x000000ff0900720c */ /* 0x000fe20003f66270 */
[----:B------:R-:W-:Y:S01]  /*71d0*/  IMAD.MOV.U32 R3, RZ, RZ, R6 ;  /* 0x000000ffff037224 */ /* 0x000fe200078e0006 */
[C---:B------:R-:W-:Y:S01]  /*71e0*/  LOP3.LUT R9, R10.reuse, 0x24, RZ, 0xfc, !PT ;  /* 0x000000240a097812 */ /* 0x040fe200078efcff */
[----:B0-----:R-:W-:Y:S01]  /*71f0*/  IMAD.MOV.U32 R2, RZ, RZ, R11 ;  /* 0x000000ffff027224 */ /* 0x001fe200078e000b */
[----:B------:R-:W-:Y:S01]  /*7200*/  LOP3.LUT R8, R10, 0x22, RZ, 0xfc, !PT ;  /* 0x000000220a087812 */ /* 0x000fe200078efcff */
[----:B------:R-:W-:Y:S01]  /*7210*/  @!P6 IMAD.MOV R3, RZ, RZ, -R3 ;  /* 0x000000ffff03e224 */ /* 0x000fe200078e0a03 */
[----:B------:R-:W-:Y:S01]  /*7220*/  ISETP.GE.AND P6, PT, R9, RZ, PT ;  /* 0x000000ff0900720c */ /* 0x000fe20003fc6270 */
[----:B------:R-:W-:Y:S01]  /*7230*/  @!P2 IMAD.MOV R2, RZ, RZ, -R2 ;  /* 0x000000ffff02a224 */ /* 0x000fe200078e0a02 */
[----:B------:R-:W-:Y:S01]  /*7240*/  IABS R9, R9 ;  /* 0x0000000900097213 */ /* 0x000fe20000000000 */
[--C-:B------:R-:W-:Y:S01]  /*7250*/  @!P5 IMAD.IADD R12, R12, 0x1, -R0.reuse ;  /* 0x000000010c0cd824 */ /* 0x100fe200078e0a00 */
[----:B------:R0:W-:Y:S01]  /*7260*/  STL [R1+0x1c], R16 ;  /* 0x00001c1001007387 */ /* 0x0001e20000100800 */
[----:B------:R-:W-:Y:S01]  /*7270*/  ISETP.GE.AND P2, PT, R8, RZ, PT ;  /* 0x000000ff0800720c */ /* 0x000fe20003f46270 */
[----:B------:R-:W-:Y:S01]  /*7280*/  @!P4 IMAD.IADD R5, R5, 0x1, -R0 ;  /* 0x000000010505c824 */ /* 0x000fe200078e0a00 */
[----:B------:R-:W-:Y:S01]  /*7290*/  IABS R8, R8 ;  /* 0x0000000800087213 */ /* 0x000fe20000000000 */
[----:B------:R1:W-:Y:S01]  /*72a0*/  STL [R1+0x34], R3 ;  /* 0x0000340301007387 */ /* 0x0003e20000100800 */
[----:B------:R-:W-:-:S02]  /*72b0*/  ISETP.GT.U32.AND P5, PT, R0, R12, PT ;  /* 0x0000000c0000720c */ /* 0x000fc40003fa4070 */
[----:B------:R-:W-:Y:S01]  /*72c0*/  ISETP.GT.U32.AND P4, PT, R0, R5, PT ;  /* 0x000000050000720c */ /* 0x000fe20003f84070 */
[----:B------:R2:W-:Y:S01]  /*72d0*/  STL [R1+0x3c], R2 ;  /* 0x00003c0201007387 */ /* 0x0005e20000100800 */
[----:B------:R-:W-:Y:S01]  /*72e0*/  IMAD.HI.U32 R11, R24, R8, RZ ;  /* 0x00000008180b7227 */ /* 0x000fe200078e00ff */
[C---:B------:R-:W-:Y:S02]  /*72f0*/  LOP3.LUT R6, R10.reuse, 0x1e, RZ, 0xfc, !PT ;  /* 0x0000001e0a067812 */ /* 0x040fe400078efcff */
[C---:B0-----:R-:W-:Y:S01]  /*7300*/  LOP3.LUT R16, R10.reuse, 0x8, RZ, 0xfc, !PT ;  /* 0x000000080a107812 */ /* 0x041fe200078efcff */
[----:B------:R-:W-:Y:S01]  /*7310*/  IMAD.MOV R11, RZ, RZ, -R11 ;  /* 0x000000ffff0b7224 */ /* 0x000fe200078e0a0b */
[----:B------:R-:W-:Y:S02]  /*7320*/  IABS R14, R6 ;  /* 0x00000006000e7213 */ /* 0x000fe40000000000 */
[----:B-1----:R-:W-:Y:S01]  /*7330*/  LOP3.LUT R3, R10, 0x4, RZ, 0xfc, !PT ;  /* 0x000000040a037812 */ /* 0x002fe200078efcff */
[----:B------:R-:W-:-:S02]  /*7340*/  IMAD R11, R0, R11, R8 ;  /* 0x0000000b000b7224 */ /* 0x000fc400078e0208 */
[----:B--2---:R-:W-:Y:S02]  /*7350*/  IMAD.MOV.U32 R2, RZ, RZ, R7 ;  /* 0x000000ffff027224 */ /* 0x004fe400078e0007 */
[----:B------:R-:W-:-:S04]  /*7360*/  IMAD.HI.U32 R7, R24, R9, RZ ;  /* 0x0000000918077227 */ /* 0x000fc800078e00ff */
[----:B------:R-:W-:Y:S02]  /*7370*/  IMAD.MOV R7, RZ, RZ, -R7 ;  /* 0x000000ffff077224 */ /* 0x000fe400078e0a07 */
[----:B------:R-:W-:Y:S01]  /*7380*/  @!P1 IMAD.MOV R2, RZ, RZ, -R2 ;  /* 0x000000ffff029224 */ /* 0x000fe200078e0a02 */
[----:B------:R-:W-:Y:S01]  /*7390*/  ISETP.GE.AND P1, PT, R13, RZ, PT ;  /* 0x000000ff0d00720c */ /* 0x000fe20003f26270 */
[----:B------:R-:W-:Y:S01]  /*73a0*/  IMAD R9, R0, R7, R9 ;  /* 0x0000000700097224 */ /* 0x000fe200078e0209 */
[----:B------:R-:W-:Y:S01]  /*73b0*/  IABS R13, R13 ;  /* 0x0000000d000d7213 */ /* 0x000fe20000000000 */
[--C-:B------:R-:W-:Y:S01]  /*73c0*/  @!P5 IMAD.IADD R12, R12, 0x1, -R0.reuse ;  /* 0x000000010c0cd824 */ /* 0x100fe200078e0a00 */
[----:B------:R0:W-:Y:S01]  /*73d0*/  STL [R1+0x70], R2 ;  /* 0x0000700201007387 */ /* 0x0001e20000100800 */
[----:B------:R-:W-:Y:S01]  /*73e0*/  @!P4 IMAD.IADD R5, R5, 0x1, -R0 ;  /* 0x000000010505c824 */ /* 0x000fe200078e0a00 */
[----:B------:R-:W-:Y:S01]  /*73f0*/  ISETP.GT.U32.AND P5, PT, R0, R9, PT ;  /* 0x000000090000720c */ /* 0x000fe20003fa4070 */
[----:B------:R-:W-:Y:S01]  /*7400*/  IMAD.HI.U32 R15, R24, R13, RZ ;  /* 0x0000000d180f7227 */ /* 0x000fe200078e00ff */
[----:B------:R-:W-:-:S03]  /*7410*/  ISETP.GT.U32.AND P4, PT, R0, R11, PT ;  /* 0x0000000b0000720c */ /* 0x000fc60003f84070 */
[----:B------:R-:W-:Y:S02]  /*7420*/  IMAD.MOV R15, RZ, RZ, -R15 ;  /* 0x000000ffff0f7224 */ /* 0x000fe400078e0a0f */
[----:B------:R-:W-:-:S04]  /*7430*/  IMAD.HI.U32 R7, R24, R14, RZ ;  /* 0x0000000e18077227 */ /* 0x000fc800078e00ff */
[C---:B------:R-:W-:Y:S02]  /*7440*/  IMAD R13, R0.reuse, R15, R13 ;  /* 0x0000000f000d7224 */ /* 0x040fe400078e020d */
[--C-:B------:R-:W-:Y:S02]  /*7450*/  @!P5 IMAD.IADD R9, R9, 0x1, -R0.reuse ;  /* 0x000000010909d824 */ /* 0x100fe400078e0a00 */
[----:B------:R-:W-:Y:S01]  /*7460*/  IMAD.MOV R7, RZ, RZ, -R7 ;  /* 0x000000ffff077224 */ /* 0x000fe200078e0a07 */
[C---:B------:R-:W-:Y:S01]  /*7470*/  ISETP.GT.U32.AND P5, PT, R0.reuse, R13, PT ;  /* 0x0000000d0000720c */ /* 0x040fe20003fa4070 */
[----:B------:R-:W-:Y:S01]  /*7480*/  @!P4 IMAD.IADD R11, R11, 0x1, -R0 ;  /* 0x000000010b0bc824 */ /* 0x000fe200078e0a00 */
[----:B------:R-:W-:Y:S01]  /*7490*/  ISETP.GT.U32.AND P4, PT, R0, R9, PT ;  /* 0x000000090000720c */ /* 0x000fe20003f84070 */
[----:B0-----:R-:W-:Y:S01]  /*74a0*/  IMAD.MOV.U32 R2, RZ, RZ, R12 ;  /* 0x000000ffff027224 */ /* 0x001fe200078e000c */
[----:B------:R-:W-:Y:S01]  /*74b0*/  LOP3.LUT R12, R10, 0x1a, RZ, 0xfc, !PT ;  /* 0x0000001a0a0c7812 */ /* 0x000fe200078efcff */
[----:B------:R-:W-:Y:S01]  /*74c0*/  IMAD R14, R0, R7, R14 ;  /* 0x00000007000e7224 */ /* 0x000fe200078e020e */
[----:B------:R-:W-:Y:S01]  /*74d0*/  LOP3.LUT R7, R10, 0x1c, RZ, 0xfc, !PT ;  /* 0x0000001c0a077812 */ /* 0x000fe200078efcff */
[----:B------:R-:W-:Y:S01]  /*74e0*/  @!P3 IMAD.MOV R2, RZ, RZ, -R2 ;  /* 0x000000ffff02b224 */ /* 0x000fe200078e0a02 */
[----:B------:R-:W-:-:S02]  /*74f0*/  IABS R17, R12 ;  /* 0x0000000c00117213 */ /* 0x000fc40000000000 */
[----:B------:R-:W-:Y:S02]  /*7500*/  IABS R15, R7 ;  /* 0x00000007000f7213 */ /* 0x000fe40000000000 */
[----:B------:R0:W-:Y:S01]  /*7510*/  STL [R1+0x38], R2 ;  /* 0x0000380201007387 */ /* 0x0001e20000100800 */
[--C-:B------:R-:W-:Y:S01]  /*7520*/  @!P5 IMAD.IADD R13, R13, 0x1, -R0.reuse ;  /* 0x000000010d0dd824 */ /* 0x100fe200078e0a00 */
[C---:B------:R-:W-:Y:S01]  /*7530*/  ISETP.GT.U32.AND P5, PT, R0.reuse, R11, PT ;  /* 0x0000000b0000720c */ /* 0x040fe20003fa4070 */
[----:B------:R-:W-:Y:S01]  /*7540*/  @!P4 IMAD.IADD R9, R9, 0x1, -R0 ;  /* 0x000000010909c824 */ /* 0x000fe200078e0a00 */
[----:B------:R-:W-:Y:S01]  /*7550*/  ISETP.GT.U32.AND P4, PT, R0, R14, PT ;  /* 0x0000000e0000720c */ /* 0x000fe20003f84070 */
[----:B------:R-:W-:Y:S01]  /*7560*/  IMAD.HI.U32 R8, R24, R17, RZ ;  /* 0x0000001118087227 */ /* 0x000fe200078e00ff */
[----:B------:R-:W-:-:S03]  /*7570*/  ISETP.GE.AND P3, PT, R6, RZ, PT ;  /* 0x000000ff0600720c */ /* 0x000fc60003f66270 */
[----:B------:R-:W-:Y:S02]  /*7580*/  IMAD.MOV R8, RZ, RZ, -R8 ;  /* 0x000000ffff087224 */ /* 0x000fe400078e0a08 */
[----:B0-----:R-:W-:Y:S02]  /*7590*/  IMAD.MOV.U32 R2, RZ, RZ, R5 ;  /* 0x000000ffff027224 */ /* 0x001fe400078e0005 */
[----:B------:R-:W-:-:S04]  /*75a0*/  IMAD.HI.U32 R5, R24, R15, RZ ;  /* 0x0000000f18057227 */ /* 0x000fc800078e00ff */
[----:B------:R-:W-:Y:S02]  /*75b0*/  IMAD.MOV R5, RZ, RZ, -R5 ;  /* 0x000000ffff057224 */ /* 0x000fe400078e0a05 */
[----:B------:R-:W-:Y:S02]  /*75c0*/  @!P5 IMAD.IADD R11, R11, 0x1, -R0 ;  /* 0x000000010b0bd824 */ /* 0x000fe400078e0a00 */
[C---:B------:R-:W-:Y:S02]  /*75d0*/  IMAD R15, R0.reuse, R5, R15 ;  /* 0x00000005000f7224 */ /* 0x040fe400078e020f */
[C---:B------:R-:W-:Y:S02]  /*75e0*/  IMAD R17, R0.reuse, R8, R17 ;  /* 0x0000000800117224 */ /* 0x040fe400078e0211 */
[----:B------:R-:W-:Y:S01]  /*75f0*/  @!P0 IMAD.MOV R2, RZ, RZ, -R2 ;  /* 0x000000ffff028224 */ /* 0x000fe200078e0a02 */
[----:B------:R-:W-:Y:S01]  /*7600*/  ISETP.GT.U32.AND P5, PT, R0, R15, PT ;  /* 0x0000000f0000720c */ /* 0x000fe20003fa4070 */
[----:B------:R-:W-:Y:S01]  /*7610*/  @!P4 IMAD.IADD R14, R14, 0x1, -R0 ;  /* 0x000000010e0ec824 */ /* 0x000fe200078e0a00 */
[----:B------:R-:W-:Y:S01]  /*7620*/  ISETP.GT.U32.AND P0, PT, R0, R13, PT ;  /* 0x0000000d0000720c */ /* 0x000fe20003f04070 */
[----:B------:R-:W-:Y:S01]  /*7630*/  IMAD.HI.U32 R6, R24, R21, RZ ;  /* 0x0000001518067227 */ /* 0x000fe200078e00ff */
[----:B------:R-:W-:Y:S01]  /*7640*/  ISETP.GT.U32.AND P4, PT, R0, R17, PT ;  /* 0x000000110000720c */ /* 0x000fe20003f84070 */
[----:B------:R0:W-:Y:S02]  /*7650*/  STL [R1+0x24], R2 ;  /* 0x0000240201007387 */ /* 0x0001e40000100800 */
[----:B------:R-:W-:-:S02]  /*7660*/  IMAD.MOV R6, RZ, RZ, -R6 ;  /* 0x000000ffff067224 */ /* 0x000fc400078e0a06 */
[----:B------:R-:W-:-:S04]  /*7670*/  IMAD.HI.U32 R5, R24, R22, RZ ;  /* 0x0000001618057227 */ /* 0x000fc800078e00ff */
[----:B------:R-:W-:Y:S01]  /*7680*/  IMAD R21, R0, R6, R21 ;  /* 0x0000000600157224 */ /* 0x000fe200078e0215 */
[----:B0-----:R-:W-:Y:S01]  /*7690*/  LOP3.LUT R2, R10, 0x14, RZ, 0xfc, !PT ;  /* 0x000000140a027812 */ /* 0x001fe200078efcff */
[--C-:B------:R-:W-:Y:S02]  /*76a0*/  @!P5 IMAD.IADD R15, R15, 0x1, -R0.reuse ;  /* 0x000000010f0fd824 */ /* 0x100fe400078e0a00 */
[--C-:B------:R-:W-:Y:S01]  /*76b0*/  @!P0 IMAD.IADD R13, R13, 0x1, -R0.reuse ;  /* 0x000000010d0d8824 */ /* 0x100fe200078e0a00 */
[----:B------:R-:W-:Y:S01]  /*76c0*/  IABS R19, R2 ;  /* 0x0000000200137213 */ /* 0x000fe20000000000 */
[----:B------:R-:W-:Y:S01]  /*76d0*/  @!P4 IMAD.IADD R17, R17, 0x1, -R0 ;  /* 0x000000011111c824 */ /* 0x000fe200078e0a00 */
[----:B------:R-:W-:Y:S01]  /*76e0*/  ISETP.GE.AND P0, PT, R7, RZ, PT ;  /* 0x000000ff0700720c */ /* 0x000fe20003f06270 */
[----:B------:R-:W-:Y:S01]  /*76f0*/  @!P6 IMAD.MOV R9, RZ, RZ, -R9 ;  /* 0x000000ffff09e224 */ /* 0x000fe200078e0a09 */
[C---:B------:R-:W-:Y:S01]  /*7700*/  ISETP.GT.U32.AND P5, PT, R0.reuse, R21, PT ;  /* 0x000000150000720c */ /* 0x040fe20003fa4070 */
[----:B------:R-:W-:Y:S01]  /*7710*/  IMAD.MOV R5, RZ, RZ, -R5 ;  /* 0x000000ffff057224 */ /* 0x000fe200078e0a05 */
[----:B------:R-:W-:Y:S01]  /*7720*/  ISETP.GT.U32.AND P6, PT, R0, R15, PT ;  /* 0x0000000f0000720c */ /* 0x000fe20003fc4070 */
[----:B------:R-:W-:Y:S01]  /*7730*/  IMAD.HI.U32 R7, R24, R19, RZ ;  /* 0x0000001318077227 */ /* 0x000fe200078e00ff */
[----:B------:R-:W-:Y:S01]  /*7740*/  STL [R1+0x58], R2 ;  /* 0x0000580201007387 */ /* 0x000fe20000100800 */
[----:B------:R-:W-:-:S02]  /*7750*/  ISETP.GT.U32.AND P4, PT, R0, R14, PT ;  /* 0x0000000e0000720c */ /* 0x000fc40003f84070 */
[----:B------:R-:W-:Y:S01]  /*7760*/  @!P2 IMAD.MOV R11, RZ, RZ, -R11 ;  /* 0x000000ffff0ba224 */ /* 0x000fe200078e0a0b */
[----:B------:R0:W-:Y:S01]  /*7770*/  STL [R1+0x1684], R25 ;  /* 0x0016841901007387 */ /* 0x0001e20000100800 */
[C---:B------:R-:W-:Y:S01]  /*7780*/  IMAD R22, R0.reuse, R5, R22 ;  /* 0x0000000500167224 */ /* 0x040fe200078e0216 */
[C---:B------:R-:W-:Y:S01]  /*7790*/  ISETP.GT.U32.AND P2, PT, R0.reuse, R17, PT ;  /* 0x000000110000720c */ /* 0x040fe20003f44070 */
[----:B------:R-:W-:Y:S01]  /*77a0*/  IMAD.MOV R7, RZ, RZ, -R7 ;  /* 0x000000ffff077224 */ /* 0x000fe200078e0a07 */
[----:B------:R-:W-:Y:S01]  /*77b0*/  IABS R5, R25 ;  /* 0x0000001900057213 */ /* 0x000fe20000000000 */
[----:B------:R1:W-:Y:S01]  /*77c0*/  STL [R1+0x163c], R9 ;  /* 0x00163c0901007387 */ /* 0x0003e20000100800 */
[--C-:B------:R-:W-:Y:S02]  /*77d0*/  @!P5 IMAD.IADD R21, R21, 0x1, -R0.reuse ;  /* 0x000000011515d824 */ /* 0x100fe400078e0a00 */
[----:B------:R-:W-:Y:S01]  /*77e0*/  IMAD R19, R0, R7, R19 ;  /* 0x0000000700137224 */ /* 0x000fe200078e0213 */
[----:B------:R-:W-:Y:S01]  /*77f0*/  IABS R7, R18 ;  /* 0x0000001200077213 */ /* 0x000fe20000000000 */
[----:B------:R-:W-:Y:S01]  /*7800*/  IMAD.HI.U32 R8, R24, R5, RZ ;  /* 0x0000000518087227 */ /* 0x000fe200078e00ff */
[----:B------:R-:W-:Y:S01]  /*7810*/  ISETP.GT.U32.AND P5, PT, R0, R21, PT ;  /* 0x000000150000720c */ /* 0x000fe20003fa4070 */
[----:B------:R2:W-:Y:S01]  /*7820*/  STL [R1+0x1640], R11 ;  /* 0x0016400b01007387 */ /* 0x0005e20000100800 */
[----:B0-----:R-:W-:Y:S01]  /*7830*/  IABS R25, R3 ;  /* 0x0000000300197213 */ /* 0x001fe20000000000 */
[----:B------:R-:W-:Y:S01]  /*7840*/  @!P6 IMAD.IADD R15, R15, 0x1, -R0 ;  /* 0x000000010f0fe824 */ /* 0x000fe200078e0a00 */
[----:B-1----:R-:W-:Y:S01]  /*7850*/  LOP3.LUT R9, R10, 0x10, RZ, 0xfc, !PT ;  /* 0x000000100a097812 */ /* 0x002fe200078efcff */
[----:B------:R-:W-:Y:S01]  /*7860*/  IMAD.MOV R8, RZ, RZ, -R8 ;  /* 0x000000ffff087224 */ /* 0x000fe200078e0a08 */
[C---:B------:R-:W-:Y:S01]  /*7870*/  ISETP.GT.U32.AND P6, PT, R0.reuse, R19, PT ;  /* 0x000000130000720c */ /* 0x040fe20003fc4070 */
[----:B------:R-:W-:Y:S01]  /*7880*/  @!P2 IMAD.IADD R17, R17, 0x1, -R0 ;  /* 0x000000011111a824 */ /* 0x000fe200078e0a00 */
[----:B------:R-:W-:Y:S01]  /*7890*/  IABS R6, R9 ;  /* 0x0000000900067213 */ /* 0x000fe20000000000 */
[----:B------:R-:W-:Y:S01]  /*78a0*/  IMAD R5, R0, R8, R5 ;  /* 0x0000000800057224 */ /* 0x000fe200078e0205 */
[----:B------:R-:W-:Y:S01]  /*78b0*/  ISETP.GE.AND P2, PT, R12, RZ, PT ;  /* 0x000000ff0c00720c */ /* 0x000fe20003f46270 */
[----:B------:R-:W-:-:S04]  /*78c0*/  IMAD.HI.U32 R12, R24, R7, RZ ;  /* 0x00000007180c7227 */ /* 0x000fc800078e00ff */
[----:B------:R-:W-:-:S04]  /*78d0*/  IMAD.HI.U32 R26, R24, R6, RZ ;  /* 0x00000006181a7227 */ /* 0x000fc800078e00ff */
[----:B------:R-:W-:Y:S01]  /*78e0*/  IMAD.MOV R8, RZ, RZ, -R26 ;  /* 0x000000ffff087224 */ /* 0x000fe200078e0a1a */
[----:B------:R-:W-:Y:S01]  /*78f0*/  IABS R26, R23 ;  /* 0x00000017001a7213 */ /* 0x000fe20000000000 */
[----:B------:R-:W-:Y:S02]  /*7900*/  IMAD.MOV R12, RZ, RZ, -R12 ;  /* 0x000000ffff0c7224 */ /* 0x000fe400078e0a0c */
[----:B------:R-:W-:Y:S02]  /*7910*/  IMAD R6, R0, R8, R6 ;  /* 0x0000000800067224 */ /* 0x000fe400078e0206 */
[----:B------:R-:W-:Y:S02]  /*7920*/  IMAD.MOV.U32 R8, RZ, RZ, R26 ;  /* 0x000000ffff087224 */ /* 0x000fe400078e001a */
[----:B------:R-:W-:Y:S01]  /*7930*/  @!P6 IMAD.IADD R19, R19, 0x1, -R0 ;  /* 0x000000011313e824 */ /* 0x000fe200078e0a00 */
[----:B------:R-:W-:Y:S01]  /*7940*/  ISETP.GE.AND P6, PT, R28, RZ, PT ;  /* 0x000000ff1c00720c */ /* 0x000fe20003fc6270 */
[----:B------:R-:W-:Y:S01]  /*7950*/  IMAD R7, R0, R12, R7 ;  /* 0x0000000c00077224 */ /* 0x000fe200078e0207 */
[----:B------:R-:W-:Y:S01]  /*7960*/  IABS R12, R20 ;  /* 0x00000014000c7213 */ /* 0x000fe20000000000 */
[----:B------:R-:W-:Y:S01]  /*7970*/  IMAD.HI.U32 R26, R24, R8, RZ ;  /* 0x00000008181a7227 */ /* 0x000fe200078e00ff */
[----:B------:R-:W-:-:S03]  /*7980*/  IABS R28, R16 ;  /* 0x00000010001c7213 */ /* 0x000fc60000000000 */
[----:B------:R-:W-:Y:S01]  /*7990*/  @!P5 IMAD.IADD R21, R21, 0x1, -R0 ;  /* 0x000000011515d824 */ /* 0x000fe200078e0a00 */
[----:B------:R-:W-:Y:S01]  /*79a0*/  ISETP.GE.AND P5, PT, R27, RZ, PT ;  /* 0x000000ff1b00720c */ /* 0x000fe20003fa6270 */
[----:B------:R-:W-:Y:S02]  /*79b0*/  IMAD.MOV R27, RZ, RZ, -R26 ;  /* 0x000000ffff1b7224 */ /* 0x000fe400078e0a1a */
[----:B------:R-:W-:-:S04]  /*79c0*/  IMAD.HI.U32 R2, R24, R12, RZ ;  /* 0x0000000c18027227 */ /* 0x000fc800078e00ff */
[----:B------:R-:W-:Y:S02]  /*79d0*/  IMAD.MOV.U32 R26, RZ, RZ, R28 ;  /* 0x000000ffff1a7224 */ /* 0x000fe400078e001c */
[----:B------:R-:W-:Y:S02]  /*79e0*/  IMAD R8, R0, R27, R8 ;  /* 0x0000001b00087224 */ /* 0x000fe400078e0208 */
[----:B--2---:R-:W-:Y:S01]  /*79f0*/  IMAD.MOV R11, RZ, RZ, -R2 ;  /* 0x000000ffff0b7224 */ /* 0x004fe200078e0a02 */
[----:B------:R-:W-:Y:S01]  /*7a00*/  LOP3.LUT R2, R10, 0x2, RZ, 0xfc, !PT ;  /* 0x000000020a027812 */ /* 0x000fe200078efcff */
[----:B------:R-:W-:-:S04]  /*7a10*/  IMAD.HI.U32 R27, R24, R26, RZ ;  /* 0x0000001a181b7227 */ /* 0x000fc800078e00ff */
[----:B------:R-:W-:Y:S01]  /*7a20*/  @!P4 IMAD.IADD R14, R14, 0x1, -R0 ;  /* 0x000000010e0ec824 */ /* 0x000fe200078e0a00 */
[C---:B------:R-:W-:Y:S01]  /*7a30*/  ISETP.GT.U32.AND P4, PT, R0.reuse, R22, PT ;  /* 0x000000160000720c */ /* 0x040fe20003f84070 */
[----:B------:R-:W-:Y:S02]  /*7a40*/  IMAD R10, R0, R11, R12 ;  /* 0x0000000b000a7224 */ /* 0x000fe400078e020c */
[----:B------:R-:W-:Y:S02]  /*7a50*/  IMAD.MOV R27, RZ, RZ, -R27 ;  /* 0x000000ffff1b7224 */ /* 0x000fe400078e0a1b */
[----:B------:R-:W-:-:S04]  /*7a60*/  IMAD.HI.U32 R11, R24, R25, RZ ;  /* 0x00000019180b7227 */ /* 0x000fc800078e00ff */
[----:B------:R-:W-:Y:S02]  /*7a70*/  @!P1 IMAD.MOV R13, RZ, RZ, -R13 ;  /* 0x000000ffff0d9224 */ /* 0x000fe400078e0a0d */
[----:B------:R-:W-:Y:S02]  /*7a80*/  @!P3 IMAD.MOV R14, RZ, RZ, -R14 ;  /* 0x000000ffff0eb224 */ /* 0x000fe400078e0a0e */
[C---:B------:R-:W-:Y:S02]  /*7a90*/  IMAD R12, R0.reuse, R27, R26 ;  /* 0x0000001b000c7224 */ /* 0x040fe400078e021a */
[----:B------:R-:W-:Y:S02]  /*7aa0*/  @!P0 IMAD.MOV R15, RZ, RZ, -R15 ;  /* 0x000000ffff0f8224 */ /* 0x000fe400078e0a0f */
[----:B------:R-:W-:Y:S01]  /*7ab0*/  @!P2 IMAD.MOV R17, RZ, RZ, -R17 ;  /* 0x000000ffff11a224 */ /* 0x000fe200078e0a11 */
[----:B------:R-:W-:Y:S01]  /*7ac0*/  ISETP.GT.U32.AND P3, PT, R0, R19, PT ;  /* 0x000000130000720c */ /* 0x000fe20003f64070 */
[----:B------:R-:W-:Y:S01]  /*7ad0*/  IMAD.MOV R27, RZ, RZ, -R11 ;  /* 0x000000ffff1b7224 */ /* 0x000fe200078e0a0b */
[----:B------:R-:W-:Y:S01]  /*7ae0*/  IABS R26, R2 ;  /* 0x00000002001a7213 */ /* 0x000fe20000000000 */
[----:B------:R-:W2:Y:S01]  /*7af0*/  LDL.LU R11, [R1+0x58] ;  /* 0x00005800010b7983 */ /* 0x000ea20000300800 */
[----:B------:R-:W-:-:S02]  /*7b00*/  @!P5 IMAD.MOV R21, RZ, RZ, -R21 ;  /* 0x000000ffff15d224 */ /* 0x000fc400078e0a15 */
[--C-:B------:R-:W-:Y:S01]  /*7b10*/  @!P4 IMAD.IADD R22, R22, 0x1, -R0.reuse ;  /* 0x000000011616c824 */ /* 0x100fe200078e0a00 */
[----:B------:R-:W-:Y:S01]  /*7b20*/  STL [R1+0x1644], R13 ;  /* 0x0016440d01007387 */ /* 0x000fe20000100800 */
[C---:B------:R-:W-:Y:S01]  /*7b30*/  IMAD R27, R0.reuse, R27, R25 ;  /* 0x0000001b001b7224 */ /* 0x040fe200078e0219 */
[----:B------:R-:W-:Y:S01]  /*7b40*/  ISETP.GT.U32.AND P5, PT, R0, R8, PT ;  /* 0x000000080000720c */ /* 0x000fe20003fa4070 */
[----:B------:R-:W-:Y:S01]  /*7b50*/  IMAD.HI.U32 R28, R24, R29, RZ ;  /* 0x0000001d181c7227 */ /* 0x000fe200078e00ff */
[----:B------:R-:W-:Y:S01]  /*7b60*/  STL [R1+0x1648], R14 ;  /* 0x0016480e01007387 */ /* 0x000fe20000100800 */
[C---:B------:R-:W-:Y:S02]  /*7b70*/  ISETP.GT.U32.AND P4, PT, R0.reuse, R5, PT ;  /* 0x000000050000720c */ /* 0x040fe40003f84070 */
[----:B------:R-:W-:Y:S01]  /*7b80*/  @!P3 IMAD.IADD R19, R19, 0x1, -R0 ;  /* 0x000000011313b824 */ /* 0x000fe200078e0a00 */
[----:B------:R-:W-:Y:S01]  /*7b90*/  STL [R1+0x164c], R15 ;  /* 0x00164c0f01007387 */ /* 0x000fe20000100800 */
[----:B------:R-:W-:Y:S01]  /*7ba0*/  ISETP.GT.U32.AND P1, PT, R0, R22, PT ;  /* 0x000000160000720c */ /* 0x000fe20003f24070 */
[----:B------:R-:W-:-:S02]  /*7bb0*/  IMAD.MOV R28, RZ, RZ, -R28 ;  /* 0x000000ffff1c7224 */ /* 0x000fc400078e0a1c */
[----:B------:R-:W-:Y:S01]  /*7bc0*/  STL [R1+0x1650], R17 ;  /* 0x0016501101007387 */ /* 0x000fe20000100800 */
[C---:B------:R-:W-:Y:S01]  /*7bd0*/  ISETP.GT.U32.AND P3, PT, R0.reuse, R12, PT ;  /* 0x0000000c0000720c */ /* 0x040fe20003f64070 */
[----:B------:R-:W-:Y:S02]  /*7be0*/  IMAD R29, R0, R28, R29 ;  /* 0x0000001c001d7224 */ /* 0x000fe400078e021d */
[----:B------:R-:W3:Y:S01]  /*7bf0*/  LDL.LU R25, [R1+0x1684] ;  /* 0x0016840001197983 */ /* 0x000ee20000300800 */
[--C-:B------:R-:W-:Y:S02]  /*7c00*/  @!P5 IMAD.IADD R8, R8, 0x1, -R0.reuse ;  /* 0x000000010808d824 */ /* 0x100fe400078e0a00 */
[--C-:B------:R-:W-:Y:S01]  /*7c10*/  @!P4 IMAD.IADD R5, R5, 0x1, -R0.reuse ;  /* 0x000000010505c824 */ /* 0x100fe200078e0a00 */
[----:B------:R-:W-:Y:S01]  /*7c20*/  STL [R1+0x1654], R21 ;  /* 0x0016541501007387 */ /* 0x000fe20000100800 */
[----:B------:R-:W-:Y:S01]  /*7c30*/  ISETP.GT.U32.AND P4, PT, R0, R6, PT ;  /* 0x000000060000720c */ /* 0x000fe20003f84070 */
[----:B------:R-:W-:-:S02]  /*7c40*/  @!P1 IMAD.IADD R22, R22, 0x1, -R0 ;  /* 0x0000000116169824 */ /* 0x000fc400078e0a00 */
[----:B------:R-:W-:Y:S02]  /*7c50*/  IMAD.MOV.U32 R28, RZ, RZ, R26 ;  /* 0x000000ffff1c7224 */ /* 0x000fe400078e001a */
[----:B------:R-:W-:Y:S01]  /*7c60*/  @!P3 IMAD.IADD R12, R12, 0x1, -R0 ;  /* 0x000000010c0cb824 */ /* 0x000fe200078e0a00 */
[----:B------:R-:W-:-:S07]  /*7c70*/  ISETP.GE.AND P3, PT, R18, RZ, PT ;  /* 0x000000ff1200720c */ /* 0x000fce0003f66270 */
[----:B------:R-:W-:Y:S01]  /*7c80*/  @!P4 IMAD.IADD R6, R6, 0x1, -R0 ;  /* 0x000000010606c824 */ /* 0x000fe200078e0a00 */
[----:B------:R-:W-:-:S13]  /*7c90*/  ISETP.GT.U32.AND P4, PT, R0, R7, PT ;  /* 0x000000070000720c */ /* 0x000fda0003f84070 */
[----:B------:R-:W-:-:S05]  /*7ca0*/  @!P4 IMAD.IADD R7, R7, 0x1, -R0 ;  /* 0x000000010707c824 */ /* 0x000fca00078e0a00 */
[C---:B------:R-:W-:Y:S02]  /*7cb0*/  ISETP.GT.U32.AND P4, PT, R0.reuse, R7, PT ;  /* 0x000000070000720c */ /* 0x040fe40003f84070 */
[----:B------:R-:W-:-:S11]  /*7cc0*/  ISETP.GT.U32.AND P1, PT, R0, R10, PT ;  /* 0x0000000a0000720c */ /* 0x000fd60003f24070 */
[--C-:B------:R-:W-:Y:S01]  /*7cd0*/  @!P4 IMAD.IADD R7, R7, 0x1, -R0.reuse ;  /* 0x000000010707c824 */ /* 0x100fe200078e0a00 */
[----:B---3--:R-:W-:Y:S02]  /*7ce0*/  ISETP.GE.AND P5, PT, R25, RZ, PT ;  /* 0x000000ff1900720c */ /* 0x008fe40003fa6270 */
[----:B------:R-:W3:Y:S04]  /*7cf0*/  LDL.LU R25, [R1+0x1680] ;  /* 0x0016800001197983 */ /* 0x000ee80000300800 */
[----:B------:R-:W4:Y:S01]  /*7d00*/  LDL.LU R18, [R1+0x1a4] ;  /* 0x0001a40001127983 */ /* 0x000f220000300800 */
[----:B--2---:R-:W-:Y:S01]  /*7d10*/  ISETP.GE.AND P4, PT, R11, RZ, PT ;  /* 0x000000ff0b00720c */ /* 0x004fe20003f86270 */
[----:B------:R-:W-:Y:S01]  /*7d20*/  @!P1 IMAD.IADD R10, R10, 0x1, -R0 ;  /* 0x000000010a0a9824 */ /* 0x000fe200078e0a00 */
[----:B------:R-:W-:-:S02]  /*7d30*/  ISETP.GT.U32.AND P0, PT, R0, R5, PT ;  /* 0x000000050000720c */ /* 0x000fc40003f04070 */
[----:B------:R-:W-:-:S09]  /*7d40*/  ISETP.GT.U32.AND P2, PT, R0, R6, PT ;  /* 0x000000060000720c */ /* 0x000fd20003f44070 */
[----:B------:R-:W-:Y:S01]  /*7d50*/  @!P4 IMAD.MOV R19, RZ, RZ, -R19 ;  /* 0x000000ffff13c224 */ /* 0x000fe200078e0a13 */
[C---:B------:R-:W-:Y:S01]  /*7d60*/  ISETP.GT.U32.AND P4, PT, R0.reuse, R10, PT ;  /* 0x0000000a0000720c */ /* 0x040fe20003f84070 */
[----:B------:R-:W-:Y:S01]  /*7d70*/  @!P0 IMAD.IADD R5, R5, 0x1, -R0 ;  /* 0x0000000105058824 */ /* 0x000fe200078e0a00 */
[----:B------:R-:W-:Y:S01]  /*7d80*/  ISETP.GT.U32.AND P0, PT, R0, R29, PT ;  /* 0x0000001d0000720c */ /* 0x000fe20003f04070 */
[----:B------:R-:W-:-:S04]  /*7d90*/  IMAD.HI.U32 R26, R24, R28, RZ ;  /* 0x0000001c181a7227 */ /* 0x000fc800078e00ff */
[----:B------:R-:W-:-:S06]  /*7da0*/  IMAD.MOV R26, RZ, RZ, -R26 ;  /* 0x000000ffff1a7224 */ /* 0x000fcc00078e0a1a */
[--C-:B------:R-:W-:Y:S01]  /*7db0*/  @!P4 IMAD.IADD R10, R10, 0x1, -R0.reuse ;  /* 0x000000010a0ac824 */ /* 0x100fe200078e0a00 */
[----:B------:R-:W-:Y:S02]  /*7dc0*/  ISETP.GE.AND P4, PT, R16, RZ, PT ;  /* 0x000000ff1000720c */ /* 0x000fe40003f86270 */
[----:B------:R-:W0:Y:S01]  /*7dd0*/  S2R R16, SR_TID.X ;  /* 0x0000000000107919 */ /* 0x000e220000002100 */
[----:B------:R-:W-:Y:S01]  /*7de0*/  @!P2 IMAD.IADD R6, R6, 0x1, -R0 ;  /* 0x000000010606a824 */ /* 0x000fe200078e0a00 */
[C---:B------:R-:W-:Y:S01]  /*7df0*/  ISETP.GT.U32.AND P2, PT, R0.reuse, R27, PT ;  /* 0x0000001b0000720c */ /* 0x040fe20003f44070 */
[----:B------:R-:W-:Y:S02]  /*7e00*/  IMAD R26, R0, R26, R28 ;  /* 0x0000001a001a7224 */ /* 0x000fe400078e021c */
[----:B------:R-:W-:-:S03]  /*7e10*/  @!P0 IMAD.IADD R29, R29, 0x1, -R0 ;  /* 0x000000011d1d8824 */ /* 0x000fc600078e0a00 */
[C---:B------:R-:W-:Y:S02]  /*7e20*/  ISETP.GT.U32.AND P0, PT, R0.reuse, R26, PT ;  /* 0x0000001a0000720c */ /* 0x040fe40003f04070 */
[----:B------:R-:W-:Y:S01]  /*7e30*/  ISETP.GE.AND P1, PT, R9, RZ, PT ;  /* 0x000000ff0900720c */ /* 0x000fe20003f26270 */
[----:B------:R-:W-:Y:S01]  /*7e40*/  @!P6 IMAD.MOV R22, RZ, RZ, -R22 ;  /* 0x000000ffff16e224 */ /* 0x000fe200078e0a16 */
[----:B------:R-:W-:-:S03]  /*7e50*/  ISETP.GT.U32.AND P6, PT, R0, R29, PT ;  /* 0x0000001d0000720c */ /* 0x000fc60003fc4070 */
[----:B------:R-:W-:Y:S02]  /*7e60*/  @!P2 IMAD.IADD R27, R27, 0x1, -R0 ;  /* 0x000000011b1ba824 */ /* 0x000fe400078e0a00 */
[----:B------:R-:W-:-:S04]  /*7e70*/  @!P5 IMAD.MOV R5, RZ, RZ, -R5 ;  /* 0x000000ffff05d224 */ /* 0x000fc800078e0a05 */
[----:B------:R-:W-:Y:S01]  /*7e80*/  @!P0 IMAD.IADD R26, R26, 0x1, -R0 ;  /* 0x000000011a1a8824 */ /* 0x000fe200078e0a00 */
[----:B------:R-:W-:Y:S01]  /*7e90*/  ISETP.GT.U32.AND P0, PT, R0, R27, PT ;  /* 0x0000001b0000720c */ /* 0x000fe20003f04070 */
[----:B0-----:R-:W-:Y:S02]  /*7ea0*/  IMAD.SHL.U32 R28, R16, 0x100, RZ ;  /* 0x00000100101c7824 */ /* 0x001fe400078e00ff */
[----:B------:R-:W-:Y:S01]  /*7eb0*/  @!P1 IMAD.MOV R6, RZ, RZ, -R6 ;  /* 0x000000ffff069224 */ /* 0x000fe200078e0a06 */
[----:B------:R-:W-:Y:S01]  /*7ec0*/  STL [R1+0x1658], R22 ;  /* 0x0016581601007387 */ /* 0x000fe20000100800 */
[----:B------:R-:W-:-:S03]  /*7ed0*/  @!P3 IMAD.MOV R7, RZ, RZ, -R7 ;  /* 0x000000ffff07b224 */ /* 0x000fc600078e0a07 */
[----:B------:R-:W-:Y:S01]  /*7ee0*/  STL [R1+0x165c], R19 ;  /* 0x00165c1301007387 */ /* 0x000fe20000100800 */
[----:B------:R-:W-:-:S03]  /*7ef0*/  @!P6 IMAD.IADD R29, R29, 0x1, -R0 ;  /* 0x000000011d1de824 */ /* 0x000fc600078e0a00 */
[----:B------:R-:W-:Y:S01]  /*7f00*/  STL [R1+0x1660], R5 ;  /* 0x0016600501007387 */ /* 0x000fe20000100800 */
[----:B------:R-:W-:-:S03]  /*7f10*/  ISETP.GE.AND P6, PT, R3, RZ, PT ;  /* 0x000000ff0300720c */ /* 0x000fc60003fc6270 */
[----:B------:R-:W-:Y:S01]  /*7f20*/  STL [R1+0x1664], R6 ;  /* 0x0016640601007387 */ /* 0x000fe20000100800 */
[----:B------:R-:W-:-:S03]  /*7f30*/  LOP3.LUT R16, R16, 0x3f, RZ, 0xc0, !PT ;  /* 0x0000003f10107812 */ /* 0x000fc600078ec0ff */
[----:B------:R-:W-:Y:S01]  /*7f40*/  STL [R1+0x1668], R7 ;  /* 0x0016680701007387 */ /* 0x000fe20000100800 */
[----:B------:R-:W-:Y:S01]  /*7f50*/  @!P0 IMAD.IADD R27, R27, 0x1, -R0 ;  /* 0x000000011b1b8824 */ /* 0x000fe200078e0a00 */
[----:B------:R-:W-:Y:S01]  /*7f60*/  ISETP.GE.AND P0, PT, R2, RZ, PT ;  /* 0x000000ff0200720c */ /* 0x000fe20003f06270 */
[----:B------:R-:W-:Y:S01]  /*7f70*/  IMAD R2, R16, c[0x0][0x18c], RZ ;  /* 0x0000630010027a24 */ /* 0x000fe200078e02ff */
[----:B----4-:R-:W-:-:S05]  /*7f80*/  LOP3.LUT R28, R18, 0x1000, R28, 0xf8, !PT ;  /* 0x00001000121c7812 */ /* 0x010fca00078ef81c */
[----:B------:R-:W-:Y:S04]  /*7f90*/  STL [R1+0x158c], R28 ;  /* 0x00158c1c01007387 */ /* 0x000fe80000100800 */
[----:B------:R-:W2:Y:S04]  /*7fa0*/  LDL.LU R3, [R1+0x60] ;  /* 0x0000600001037983 */ /* 0x000ea80000300800 */
[----:B------:R-:W4:Y:S01]  /*7fb0*/  LDL.LU R16, [R1+0x5c] ;  /* 0x00005c0001107983 */ /* 0x000f220000300800 */
[----:B------:R-:W-:Y:S02]  /*7fc0*/  ISETP.GT.U32.AND P2, PT, R0, R8, PT ;  /* 0x000000080000720c */ /* 0x000fe40003f44070 */
[----:B------:R-:W-:-:S02]  /*7fd0*/  ISETP.GE.AND P3, PT, R23, RZ, PT ;  /* 0x000000ff1700720c */ /* 0x000fc40003f66270 */
[----:B------:R-:W5:Y:S01]  /*7fe0*/  LDL.LU R23, [R1+0x154] ;  /* 0x0001540001177983 */ /* 0x000f620000300800 */
[----:B------:R-:W-:-:S08]  /*7ff0*/  ISETP.GT.U32.AND P5, PT, R0, R12, PT ;  /* 0x0000000c0000720c */ /* 0x000fd00003fa4070 */
[----:B------:R-:W-:-:S04]  /*8000*/  @!P2 IMAD.IADD R8, R8, 0x1, -R0 ;  /* 0x000000010808a824 */ /* 0x000fc800078e0a00 */
[----:B------:R-:W-:Y:S01]  /*8010*/  @!P3 IMAD.MOV R8, RZ, RZ, -R8 ;  /* 0x000000ffff08b224 */ /* 0x000fe200078e0a08 */
[----:B------:R-:W-:-:S04]  /*8020*/  ISETP.GE.AND P2, PT, R20, RZ, PT ;  /* 0x000000ff1400720c */ /* 0x000fc80003f46270 */
[----:B------:R-:W-:Y:S01]  /*8030*/  STL [R1+0x166c], R8 ;  /* 0x00166c0801007387 */ /* 0x000fe20000100800 */
[----:B------:R-:W-:-:S03]  /*8040*/  ISETP.GT.U32.AND P1, PT, R0, R26, PT ;  /* 0x0000001a0000720c */ /* 0x000fc60003f24070 */
[----:B------:R-:W5:Y:S01]  /*8050*/  LDL.LU R20, [R1+0x164] ;  /* 0x0001640001147983 */ /* 0x000f620000300800 */
[----:B------:R-:W-:Y:S01]  /*8060*/  @!P5 IMAD.IADD R12, R12, 0x1, -R0 ;  /* 0x000000010c0cd824 */ /* 0x000fe200078e0a00 */
[----:B------:R-:W-:-:S03]  /*8070*/  ISETP.GE.AND P5, PT, R4, RZ, PT ;  /* 0x000000ff0400720c */ /* 0x000fc60003fa6270 */
[----:B------:R-:W-:Y:S02]  /*8080*/  @!P2 IMAD.MOV R10, RZ, RZ, -R10 ;  /* 0x000000ffff0aa224 */ /* 0x000fe400078e0a0a */
[----:B------:R-:W-:-:S03]  /*8090*/  @!P4 IMAD.MOV R12, RZ, RZ, -R12 ;  /* 0x000000ffff0cc224 */ /* 0x000fc600078e0a0c */
[----:B------:R-:W-:Y:S01]  /*80a0*/  @!P1 IMAD.IADD R26, R26, 0x1, -R0 ;  /* 0x000000011a1a9824 */ /* 0x000fe200078e0a00 */
[----:B------:R-:W-:Y:S01]  /*80b0*/  LEA R0, P3, R2, c[0x0][0x168], 0x1 ;  /* 0x00005a0002007a11 */ /* 0x000fe200078608ff */
[----:B------:R-:W-:Y:S01]  /*80c0*/  @!P6 IMAD.MOV R27, RZ, RZ, -R27 ;  /* 0x000000ffff1be224 */ /* 0x000fe200078e0a1b */
[----:B------:R-:W-:Y:S02]  /*80d0*/  ISETP.NE.AND P1, PT, RZ, c[0x0][0x17c], PT ;  /* 0x00005f00ff007a0c */ /* 0x000fe40003f25270 */
[----:B------:R-:W-:Y:S01]  /*80e0*/  @!P5 IMAD.MOV R29, RZ, RZ, -R29 ;  /* 0x000000ffff1dd224 */ /* 0x000fe200078e0a1d */
[----:B------:R-:W-:Y:S01]  /*80f0*/  LOP3.LUT R24, RZ, c[0x0][0x17c], RZ, 0x33, !PT ;  /* 0x00005f00ff187a12 */ /* 0x000fe200078e33ff */
[----:B------:R3:W-:Y:S04]  /*8100*/  STL [R1+0x1590], R0 ;  /* 0x0015900001007387 */ /* 0x0007e80000100800 */
[----:B------:R-:W-:Y:S04]  /*8110*/  STL [R1+0x1670], R10 ;  /* 0x0016700a01007387 */ /* 0x000fe80000100800 */
[----:B------:R-:W-:Y:S01]  /*8120*/  STL [R1+0x1674], R12 ;  /* 0x0016740c01007387 */ /* 0x000fe20000100800 */
[----:B---3--:R-:W-:-:S03]  /*8130*/  SEL R0, R24, R25, !P1 ;  /* 0x0000001918007207 */ /* 0x008fc60004800000 */
[----:B------:R-:W-:Y:S04]  /*8140*/  STL [R1+0x1678], R29 ;  /* 0x0016781d01007387 */ /* 0x000fe80000100800 */
[----:B------:R0:W-:Y:S04]  /*8150*/  STL [R1+0x167c], R27 ;  /* 0x00167c1b01007387 */ /* 0x0001e80000100800 */
[----:B------:R-:W3:Y:S04]  /*8160*/  LDL.LU R25, [R1+0x168] ;  /* 0x0001680001197983 */ /* 0x000ee80000300800 */
[----:B0-----:R-:W3:Y:S04]  /*8170*/  LDL.LU R27, [R1+0x170] ;  /* 0x00017000011b7983 */ /* 0x001ee80000300800 */
[----:B------:R4:W-:Y:S04]  /*8180*/  STL [R1+0x1e0], R0 ;  /* 0x0001e00001007387 */ /* 0x0009e80000100800 */
[----:B------:R-:W3:Y:S04]  /*8190*/  LDL.LU R29, [R1+0x178] ;  /* 0x00017800011d7983 */ /* 0x000ee80000300800 */
[----:B------:R-:W3:Y:S04]  /*81a0*/  LDL.LU R12, [R1+0x17c] ;  /* 0x00017c00010c7983 */ /* 0x000ee80000300800 */
[----:B------:R-:W3:Y:S04]  /*81b0*/  LDL.LU R4, [R1+0x188] ;  /* 0x0001880001047983 */ /* 0x000ee80000300800 */
[----:B------:R-:W3:Y:S04]  /*81c0*/  LDL.LU R18, [R1+0x18c] ;  /* 0x00018c0001127983 */ /* 0x000ee80000300800 */
[----:B------:R-:W3:Y:S01]  /*81d0*/  LDL.LU R10, [R1+0x198] ;  /* 0x00019800010a7983 */ /* 0x000ee20000300800 */
[----:B--2---:R-:W-:-:S02]  /*81e0*/  SEL R2, R24, R3, !P1 ;  /* 0x0000000318027207 */ /* 0x004fc40004800000 */
[----:B----4-:R-:W-:-:S03]  /*81f0*/  SEL R0, R24, R16, !P1 ;  /* 0x0000001018007207 */ /* 0x010fc60004800000 */
[----:B------:R5:W-:Y:S04]  /*8200*/  STL [R1+0x1e8], R2 ;  /* 0x0001e80201007387 */ /* 0x000be80000100800 */
[----:B------:R-:W2:Y:S04]  /*8210*/  LDL.LU R16, [R1+0x19c] ;  /* 0x00019c0001107983 */ /* 0x000ea80000300800 */
[----:B------:R0:W-:Y:S01]  /*8220*/  STL [R1+0x1d4], R0 ;  /* 0x0001d40001007387 */ /* 0x0001e20000100800 */
[----:B-----5:R-:W-:-:S03]  /*8230*/  SEL R2, R24, R23, !P1 ;  /* 0x0000001718027207 */ /* 0x020fc60004800000 */
[----:B0-----:R-:W4:Y:S04]  /*8240*/  LDL.LU R0, [R1+0x1a0] ;  /* 0x0001a00001007983 */ /* 0x001f280000300800 */
[----:B------:R-:W5:Y:S04]  /*8250*/  LDL.LU R8, [R1+0x190] ;  /* 0x0001900001087983 */ /* 0x000f680000300800 */
[----:B------:R0:W-:Y:S04]  /*8260*/  STL [R1+0x1d0], R2 ;  /* 0x0001d00201007387 */ /* 0x0001e80000100800 */
[----:B------:R-:W5:Y:S04]  /*8270*/  LDL.LU R28, [R1+0x194] ;  /* 0x00019400011c7983 */ /* 0x000f680000300800 */
[----:B------:R-:W5:Y:S04]  /*8280*/  LDL.LU R7, [R1+0x160] ;  /* 0x0001600001077983 */ /* 0x000f680000300800 */
[----:B------:R-:W5:Y:S04]  /*8290*/  LDL.LU R6, [R1+0x15c] ;  /* 0x00015c0001067983 */ /* 0x000f680000300800 */
[----:B------:R-:W5:Y:S01]  /*82a0*/  LDL.LU R5, [R1+0x158] ;  /* 0x0001580001057983 */ /* 0x000f620000300800 */
[----:B0-----:R-:W-:-:S03]  /*82b0*/  SEL R2, R24, R20, !P1 ;  /* 0x0000001418027207 */ /* 0x001fc60004800000 */
[----:B------:R-:W5:Y:S04]  /*82c0*/  LDL.LU R23, [R1+0x28] ;  /* 0x0000280001177983 */ /* 0x000f680000300800 */
[----:B------:R-:W5:Y:S04]  /*82d0*/  LDL.LU R19, [R1+0x8] ;  /* 0x0000080001137983 */ /* 0x000f680000300800 */
[----:B------:R-:W5:Y:S04]  /*82e0*/  LDL.LU R22, [R1+0x4] ;  /* 0x0000040001167983 */ /* 0x000f680000300800 */
[----:B------:R0:W-:Y:S04]  /*82f0*/  STL [R1+0x1cc], R2 ;  /* 0x0001cc0201007387 */ /* 0x0001e80000100800 */
[----:B------:R-:W5:Y:S04]  /*8300*/  LDL.LU R21, [R1] ;  /* 0x0000000001157983 */ /* 0x000f680000300800 */
[----:B------:R-:W5:Y:S04]  /*8310*/  LDL.LU R17, [R1+0xbc] ;  /* 0x0000bc0001117983 */ /* 0x000f680000300800 */
[----:B------:R-:W5:Y:S04]  /*8320*/  LDL.LU R15, [R1+0xcc] ;  /* 0x0000cc00010f7983 */ /* 0x000f680000300800 */
[----:B------:R-:W5:Y:S04]  /*8330*/  LDL.LU R14, [R1+0x140] ;  /* 0x00014000010e7983 */ /* 0x000f680000300800 */
[----:B------:R-:W5:Y:S04]  /*8340*/  LDL.LU R13, [R1+0x14c] ;  /* 0x00014c00010d7983 */ /* 0x000f680000300800 */
[----:B------:R-:W5:Y:S04]  /*8350*/  LDL.LU R11, [R1+0x150] ;  /* 0x00015000010b7983 */ /* 0x000f680000300800 */
[----:B------:R-:W5:Y:S04]  /*8360*/  LDL.LU R9, [R1+0x148] ;  /* 0x0001480001097983 */ /* 0x000f680000300800 */
[----:B0-----:R-:W5:Y:S01]  /*8370*/  LDL.LU R2, [R1+0x144] ;  /* 0x0001440001027983 */ /* 0x001f620000300800 */
[----:B---3--:R-:W-:-:S03]  /*8380*/  SEL R25, R24, R25, !P1 ;  /* 0x0000001918197207 */ /* 0x008fc60004800000 */
[----:B------:R-:W3:Y:S04]  /*8390*/  LDL.LU R3, [R1+0x12c] ;  /* 0x00012c0001037983 */ /* 0x000ee80000300800 */
[----:B------:R-:W3:Y:S04]  /*83a0*/  LDL.LU R20, [R1+0x134] ;  /* 0x0001340001147983 */ /* 0x000ee80000300800 */
[----:B------:R0:W-:Y:S01]  /*83b0*/  STL [R1+0x1c8], R25 ;  /* 0x0001c81901007387 */ /* 0x0001e20000100800 */
[C---:B------:R-:W-:Y:S02]  /*83c0*/  SEL R29, R24.reuse, R29, !P1 ;  /* 0x0000001d181d7207 */ /* 0x040fe40004800000 */
[----:B0-----:R-:W-:-:S02]  /*83d0*/  SEL R25, R24, R27, !P1 ;  /* 0x0000001b18197207 */ /* 0x001fc40004800000 */
[----:B------:R-:W-:-:S03]  /*83e0*/  SEL R27, R24, R12, !P1 ;  /* 0x0000000c181b7207 */ /* 0x000fc60004800000 */
[----:B------:R0:W-:Y:S01]  /*83f0*/  STL [R1+0x1c4], R25 ;  /* 0x0001c41901007387 */ /* 0x0001e20000100800 */
[----:B------:R-:W-:-:S03]  /*8400*/  SEL R12, R24, R18, !P1 ;  /* 0x00000012180c7207 */ /* 0x000fc60004800000 */
[----:B------:R-:W-:Y:S01]  /*8410*/  STL [R1+0x1bc], R29 ;  /* 0x0001bc1d01007387 */ /* 0x000fe20000100800 */
[----:B0-----:R-:W-:-:S03]  /*8420*/  SEL R25, R24, R4, !P1 ;  /* 0x0000000418197207 */ /* 0x001fc60004800000 */
[----:B------:R-:W-:Y:S04]  /*8430*/  STL [R1+0x1b8], R27 ;  /* 0x0001b81b01007387 */ /* 0x000fe80000100800 */
[----:B------:R-:W3:Y:S04]  /*8440*/  LDL.LU R4, [R1+0x138] ;  /* 0x0001380001047983 */ /* 0x000ee80000300800 */
[----:B------:R-:W-:Y:S04]  /*8450*/  STL [R1+0x1b4], R25 ;  /* 0x0001b41901007387 */ /* 0x000fe80000100800 */
[----:B------:R-:W3:Y:S04]  /*8460*/  LDL.LU R18, [R1+0x13c] ;  /* 0x00013c0001127983 */ /* 0x000ee80000300800 */
[----:B------:R0:W-:Y:S02]  /*8470*/  STL [R1+0x1ac], R12 ;  /* 0x0001ac0c01007387 */ /* 0x0001e40000100800 */
[----:B0-----:R-:W-:-:S02]  /*8480*/  SEL R12, R24, R10, !P1 ;  /* 0x0000000a180c7207 */ /* 0x001fc40004800000 */
[C---:B--2---:R-:W-:Y:S02]  /*8490*/  SEL R10, R24.reuse, R16, !P1 ;  /* 0x00000010180a7207 */ /* 0x044fe40004800000 */
[----:B------:R-:W2:Y:S04]  /*84a0*/  LDL.LU R16, [R1+0x130] ;  /* 0x0001300001107983 */ /* 0x000ea80000300800 */
[----:B------:R-:W-:Y:S04]  /*84b0*/  STL [R1+0x1a8], R12 ;  /* 0x0001a80c01007387 */ /* 0x000fe80000100800 */
[----:B------:R5:W-:Y:S01]  /*84c0*/  STL [R1+0x1a4], R10 ;  /* 0x0001a40a01007387 */ /* 0x000be20000100800 */
[----:B----4-:R-:W-:-:S05]  /*84d0*/  SEL R0, R24, R0, !P1 ;  /* 0x0000000018007207 */ /* 0x010fca0004800000 */
[----:B------:R0:W-:Y:S01]  /*84e0*/  STL [R1+0x1a0], R0 ;  /* 0x0001a00001007387 */ /* 0x0001e20000100800 */
[C---:B-----5:R-:W-:Y:S02]  /*84f0*/  SEL R10, R24.reuse, R8, !P1 ;  /* 0x00000008180a7207 */ /* 0x060fe40004800000 */
[----:B------:R-:W-:-:S03]  /*8500*/  SEL R8, R24, R28, !P1 ;  /* 0x0000001c18087207 */ /* 0x000fc60004800000 */
[----:B------:R-:W-:Y:S01]  /*8510*/  STL [R1+0x19c], R10 ;  /* 0x00019c0a01007387 */ /* 0x000fe20000100800 */
[----:B0-----:R-:W-:-:S03]  /*8520*/  SEL R0, R24, R7, !P1 ;  /* 0x0000000718007207 */ /* 0x001fc60004800000 */
[----:B------:R-:W-:Y:S01]  /*8530*/  STL [R1+0x198], R8 ;  /* 0x0001980801007387 */ /* 0x000fe20000100800 */
[----:B------:R-:W-:-:S03]  /*8540*/  SEL R6, R24, R6, !P1 ;  /* 0x0000000618067207 */ /* 0x000fc60004800000 */
[----:B------:R0:W-:Y:S01]  /*8550*/  STL [R1+0x194], R0 ;  /* 0x0001940001007387 */ /* 0x0001e20000100800 */
[----:B------:R-:W-:-:S03]  /*8560*/  SEL R5, R24, R5, !P1 ;  /* 0x0000000518057207 */ /* 0x000fc60004800000 */
[----:B------:R1:W-:Y:S01]  /*8570*/  STL [R1+0x190], R6 ;  /* 0x0001900601007387 */ /* 0x0003e20000100800 */
[----:B0-----:R-:W-:-:S03]  /*8580*/  SEL R0, R24, R23, !P1 ;  /* 0x0000001718007207 */ /* 0x001fc60004800000 */
[----:B------:R-:W4:Y:S04]  /*8590*/  LDL.LU R23, [R1+0x120] ;  /* 0x0001200001177983 */ /* 0x000f280000300800 */
[----:B------:R0:W-:Y:S01]  /*85a0*/  STL [R1+0x18c], R5 ;  /* 0x00018c0501007387 */ /* 0x0001e20000100800 */
[----:B-1----:R-:W-:-:S03]  /*85b0*/  SEL R6, R24, R22, !P1 ;  /* 0x0000001618067207 */ /* 0x002fc60004800000 */
[----:B------:R1:W-:Y:S01]  /*85c0*/  STL [R1+0x188], R0 ;  /* 0x0001880001007387 */ /* 0x0003e20000100800 */
[C---:B0-----:R-:W-:Y:S02]  /*85d0*/  SEL R5, R24.reuse, R19, !P1 ;  /* 0x0000001318057207 */ /* 0x041fe40004800000 */
[----:B-1----:R-:W-:-:S03]  /*85e0*/  SEL R0, R24, R21, !P1 ;  /* 0x0000001518007207 */ /* 0x002fc60004800000 */
[----:B------:R0:W-:Y:S04]  /*85f0*/  STL [R1+0x17c], R5 ;  /* 0x00017c0501007387 */ /* 0x0001e80000100800 */
[----:B------:R1:W-:Y:S01]  /*8600*/  STL [R1+0x178], R6 ;  /* 0x0001780601007387 */ /* 0x0003e20000100800 */
[----:B0-----:R-:W-:-:S03]  /*8610*/  SEL R5, R24, R17, !P1 ;  /* 0x0000001118057207 */ /* 0x001fc60004800000 */
[----:B------:R0:W-:Y:S01]  /*8620*/  STL [R1+0x170], R0 ;  /* 0x0001700001007387 */ /* 0x0001e20000100800 */
[----:B-1----:R-:W-:-:S03]  /*8630*/  SEL R6, R24, R15, !P1 ;  /* 0x0000000f18067207 */ /* 0x002fc60004800000 */
[----:B------:R1:W-:Y:S01]  /*8640*/  STL [R1+0x168], R5 ;  /* 0x0001680501007387 */ /* 0x0003e20000100800 */
[----:B0-----:R-:W-:-:S03]  /*8650*/  SEL R0, R24, R14, !P1 ;  /* 0x0000000e18007207 */ /* 0x001fc60004800000 */
[----:B------:R0:W-:Y:S01]  /*8660*/  STL [R1+0x164], R6 ;  /* 0x0001640601007387 */ /* 0x0001e20000100800 */
[----:B-1----:R-:W-:-:S03]  /*8670*/  SEL R5, R24, R13, !P1 ;  /* 0x0000000d18057207 */ /* 0x002fc60004800000 */
[----:B------:R1:W-:Y:S04]  /*8680*/  STL [R1+0x160], R0 ;  /* 0x0001600001007387 */ /* 0x0003e80000100800 */
[----:B------:R5:W-:Y:S01]  /*8690*/  STL [R1+0x15c], R5 ;  /* 0x00015c0501007387 */ /* 0x000be20000100800 */
[C---:B0-----:R-:W-:Y:S02]  /*86a0*/  SEL R6, R24.reuse, R11, !P1 ;  /* 0x0000000b18067207 */ /* 0x041fe40004800000 */
[----:B-1----:R-:W-:-:S03]  /*86b0*/  SEL R0, R24, R9, !P1 ;  /* 0x0000000918007207 */ /* 0x002fc60004800000 */
[----:B------:R-:W-:Y:S01]  /*86c0*/  STL [R1+0x158], R6 ;  /* 0x0001580601007387 */ /* 0x000fe20000100800 */
[----:B-----5:R-:W-:-:S03]  /*86d0*/  SEL R5, R24, R2, !P1 ;  /* 0x0000000218057207 */ /* 0x020fc60004800000 */
[----:B------:R0:W-:Y:S01]  /*86e0*/  STL [R1+0x154], R0 ;  /* 0x0001540001007387 */ /* 0x0001e20000100800 */
[----:B---3--:R-:W-:-:S03]  /*86f0*/  SEL R2, R24, R3, !P1 ;  /* 0x0000000318027207 */ /* 0x008fc60004800000 */
[----:B------:R-:W-:Y:S04]  /*8700*/  STL [R1+0x150], R5 ;  /* 0x0001500501007387 */ /* 0x000fe80000100800 */
[----:B------:R-:W3:Y:S01]  /*8710*/  LDL.LU R25, [R1+0x124] ;  /* 0x0001240001197983 */ /* 0x000ee20000300800 */
[----:B0-----:R-:W-:-:S03]  /*8720*/  SEL R0, R24, R20, !P1 ;  /* 0x0000001418007207 */ /* 0x001fc60004800000 */
[----:B------:R0:W-:Y:S04]  /*8730*/  STL [R1+0x14c], R2 ;  /* 0x00014c0201007387 */ /* 0x0001e80000100800 */
[----:B------:R-:W5:Y:S04]  /*8740*/  LDL.LU R27, [R1+0x128] ;  /* 0x00012800011b7983 */ /* 0x000f680000300800 */
[----:B------:R1:W-:Y:S04]  /*8750*/  STL [R1+0x148], R0 ;  /* 0x0001480001007387 */ /* 0x0003e80000100800 */
[----:B------:R-:W5:Y:S04]  /*8760*/  LDL.LU R29, [R1+0x11c] ;  /* 0x00011c00011d7983 */ /* 0x000f680000300800 */
[----:B------:R-:W5:Y:S04]  /*8770*/  LDL.LU R12, [R1+0x118] ;  /* 0x00011800010c7983 */ /* 0x000f680000300800 */
[----:B------:R-:W5:Y:S01]  /*8780*/  LDL.LU R3, [R1+0x114] ;  /* 0x0001140001037983 */ /* 0x000f620000300800 */
[----:B0-----:R-:W-:-:S03]  /*8790*/  SEL R2, R24, R4, !P1 ;  /* 0x0000000418027207 */ /* 0x001fc60004800000 */
[----:B------:R-:W5:Y:S01]  /*87a0*/  LDL.LU R20, [R1+0x10c] ;  /* 0x00010c0001147983 */ /* 0x000f620000300800 */
[----:B-1----:R-:W-:-:S03]  /*87b0*/  SEL R0, R24, R18, !P1 ;  /* 0x0000001218007207 */ /* 0x002fc60004800000 */
[----:B------:R-:W5:Y:S04]  /*87c0*/  LDL.LU R10, [R1+0x104] ;  /* 0x00010400010a7983 */ /* 0x000f680000300800 */
[----:B------:R-:W-:Y:S04]  /*87d0*/  STL [R1+0x144], R2 ;  /* 0x0001440201007387 */ /* 0x000fe80000100800 */
[----:B------:R-:W5:Y:S04]  /*87e0*/  LDL.LU R18, [R1+0xe0] ;  /* 0x0000e00001127983 */ /* 0x000f680000300800 */
[----:B------:R0:W-:Y:S04]  /*87f0*/  STL [R1+0x140], R0 ;  /* 0x0001400001007387 */ /* 0x0001e80000100800 */
[----:B0-----:R-:W5:Y:S04]  /*8800*/  LDL.LU R0, [R1+0xd0] ;  /* 0x0000d00001007983 */ /* 0x001f680000300800 */
[----:B------:R-:W5:Y:S01]  /*8810*/  LDL.LU R8, [R1+0xf4] ;  /* 0x0000f40001087983 */ /* 0x000f620000300800 */
[----:B--2---:R-:W-:-:S05]  /*8820*/  SEL R2, R24, R16, !P1 ;  /* 0x0000001018027207 */ /* 0x004fca0004800000 */
[----:B------:R4:W-:Y:S04]  /*8830*/  STL [R1+0x13c], R2 ;  /* 0x00013c0201007387 */ /* 0x0009e80000100800 */
[----:B------:R-:W2:Y:S04]  /*8840*/  LDL.LU R28, [R1+0x100] ;  /* 0x00010000011c7983 */ /* 0x000ea80000300800 */
[----:B------:R-:W2:Y:S04]  /*8850*/  LDL.LU R7, [R1+0xfc] ;  /* 0x0000fc0001077983 */ /* 0x000ea80000300800 */
[----:B------:R-:W2:Y:S04]  /*8860*/  LDL.LU R6, [R1+0xe4] ;  /* 0x0000e40001067983 */ /* 0x000ea80000300800 */
[----:B------:R-:W2:Y:S04]  /*8870*/  LDL.LU R5, [R1+0xec] ;  /* 0x0000ec0001057983 */ /* 0x000ea80000300800 */
[----:B------:R-:W2:Y:S04]  /*8880*/  LDL.LU R16, [R1+0xf0] ;  /* 0x0000f00001107983 */ /* 0x000ea80000300800 */
[----:B------:R-:W2:Y:S04]  /*8890*/  LDL.LU R19, [R1+0xe8] ;  /* 0x0000e80001137983 */ /* 0x000ea80000300800 */
[----:B------:R-:W2:Y:S01]  /*88a0*/  LDL.LU R22, [R1+0xd4] ;  /* 0x0000d40001167983 */ /* 0x000ea20000300800 */
[----:B----4-:R-:W-:-:S05]  /*88b0*/  SEL R2, R24, R23, !P1 ;  /* 0x0000001718027207 */ /* 0x010fca0004800000 */
[----:B------:R0:W-:Y:S04]  /*88c0*/  STL [R1+0x138], R2 ;  /* 0x0001380201007387 */ /* 0x0001e80000100800 */
[----:B------:R-:W4:Y:S04]  /*88d0*/  LDL.LU R21, [R1+0xd8] ;  /* 0x0000d80001157983 */ /* 0x000f280000300800 */
[----:B------:R-:W4:Y:S04]  /*88e0*/  LDL.LU R17, [R1+0xdc] ;  /* 0x0000dc0001117983 */ /* 0x000f280000300800 */
[----:B------:R-:W4:Y:S04]  /*88f0*/  LDL.LU R15, [R1+0x200] ;  /* 0x00020000010f7983 */ /* 0x000f280000300800 */
[----:B------:R-:W4:Y:S04]  /*8900*/  LDL.LU R14, [R1+0x1f8] ;  /* 0x0001f800010e7983 */ /* 0x000f280000300800 */
[----:B------:R-:W4:Y:S04]  /*8910*/  LDL.LU R13, [R1+0x1fc] ;  /* 0x0001fc00010d7983 */ /* 0x000f280000300800 */
[----:B------:R-:W4:Y:S04]  /*8920*/  LDL.LU R11, [R1+0xc8] ;  /* 0x0000c800010b7983 */ /* 0x000f280000300800 */
[----:B------:R-:W4:Y:S04]  /*8930*/  LDL.LU R9, [R1+0xc4] ;  /* 0x0000c40001097983 */ /* 0x000f280000300800 */
[----:B0-----:R-:W4:Y:S04]  /*8940*/  LDL.LU R2, [R1+0xc0] ;  /* 0x0000c00001027983 */ /* 0x001f280000300800 */
[----:B------:R-:W4:Y:S04]  /*8950*/  LDL.LU R4, [R1+0xb8] ;  /* 0x0000b80001047983 */ /* 0x000f280000300800 */
[----:B------:R-:W4:Y:S01]  /*8960*/  LDL.LU R23, [R1+0xb4] ;  /* 0x0000b40001177983 */ /* 0x000f220000300800 */
[----:B---3--:R-:W-:-:S05]  /*8970*/  SEL R25, R24, R25, !P1 ;  /* 0x0000001918197207 */ /* 0x008fca0004800000 */
[----:B------:R5:W-:Y:S02]  /*8980*/  STL [R1+0x134], R25 ;  /* 0x0001341901007387 */ /* 0x000be40000100800 */
[C---:B-----5:R-:W-:Y:S02]  /*8990*/  SEL R25, R24.reuse, R27, !P1 ;  /* 0x0000001b18197207 */ /* 0x060fe40004800000 */
[C---:B------:R-:W-:Y:S02]  /*89a0*/  SEL R29, R24.reuse, R29, !P1 ;  /* 0x0000001d181d7207 */ /* 0x040fe40004800000 */
[C---:B------:R-:W-:Y:S01]  /*89b0*/  SEL R27, R24.reuse, R12, !P1 ;  /* 0x0000000c181b7207 */ /* 0x040fe20004800000 */
[----:B------:R0:W-:Y:S04]  /*89c0*/  STL [R1+0x130], R25 ;  /* 0x0001301901007387 */ /* 0x0001e80000100800 */
[----:B------:R-:W-:Y:S01]  /*89d0*/  STL [R1+0x12c], R29 ;  /* 0x00012c1d01007387 */ /* 0x000fe20000100800 */
[----:B0-----:R-:W-:-:S03]  /*89e0*/  SEL R25, R24, R3, !P1 ;  /* 0x0000000318197207 */ /* 0x001fc60004800000 */
[----:B------:R-:W-:Y:S01]  /*89f0*/  STL [R1+0x128], R27 ;  /* 0x0001281b01007387 */ /* 0x000fe20000100800 */
[----:B------:R-:W-:-:S03]  /*8a00*/  SEL R12, R24, R20, !P1 ;  /* 0x00000014180c7207 */ /* 0x000fc60004800000 */
[----:B------:R-:W3:Y:S04]  /*8a10*/  LDL.LU R3, [R1+0xb0] ;  /* 0x0000b00001037983 */ /* 0x000ee80000300800 */
[----:B------:R-:W-:Y:S04]  /*8a20*/  STL [R1+0x124], R25 ;  /* 0x0001241901007387 */ /* 0x000fe80000100800 */
[----:B------:R-:W5:Y:S04]  /*8a30*/  LDL.LU R20, [R1+0xac] ;  /* 0x0000ac0001147983 */ /* 0x000f680000300800 */
[----:B------:R0:W-:Y:S01]  /*8a40*/  STL [R1+0x120], R12 ;  /* 0x0001200c01007387 */ /* 0x0001e20000100800 */
[----:B------:R-:W-:-:S02]  /*8a50*/  SEL R0, R24, R0, !P1 ;  /* 0x0000000018007207 */ /* 0x000fc40004800000 */
[C---:B0-----:R-:W-:Y:S02]  /*8a60*/  SEL R12, R24.reuse, R10, !P1 ;  /* 0x0000000a180c7207 */ /* 0x041fe40004800000 */
[C---:B------:R-:W-:Y:S02]  /*8a70*/  SEL R10, R24.reuse, R18, !P1 ;  /* 0x00000012180a7207 */ /* 0x040fe40004800000 */
[----:B------:R-:W5:Y:S04]  /*8a80*/  LDL.LU R18, [R1+0xa8] ;  /* 0x0000a80001127983 */ /* 0x000f680000300800 */
[----:B------:R-:W-:Y:S04]  /*8a90*/  STL [R1+0x11c], R12 ;  /* 0x00011c0c01007387 */ /* 0x000fe80000100800 */
[----:B------:R0:W-:Y:S04]  /*8aa0*/  STL [R1+0x118], R10 ;  /* 0x0001180a01007387 */ /* 0x0001e80000100800 */
[----:B------:R1:W-:Y:S01]  /*8ab0*/  STL [R1+0x114], R0 ;  /* 0x0001140001007387 */ /* 0x0003e20000100800 */
[----:B0-----:R-:W-:-:S05]  /*8ac0*/  SEL R10, R24, R8, !P1 ;  /* 0x00000008180a7207 */ /* 0x001fca0004800000 */
[----:B------:R-:W-:Y:S01]  /*8ad0*/  STL [R1+0x10c], R10 ;  /* 0x00010c0a01007387 */ /* 0x000fe20000100800 */
[C---:B--2---:R-:W-:Y:S02]  /*8ae0*/  SEL R8, R24.reuse, R28, !P1 ;  /* 0x0000001c18087207 */ /* 0x044fe40004800000 */
[----:B-1----:R-:W-:-:S03]  /*8af0*/  SEL R0, R24, R7, !P1 ;  /* 0x0000000718007207 */ /* 0x002fc60004800000 */
[----:B------:R-:W-:Y:S01]  /*8b00*/  STL [R1+0x104], R8 ;  /* 0x0001040801007387 */ /* 0x000fe20000100800 */
[----:B------:R-:W-:-:S03]  /*8b10*/  SEL R6, R24, R6, !P1 ;  /* 0x0000000618067207 */ /* 0x000fc60004800000 */
[----:B------:R0:W-:Y:S04]  /*8b20*/  STL [R1+0x100], R0 ;  /* 0x0001000001007387 */ /* 0x0001e80000100800 */
[----:B------:R1:W-:Y:S01]  /*8b30*/  STL [R1+0xfc], R6 ;  /* 0x0000fc0601007387 */ /* 0x0003e20000100800 */
[----:B0-----:R-:W-:-:S03]  /*8b40*/  SEL R0, R24, R16, !P1 ;  /* 0x0000001018007207 */ /* 0x001fc60004800000 */
[----:B------:R-:W2:Y:S01]  /*8b50*/  LDL.LU R16, [R1+0xa4] ;  /* 0x0000a40001107983 */ /* 0x000ea20000300800 */
[----:B------:R-:W-:-:S05]  /*8b60*/  SEL R5, R24, R5, !P1 ;  /* 0x0000000518057207 */ /* 0x000fca0004800000 */
[----:B------:R0:W-:Y:S01]  /*8b70*/  STL [R1+0xf4], R5 ;  /* 0x0000f40501007387 */ /* 0x0001e20000100800 */
[----:B-1----:R-:W-:-:S03]  /*8b80*/  SEL R6, R24, R22, !P1 ;  /* 0x0000001618067207 */ /* 0x002fc60004800000 */
[----:B------:R4:W-:Y:S01]  /*8b90*/  STL [R1+0xf0], R0 ;  /* 0x0000f00001007387 */ /* 0x0009e20000100800 */
[----:B0-----:R-:W-:-:S05]  /*8ba0*/  SEL R5, R24, R19, !P1 ;  /* 0x0000001318057207 */ /* 0x001fca0004800000 */
[----:B------:R0:W-:Y:S01]  /*8bb0*/  STL [R1+0xec], R5 ;  /* 0x0000ec0501007387 */ /* 0x0001e20000100800 */
[----:B----4-:R-:W-:-:S03]  /*8bc0*/  SEL R0, R24, R21, !P1 ;  /* 0x0000001518007207 */ /* 0x010fc60004800000 */
        /* <DEDUP_REMOVED lines=13> */
[----:B----4-:R-:W-:-:S03]  /*8ca0*/  SEL R5, R24, R2, !P1 ;  /* 0x0000000218057207 */ /* 0x010fc60004800000 */
[----:B------:R0:W-:Y:S01]  /*8cb0*/  STL [R1+0xcc], R0 ;  /* 0x0000cc0001007387 */ /* 0x0001e20000100800 */
[----:B------:R-:W-:-:S03]  /*8cc0*/  SEL R2, R24, R4, !P1 ;  /* 0x0000000418027207 */ /* 0x000fc60004800000 */
[----:B------:R-:W-:Y:S04]  /*8cd0*/  STL [R1+0xc8], R5 ;  /* 0x0000c80501007387 */ /* 0x000fe80000100800 */
[----:B------:R-:W4:Y:S01]  /*8ce0*/  LDL.LU R27, [R1+0xa0] ;  /* 0x0000a000011b7983 */ /* 0x000f220000300800 */
[----:B0-----:R-:W-:-:S03]  /*8cf0*/  SEL R0, R24, R23, !P1 ;  /* 0x0000001718007207 */ /* 0x001fc60004800000 */
[----:B------:R-:W-:Y:S04]  /*8d00*/  STL [R1+0xc4], R2 ;  /* 0x0000c40201007387 */ /* 0x000fe80000100800 */
[----:B------:R-:W4:Y:S04]  /*8d10*/  LDL.LU R29, [R1+0x9c] ;  /* 0x00009c00011d7983 */ /* 0x000f280000300800 */
[----:B------:R0:W-:Y:S04]  /*8d20*/  STL [R1+0xc0], R0 ;  /* 0x0000c00001007387 */ /* 0x0001e80000100800 */
[----:B------:R-:W4:Y:S04]  /*8d30*/  LDL.LU R12, [R1+0x98] ;  /* 0x00009800010c7983 */ /* 0x000f280000300800 */
[----:B------:R-:W4:Y:S04]  /*8d40*/  LDL.LU R10, [R1+0x94] ;  /* 0x00009400010a7983 */ /* 0x000f280000300800 */
[----:B0-----:R-:W4:Y:S04]  /*8d50*/  LDL.LU R0, [R1+0x90] ;  /* 0x0000900001007983 */ /* 0x001f280000300800 */
[----:B------:R-:W4:Y:S04]  /*8d60*/  LDL.LU R23, [R1+0x8c] ;  /* 0x00008c0001177983 */ /* 0x000f280000300800 */
[----:B------:R-:W4:Y:S01]  /*8d70*/  LDL.LU R8, [R1+0x78] ;  /* 0x0000780001087983 */ /* 0x000f220000300800 */
[----:B---3--:R-:W-:-:S05]  /*8d80*/  SEL R3, R24, R3, !P1 ;  /* 0x0000000318037207 */ /* 0x008fca0004800000 */
[----:B------:R-:W-:Y:S01]  /*8d90*/  STL [R1+0xbc], R3 ;  /* 0x0000bc0301007387 */ /* 0x000fe20000100800 */
[----:B-----5:R-:W-:-:S03]  /*8da0*/  SEL R2, R24, R20, !P1 ;  /* 0x0000001418027207 */ /* 0x020fc60004800000 */
[----:B------:R-:W3:Y:S04]  /*8db0*/  LDL.LU R28, [R1+0x64] ;  /* 0x00006400011c7983 */ /* 0x000ee80000300800 */
[----:B------:R0:W-:Y:S04]  /*8dc0*/  STL [R1+0xb8], R2 ;  /* 0x0000b80201007387 */ /* 0x0001e80000100800 */
[----:B------:R-:W5:Y:S04]  /*8dd0*/  LDL.LU R7, [R1+0x88] ;  /* 0x0000880001077983 */ /* 0x000f680000300800 */
[----:B------:R-:W5:Y:S01]  /*8de0*/  LDL.LU R6, [R1+0x84] ;  /* 0x0000840001067983 */ /* 0x000f620000300800 */
[----:B0-----:R-:W-:-:S05]  /*8df0*/  SEL R2, R24, R18, !P1 ;  /* 0x0000001218027207 */ /* 0x001fca0004800000 */
[----:B------:R2:W-:Y:S04]  /*8e00*/  STL [R1+0xb4], R2 ;  /* 0x0000b40201007387 */ /* 0x0005e80000100800 */
[----:B------:R-:W5:Y:S04]  /*8e10*/  LDL.LU R5, [R1+0x80] ;  /* 0x0000800001057983 */ /* 0x000f680000300800 */
[----:B------:R-:W5:Y:S04]  /*8e20*/  LDL.LU R19, [R1+0x7c] ;  /* 0x00007c0001137983 */ /* 0x000f680000300800 */
[----:B------:R-:W5:Y:S04]  /*8e30*/  LDL.LU R22, [R1+0x68] ;  /* 0x0000680001167983 */ /* 0x000f680000300800 */
[----:B------:R-:W5:Y:S04]  /*8e40*/  LDL.LU R21, [R1+0x6c] ;  /* 0x00006c0001157983 */ /* 0x000f680000300800 */
[----:B------:R-:W5:Y:S04]  /*8e50*/  LDL.LU R25, [R1+0x74] ;  /* 0x0000740001197983 */ /* 0x000f680000300800 */
[----:B------:R-:W5:Y:S04]  /*8e60*/  LDL.LU R17, [R1+0x1d8] ;  /* 0x0001d80001117983 */ /* 0x000f680000300800 */
[----:B------:R-:W5:Y:S01]  /*8e70*/  LDL.LU R15, [R1+0x1ec] ;  /* 0x0001ec00010f7983 */ /* 0x000f620000300800 */
[----:B--2---:R-:W-:-:S05]  /*8e80*/  SEL R2, R24, R16, !P1 ;  /* 0x0000001018027207 */ /* 0x004fca0004800000 */
[----:B------:R0:W-:Y:S04]  /*8e90*/  STL [R1+0xb0], R2 ;  /* 0x0000b00201007387 */ /* 0x0001e80000100800 */
[----:B------:R-:W2:Y:S04]  /*8ea0*/  LDL.LU R14, [R1+0x1f0] ;  /* 0x0001f000010e7983 */ /* 0x000ea80000300800 */
[----:B------:R-:W2:Y:S04]  /*8eb0*/  LDL.LU R13, [R1+0x1f4] ;  /* 0x0001f400010d7983 */ /* 0x000ea80000300800 */
[----:B------:R-:W2:Y:S04]  /*8ec0*/  LDL.LU R11, [R1+0x1e4] ;  /* 0x0001e400010b7983 */ /* 0x000ea80000300800 */
[----:B------:R-:W2:Y:S04]  /*8ed0*/  LDL.LU R9, [R1+0x1dc] ;  /* 0x0001dc0001097983 */ /* 0x000ea80000300800 */
[----:B0-----:R-:W2:Y:S04]  /*8ee0*/  LDL.LU R2, [R1+0x1c0] ;  /* 0x0001c00001027983 */ /* 0x001ea80000300800 */
[----:B------:R-:W2:Y:S04]  /*8ef0*/  LDL.LU R4, [R1+0x1b0] ;  /* 0x0001b00001047983 */ /* 0x000ea80000300800 */
[----:B------:R-:W2:Y:S04]  /*8f00*/  LDL.LU R3, [R1+0x184] ;  /* 0x0001840001037983 */ /* 0x000ea80000300800 */
[----:B------:R-:W2:Y:S04]  /*8f10*/  LDL.LU R20, [R1+0x180] ;  /* 0x0001800001147983 */ /* 0x000ea80000300800 */
[----:B------:R-:W2:Y:S04]  /*8f20*/  LDL.LU R18, [R1+0x174] ;  /* 0x0001740001127983 */ /* 0x000ea80000300800 */
[----:B------:R-:W2:Y:S01]  /*8f30*/  LDL.LU R16, [R1+0x16c] ;  /* 0x00016c0001107983 */ /* 0x000ea20000300800 */
[----:B----4-:R-:W-:-:S05]  /*8f40*/  SEL R27, R24, R27, !P1 ;  /* 0x0000001b181b7207 */ /* 0x010fca0004800000 */
[----:B------:R0:W-:Y:S01]  /*8f50*/  STL [R1+0xac], R27 ;  /* 0x0000ac1b01007387 */ /* 0x0001e20000100800 */
[----:B------:R-:W-:-:S03]  /*8f60*/  SEL R29, R24, R29, !P1 ;  /* 0x0000001d181d7207 */ /* 0x000fc60004800000 */
[----:B0-----:R-:W4:Y:S01]  /*8f70*/  LDL.LU R27, [R1+0x167c] ;  /* 0x00167c00011b7983 */ /* 0x001f220000300800 */
[----:B------:R-:W-:-:S03]  /*8f80*/  SEL R12, R24, R12, !P1 ;  /* 0x0000000c180c7207 */ /* 0x000fc60004800000 */
[----:B------:R0:W-:Y:S01]  /*8f90*/  STL [R1+0xa8], R29 ;  /* 0x0000a81d01007387 */ /* 0x0001e20000100800 */
[C---:B------:R-:W-:Y:S02]  /*8fa0*/  SEL R10, R24.reuse, R10, !P1 ;  /* 0x0000000a180a7207 */ /* 0x040fe40004800000 */
[C---:B------:R-:W-:Y:S01]  /*8fb0*/  SEL R0, R24.reuse, R0, !P1 ;  /* 0x0000000018007207 */ /* 0x040fe20004800000 */
[----:B0-----:R-:W4:Y:S04]  /*8fc0*/  LDL.LU R29, [R1+0x1678] ;  /* 0x00167800011d7983 */ /* 0x001f280000300800 */
[----:B------:R0:W-:Y:S01]  /*8fd0*/  STL [R1+0xa4], R12 ;  /* 0x0000a40c01007387 */ /* 0x0001e20000100800 */
[----:B------:R-:W-:-:S03]  /*8fe0*/  SEL R8, R24, R8, !P1 ;  /* 0x0000000818087207 */ /* 0x000fc60004800000 */
[----:B0-----:R-:W4:Y:S04]  /*8ff0*/  LDL.LU R12, [R1+0x1674] ;  /* 0x00167400010c7983 */ /* 0x001f280000300800 */
[----:B------:R0:W-:Y:S04]  /*9000*/  STL [R1+0xa0], R10 ;  /* 0x0000a00a01007387 */ /* 0x0001e80000100800 */
[----:B0-----:R-:W4:Y:S04]  /*9010*/  LDL.LU R10, [R1+0x1670] ;  /* 0x00167000010a7983 */ /* 0x001f280000300800 */
[----:B------:R0:W-:Y:S01]  /*9020*/  STL [R1+0x9c], R0 ;  /* 0x00009c0001007387 */ /* 0x0001e20000100800 */
[----:B---3--:R-:W-:-:S02]  /*9030*/  SEL R28, R24, R28, !P1 ;  /* 0x0000001c181c7207 */ /* 0x008fc40004800000 */
[C---:B0-----:R-:W-:Y:S02]  /*9040*/  SEL R0, R24.reuse, R23, !P1 ;  /* 0x0000001718007207 */ /* 0x041fe40004800000 */
[----:B------:R-:W3:Y:S01]  /*9050*/  LDL.LU R23, [R1+0x110] ;  /* 0x0001100001177983 */ /* 0x000ee20000300800 */
[----:B-----5:R-:W-:-:S03]  /*9060*/  SEL R7, R24, R7, !P1 ;  /* 0x0000000718077207 */ /* 0x020fc60004800000 */
[----:B------:R0:W-:Y:S01]  /*9070*/  STL [R1+0x98], R0 ;  /* 0x0000980001007387 */ /* 0x0001e20000100800 */
[----:B------:R-:W-:-:S03]  /*9080*/  SEL R6, R24, R6, !P1 ;  /* 0x0000000618067207 */ /* 0x000fc60004800000 */
[----:B0-----:R-:W5:Y:S01]  /*9090*/  LDL.LU R0, [R1+0x108] ;  /* 0x0001080001007983 */ /* 0x001f620000300800 */
        /* <DEDUP_REMOVED lines=17> */
[----:B------:R0:W-:Y:S04]  /*91b0*/  STL [R1+0x80], R19 ;  /* 0x0000801301007387 */ /* 0x0001e80000100800 */
        /* <DEDUP_REMOVED lines=9> */
[----:B------:R0:W-:Y:S01]  /*9250*/  STL [R1+0x68], R15 ;  /* 0x0000680f01007387 */ /* 0x0001e20000100800 */
[----:B--2---:R-:W-:-:S03]  /*9260*/  SEL R14, R24, R14, !P1 ;  /* 0x0000000e180e7207 */ /* 0x004fc60004800000 */
[----:B0-----:R-:W2:Y:S01]  /*9270*/  LDL.LU R15, [R1+0x164c] ;  /* 0x00164c00010f7983 */ /* 0x001ea20000300800 */
[----:B------:R-:W-:-:S03]  /*9280*/  SEL R13, R24, R13, !P1 ;  /* 0x0000000d180d7207 */ /* 0x000fc60004800000 */
[----:B------:R0:W-:Y:S01]  /*9290*/  STL [R1+0x64], R14 ;  /* 0x0000640e01007387 */ /* 0x0001e20000100800 */
[C---:B------:R-:W-:Y:S02]  /*92a0*/  SEL R11, R24.reuse, R11, !P1 ;  /* 0x0000000b180b7207 */ /* 0x040fe40004800000 */
[C---:B------:R-:W-:Y:S01]  /*92b0*/  SEL R9, R24.reuse, R9, !P1 ;  /* 0x0000000918097207 */ /* 0x040fe20004800000 */
[----:B0-----:R-:W2:Y:S01]  /*92c0*/  LDL.LU R14, [R1+0x1648] ;  /* 0x00164800010e7983 */ /* 0x001ea20000300800 */
[----:B------:R-:W-:-:S03]  /*92d0*/  SEL R2, R24, R2, !P1 ;  /* 0x0000000218027207 */ /* 0x000fc60004800000 */
[----:B------:R0:W-:Y:S01]  /*92e0*/  STL [R1+0x60], R13 ;  /* 0x0000600d01007387 */ /* 0x0001e20000100800 */
[C---:B------:R-:W-:Y:S02]  /*92f0*/  SEL R4, R24.reuse, R4, !P1 ;  /* 0x0000000418047207 */ /* 0x040fe40004800000 */
[C---:B------:R-:W-:Y:S01]  /*9300*/  SEL R3, R24.reuse, R3, !P1 ;  /* 0x0000000318037207 */ /* 0x040fe20004800000 */
[----:B0-----:R-:W2:Y:S04]  /*9310*/  LDL.LU R13, [R1+0x1644] ;  /* 0x00164400010d7983 */ /* 0x001ea80000300800 */
[----:B------:R0:W-:Y:S01]  /*9320*/  STL [R1+0x5c], R11 ;  /* 0x00005c0b01007387 */ /* 0x0001e20000100800 */
[C---:B------:R-:W-:Y:S02]  /*9330*/  SEL R20, R24.reuse, R20, !P1 ;  /* 0x0000001418147207 */ /* 0x040fe40004800000 */
[C---:B------:R-:W-:Y:S01]  /*9340*/  SEL R18, R24.reuse, R18, !P1 ;  /* 0x0000001218127207 */ /* 0x040fe20004800000 */
[----:B0-----:R-:W2:Y:S04]  /*9350*/  LDL.LU R11, [R1+0x1640] ;  /* 0x00164000010b7983 */ /* 0x001ea80000300800 */
[----:B------:R0:W-:Y:S01]  /*9360*/  STL [R1+0x58], R9 ;  /* 0x0000580901007387 */ /* 0x0001e20000100800 */
[----:B------:R-:W-:-:S03]  /*9370*/  SEL R16, R24, R16, !P1 ;  /* 0x0000001018107207 */ /* 0x000fc60004800000 */
[----:B0-----:R-:W2:Y:S04]  /*9380*/  LDL.LU R9, [R1+0x163c] ;  /* 0x00163c0001097983 */ /* 0x001ea80000300800 */
[----:B------:R0:W-:Y:S04]  /*9390*/  STL [R1+0x54], R2 ;  /* 0x0000540201007387 */ /* 0x0001e80000100800 */
        /* <DEDUP_REMOVED lines=8> */
[----:B0-----:R-:W4:Y:S04]  /*9420*/  LDL.LU R18, [R1+0x1628] ;  /* 0x0016280001127983 */ /* 0x001f280000300800 */
[----:B------:R0:W-:Y:S04]  /*9430*/  STL [R1+0x40], R16 ;  /* 0x0000401001007387 */ /* 0x0001e80000100800 */
[----:B0-----:R-:W5:Y:S01]  /*9440*/  LDL.LU R16, [R1+0x1624] ;  /* 0x0016240001107983 */ /* 0x001f620000300800 */
[----:B---3--:R-:W-:-:S02]  /*9450*/  SEL R23, R24, R23, !P1 ;  /* 0x0000001718177207 */ /* 0x008fc40004800000 */
[C---:B--2---:R-:W-:Y:S02]  /*9460*/  SEL R20, R24.reuse, R20, !P1 ;  /* 0x0000001418147207 */ /* 0x044fe40004800000 */
[C---:B----4-:R-:W-:Y:S02]  /*9470*/  SEL R18, R24.reuse, R18, !P1 ;  /* 0x0000001218127207 */ /* 0x050fe40004800000 */
[----:B-----5:R-:W-:-:S05]  /*9480*/  SEL R16, R24, R16, !P1 ;  /* 0x0000001018107207 */ /* 0x020fca0004800000 */
[----:B------:R0:W-:Y:S04]  /*9490*/  STL [R1+0x30], R16 ;  /* 0x0000301001007387 */ /* 0x0001e80000100800 */
[----:B0-----:R-:W2:Y:S04]  /*94a0*/  LDL.LU R16, [R1+0x24] ;  /* 0x0000240001107983 */ /* 0x001ea80000300800 */
[----:B------:R0:W-:Y:S04]  /*94b0*/  STL [R1+0x2c], R18 ;  /* 0x00002c1201007387 */ /* 0x0001e80000100800 */
[----:B0-----:R-:W3:Y:S04]  /*94c0*/  LDL.LU R18, [R1+0x38] ;  /* 0x0000380001127983 */ /* 0x001ee80000300800 */
[----:B------:R0:W-:Y:S04]  /*94d0*/  STL [R1+0x28], R20 ;  /* 0x0000281401007387 */ /* 0x0001e80000100800 */
[----:B0-----:R-:W4:Y:S04]  /*94e0*/  LDL.LU R20, [R1+0x3c] ;  /* 0x00003c0001147983 */ /* 0x001f280000300800 */
[----:B------:R0:W-:Y:S04]  /*94f0*/  STL [R1+0x20], R23 ;  /* 0x0000201701007387 */ /* 0x0001e80000100800 */
[----:B0-----:R-:W5:Y:S01]  /*9500*/  LDL.LU R23, [R1+0x1620] ;  /* 0x0016200001177983 */ /* 0x001f620000300800 */
[----:B------:R-:W-:-:S05]  /*9510*/  SEL R0, R24, R0, !P1 ;  /* 0x0000000018007207 */ /* 0x000fca0004800000 */
[----:B------:R5:W-:Y:S02]  /*9520*/  STL [R1+0x18], R0 ;  /* 0x0000180001007387 */ /* 0x000be40000100800 */
[C---:B-----5:R-:W-:Y:S02]  /*9530*/  SEL R0, R24.reuse, R23, !P1 ;  /* 0x0000001718007207 */ /* 0x060fe40004800000 */
[----:B------:R-:W5:Y:S04]  /*9540*/  LDL.LU R23, [R1+0x34] ;  /* 0x0000340001177983 */ /* 0x000f680000300800 */
[----:B------:R0:W-:Y:S02]  /*9550*/  STL [R1+0x10], R0 ;  /* 0x0000100001007387 */ /* 0x0001e40000100800 */
[----:B0-----:R-:W-:-:S02]  /*9560*/  SEL R0, R24, R3, !P1 ;  /* 0x0000000318007207 */ /* 0x001fc40004800000 */
[----:B------:R-:W5:Y:S01]  /*9570*/  LDL.LU R3, [R1+0x70] ;  /* 0x0000700001037983 */ /* 0x000f620000300800 */
[C---:B------:R-:W-:Y:S02]  /*9580*/  SEL R28, R24.reuse, R28, !P1 ;  /* 0x0000001c181c7207 */ /* 0x040fe40004800000 */
[----:B------:R-:W-:-:S03]  /*9590*/  SEL R2, R24, R2, !P1 ;  /* 0x0000000218027207 */ /* 0x000fc60004800000 */
[----:B------:R0:W-:Y:S01]  /*95a0*/  STL [R1+0xc], R28 ;  /* 0x00000c1c01007387 */ /* 0x0001e20000100800 */
[C---:B------:R-:W-:Y:S02]  /*95b0*/  SEL R25, R24.reuse, R25, !P1 ;  /* 0x0000001918197207 */ /* 0x040fe40004800000 */
[C---:B----4-:R-:W-:Y:S01]  /*95c0*/  SEL R20, R24.reuse, R20, !P1 ;  /* 0x0000001418147207 */ /* 0x050fe20004800000 */
[----:B------:R-:W-:Y:S01]  /*95d0*/  STL [R1+0x1594], R0 ;  /* 0x0015940001007387 */ /* 0x000fe20000100800 */
[C---:B0-----:R-:W-:Y:S02]  /*95e0*/  SEL R28, R24.reuse, R4, !P1 ;  /* 0x00000004181c7207 */ /* 0x041fe40004800000 */
[----:B---3--:R-:W-:-:S03]  /*95f0*/  SEL R4, R24, R18, !P1 ;  /* 0x0000001218047207 */ /* 0x008fc60004800000 */
[----:B------:R-:W-:Y:S04]  /*9600*/  STL [R1+0x1598], R28 ;  /* 0x0015981c01007387 */ /* 0x000fe80000100800 */
[----:B------:R-:W-:Y:S04]  /*9610*/  STL [R1+0x159c], R2 ;  /* 0x00159c0201007387 */ /* 0x000fe80000100800 */
[----:B------:R-:W-:Y:S01]  /*9620*/  STL [R1+0x15a0], R25 ;  /* 0x0015a01901007387 */ /* 0x000fe20000100800 */
[C---:B--2---:R-:W-:Y:S02]  /*9630*/  SEL R16, R24.reuse, R16, !P1 ;  /* 0x0000001018107207 */ /* 0x044fe40004800000 */
[----:B------:R-:W-:-:S02]  /*9640*/  SEL R9, R24, R9, !P1 ;  /* 0x0000000918097207 */ /* 0x000fc40004800000 */
[----:B-----5:R-:W-:-:S05]  /*9650*/  SEL R23, R24, R23, !P1 ;  /* 0x0000001718177207 */ /* 0x020fca0004800000 */
[----:B------:R-:W-:Y:S04]  /*9660*/  STL [R1+0x15a4], R23 ;  /* 0x0015a41701007387 */ /* 0x000fe80000100800 */
[----:B------:R-:W-:Y:S01]  /*9670*/  STL [R1+0x15a8], R20 ;  /* 0x0015a81401007387 */ /* 0x000fe20000100800 */
[----:B------:R-:W-:-:S05]  /*9680*/  SEL R3, R24, R3, !P1 ;  /* 0x0000000318037207 */ /* 0x000fca0004800000 */
[----:B------:R-:W-:Y:S04]  /*9690*/  STL [R1+0x15ac], R3 ;  /* 0x0015ac0301007387 */ /* 0x000fe80000100800 */
[----:B------:R0:W-:Y:S04]  /*96a0*/  STL [R1+0x15b0], R4 ;  /* 0x0015b00401007387 */ /* 0x0001e80000100800 */
[----:B0-----:R-:W2:Y:S04]  /*96b0*/  LDL.LU R4, [R1+0x1e0] ;  /* 0x0001e00001047983 */ /* 0x001ea80000300800 */
[----:B------:R-:W3:Y:S04]  /*96c0*/  LDL.LU R3, [R1+0x1e8] ;  /* 0x0001e80001037983 */ /* 0x000ee80000300800 */
[----:B------:R-:W4:Y:S04]  /*96d0*/  LDL.LU R20, [R1+0x1d4] ;  /* 0x0001d40001147983 */ /* 0x000f280000300800 */
[----:B------:R-:W5:Y:S04]  /*96e0*/  LDL.LU R23, [R1+0x1d0] ;  /* 0x0001d00001177983 */ /* 0x000f680000300800 */
[----:B------:R-:W5:Y:S04]  /*96f0*/  LDL.LU R25, [R1+0x1cc] ;  /* 0x0001cc0001197983 */ /* 0x000f680000300800 */
[----:B------:R-:W5:Y:S04]  /*9700*/  LDL.LU R2, [R1+0x1c8] ;  /* 0x0001c80001027983 */ /* 0x000f680000300800 */
[----:B------:R-:W5:Y:S04]  /*9710*/  LDL.LU R28, [R1+0x1c4] ;  /* 0x0001c400011c7983 */ /* 0x000f680000300800 */
[----:B------:R-:W5:Y:S04]  /*9720*/  LDL.LU R0, [R1+0x1bc] ;  /* 0x0001bc0001007983 */ /* 0x000f680000300800 */
[----:B------:R0:W-:Y:S04]  /*9730*/  STL [R1+0x15b4], R16 ;  /* 0x0015b41001007387 */ /* 0x0001e80000100800 */
[----:B0-----:R-:W5:Y:S04]  /*9740*/  LDL.LU R16, [R1+0x208] ;  /* 0x0002080001107983 */ /* 0x001f680000300800 */
[----:B------:R0:W-:Y:S04]  /*9750*/  STL [R1+0x15b8], R9 ;  /* 0x0015b80901007387 */ /* 0x0001e80000100800 */
[----:B0-----:R-:W5:Y:S04]  /*9760*/  LDL.LU R9, [R1+0x204] ;  /* 0x0002040001097983 */ /* 0x001f680000300800 */
[----:B------:R-:W0:Y:S01]  /*9770*/  S2R R18, SR_TID.X ;  /* 0x0000000000127919 */ /* 0x000e220000002100 */
[----:B------:R-:W-:-:S02]  /*9780*/  SEL R11, R24, R11, !P1 ;  /* 0x0000000b180b7207 */ /* 0x000fc40004800000 */
[C---:B------:R-:W-:Y:S02]  /*9790*/  SEL R13, R24.reuse, R13, !P1 ;  /* 0x0000000d180d7207 */ /* 0x040fe40004800000 */
[C---:B------:R-:W-:Y:S02]  /*97a0*/  SEL R14, R24.reuse, R14, !P1 ;  /* 0x0000000e180e7207 */ /* 0x040fe40004800000 */
[C---:B------:R-:W-:Y:S01]  /*97b0*/  SEL R15, R24.reuse, R15, !P1 ;  /* 0x0000000f180f7207 */ /* 0x040fe20004800000 */
[----:B------:R-:W-:Y:S01]  /*97c0*/  STL [R1+0x15bc], R11 ;  /* 0x0015bc0b01007387 */ /* 0x000fe20000100800 */
[C---:B------:R-:W-:Y:S02]  /*97d0*/  SEL R17, R24.reuse, R17, !P1 ;  /* 0x0000001118117207 */ /* 0x040fe40004800000 */
[C---:B------:R-:W-:Y:S01]  /*97e0*/  SEL R21, R24.reuse, R21, !P1 ;  /* 0x0000001518157207 */ /* 0x040fe20004800000 */
[----:B------:R-:W-:Y:S01]  /*97f0*/  STL [R1+0x15c0], R13 ;  /* 0x0015c00d01007387 */ /* 0x000fe20000100800 */
[----:B------:R-:W-:-:S02]  /*9800*/  SEL R22, R24, R22, !P1 ;  /* 0x0000001618167207 */ /* 0x000fc40004800000 */
[C---:B------:R-:W-:Y:S01]  /*9810*/  SEL R19, R24.reuse, R19, !P1 ;  /* 0x0000001318137207 */ /* 0x040fe20004800000 */
[----:B------:R-:W-:Y:S01]  /*9820*/  STL [R1+0x15c4], R14 ;  /* 0x0015c40e01007387 */ /* 0x000fe20000100800 */
[C---:B------:R-:W-:Y:S02]  /*9830*/  SEL R5, R24.reuse, R5, !P1 ;  /* 0x0000000518057207 */ /* 0x040fe40004800000 */
[C---:B------:R-:W-:Y:S01]  /*9840*/  SEL R6, R24.reuse, R6, !P1 ;  /* 0x0000000618067207 */ /* 0x040fe20004800000 */
[----:B------:R-:W-:Y:S01]  /*9850*/  STL [R1+0x15c8], R15 ;  /* 0x0015c80f01007387 */ /* 0x000fe20000100800 */
[----:B------:R-:W-:Y:S02]  /*9860*/  SEL R7, R24, R7, !P1 ;  /* 0x0000000718077207 */ /* 0x000fe40004800000 */
[----:B0-----:R-:W-:Y:S01]  /*9870*/  LOP3.LUT R18, R18, 0x3f, RZ, 0xc0, !PT ;  /* 0x0000003f12127812 */ /* 0x001fe200078ec0ff */
[----:B------:R-:W-:Y:S01]  /*9880*/  STL [R1+0x15cc], R17 ;  /* 0x0015cc1101007387 */ /* 0x000fe20000100800 */
[----:B------:R-:W-:Y:S01]  /*9890*/  @!P0 IMAD.MOV R26, RZ, RZ, -R26 ;  /* 0x000000ffff1a8224 */ /* 0x000fe200078e0a1a */
[----:B------:R-:W-:-:S02]  /*98a0*/  SEL R8, R24, R8, !P1 ;  /* 0x0000000818087207 */ /* 0x000fc40004800000 */
[----:B------:R-:W-:Y:S01]  /*98b0*/  STL [R1+0x15d0], R21 ;  /* 0x0015d01501007387 */ /* 0x000fe20000100800 */
[----:B------:R-:W-:Y:S01]  /*98c0*/  SEL R10, R24, R10, !P1 ;  /* 0x0000000a180a7207 */ /* 0x000fe20004800000 */
[----:B------:R-:W-:Y:S02]  /*98d0*/  IMAD R18, R18, c[0x0][0x18c], RZ ;  /* 0x0000630012127a24 */ /* 0x000fe400078e02ff */
[----:B------:R-:W-:Y:S01]  /*98e0*/  STL [R1+0x15d4], R22 ;  /* 0x0015d41601007387 */ /* 0x000fe20000100800 */
[----:B------:R-:W-:-:S03]  /*98f0*/  SEL R12, R24, R12, !P1 ;  /* 0x0000000c180c7207 */ /* 0x000fc60004800000 */
[----:B------:R-:W-:Y:S01]  /*9900*/  STL [R1+0x15d8], R19 ;  /* 0x0015d81301007387 */ /* 0x000fe20000100800 */
[----:B------:R-:W-:-:S03]  /*9910*/  SEL R29, R24, R29, !P1 ;  /* 0x0000001d181d7207 */ /* 0x000fc60004800000 */
[----:B------:R5:W-:Y:S01]  /*9920*/  STL [R1+0x15dc], R5 ;  /* 0x0015dc0501007387 */ /* 0x000be20000100800 */
[----:B------:R-:W-:-:S03]  /*9930*/  SEL R27, R24, R27, !P1 ;  /* 0x0000001b181b7207 */ /* 0x000fc60004800000 */
[----:B------:R0:W-:Y:S01]  /*9940*/  STL [R1+0x15e0], R6 ;  /* 0x0015e00601007387 */ /* 0x0001e20000100800 */
[----:B------:R-:W-:-:S03]  /*9950*/  SEL R24, R24, R26, !P1 ;  /* 0x0000001a18187207 */ /* 0x000fc60004800000 */
[----:B------:R-:W-:Y:S01]  /*9960*/  STL [R1+0x15e4], R7 ;  /* 0x0015e40701007387 */ /* 0x000fe20000100800 */
[----:B------:R-:W-:-:S03]  /*9970*/  LEA.HI.X.SX32 R18, R18, c[0x0][0x16c], 0x1, P3 ;  /* 0x00005b0012127a11 */ /* 0x000fc600018f0eff */
[----:B------:R-:W-:Y:S04]  /*9980*/  STL [R1+0x15e8], R8 ;  /* 0x0015e80801007387 */ /* 0x000fe80000100800 */
[----:B------:R-:W-:Y:S04]  /*9990*/  STL [R1+0x15ec], R10 ;  /* 0x0015ec0a01007387 */ /* 0x000fe80000100800 */
[----:B------:R-:W-:Y:S04]  /*99a0*/  STL [R1+0x15f0], R12 ;  /* 0x0015f00c01007387 */ /* 0x000fe80000100800 */
[----:B------:R-:W-:Y:S04]  /*99b0*/  STL [R1+0x15f4], R29 ;  /* 0x0015f41d01007387 */ /* 0x000fe80000100800 */
[----:B------:R-:W-:Y:S04]  /*99c0*/  STL [R1+0x15f8], R27 ;  /* 0x0015f81b01007387 */ /* 0x000fe80000100800 */
[----:B------:R-:W-:Y:S04]  /*99d0*/  STL [R1+0x15fc], R24 ;  /* 0x0015fc1801007387 */ /* 0x000fe80000100800 */
[----:B------:R-:W-:Y:S01]  /*99e0*/  STL [R1+0x1600], R18 ;  /* 0x0016001201007387 */ /* 0x000fe20000100800 */
[----:B--2---:R-:W-:-:S02]  /*99f0*/  IMAD R26, R4, c[0x0][0x190], RZ ;  /* 0x00006400041a7a24 */ /* 0x004fc400078e02ff */
[----:B---3--:R-:W-:Y:S02]  /*9a00*/  IMAD R4, R3, c[0x0][0x190], RZ ;  /* 0x0000640003047a24 */ /* 0x008fe400078e02ff */
[----:B----4-:R-:W-:Y:S02]  /*9a10*/  IMAD R3, R20, c[0x0][0x190], RZ ;  /* 0x0000640014037a24 */ /* 0x010fe400078e02ff */
[----:B-----5:R-:W-:Y:S02]  /*9a20*/  IMAD R5, R16, c[0x0][0x184], RZ ;  /* 0x0000610010057a24 */ /* 0x020fe400078e02ff */
[----:B0-----:R-:W-:-:S05]  /*9a30*/  IMAD R6, R9, c[0x0][0x184], RZ ;  /* 0x0000610009067a24 */ /* 0x001fca00078e02ff */
[----:B------:R-:W-:Y:S04]  /*9a40*/  STL [R1+0x1c], R6 ;  /* 0x00001c0601007387 */ /* 0x000fe80000100800 */
[----:B------:R-:W-:Y:S04]  /*9a50*/  STL [R1+0x1604], R26 ;  /* 0x0016041a01007387 */ /* 0x000fe80000100800 */
[----:B------:R0:W-:Y:S04]  /*9a60*/  STL [R1+0x34], R5 ;  /* 0x0000340501007387 */ /* 0x0001e80000100800 */
[----:B------:R1:W-:Y:S04]  /*9a70*/  STL [R1+0x14], R4 ;  /* 0x0000140401007387 */ /* 0x0003e80000100800 */
[----:B------:R2:W-:Y:S01]  /*9a80*/  STL [R1+0x24], R3 ;  /* 0x0000240301007387 */ /* 0x0005e20000100800 */
[----:B0-----:R-:W-:-:S02]  /*9a90*/  IMAD R5, R23, c[0x0][0x190], RZ ;  /* 0x0000640017057a24 */ /* 0x001fc400078e02ff */
[----:B-1----:R-:W-:-:S03]  /*9aa0*/  IMAD R4, R25, c[0x0][0x190], RZ ;  /* 0x0000640019047a24 */ /* 0x002fc600078e02ff */
[----:B------:R-:W-:Y:S01]  /*9ab0*/  STL [R1+0x38], R5 ;  /* 0x0000380501007387 */ /* 0x000fe20000100800 */
[----:B--2---:R-:W-:-:S03]  /*9ac0*/  IMAD R3, R2, c[0x0][0x190], RZ ;  /* 0x0000640002037a24 */ /* 0x004fc600078e02ff */
[----:B------:R-:W-:Y:S04]  /*9ad0*/  STL [R1+0x3c], R4 ;  /* 0x00003c0401007387 */ /* 0x000fe80000100800 */
[----:B------:R-:W-:Y:S04]  /*9ae0*/  STL [R1+0x70], R3 ;  /* 0x0000700301007387 */ /* 0x000fe80000100800 */
[----:B------:R-:W2:Y:S01]  /*9af0*/  LDL.LU R26, [R1+0x1ac] ;  /* 0x0001ac00011a7983 */ /* 0x000ea20000300800 */
[----:B------:R-:W-:Y:S02]  /*9b00*/  IMAD R2, R28, c[0x0][0x190], RZ ;  /* 0x000064001c027a24 */ /* 0x000fe400078e02ff */
[----:B------:R-:W-:-:S03]  /*9b10*/  IMAD R0, R0, c[0x0][0x190], RZ ;  /* 0x0000640000007a24 */ /* 0x000fc600078e02ff */
[----:B------:R-:W-:Y:S04]  /*9b20*/  STL [R1+0xf8], R2 ;  /* 0x0000f80201007387 */ /* 0x000fe80000100800 */
[----:B--2---:R0:W-:Y:S04]  /*9b30*/  STL [R1+0x1618], R26 ;  /* 0x0016181a01007387 */ /* 0x0041e80000100800 */
[----:B------:R-:W-:Y:S04]  /*9b40*/  STL [R1+0x108], R0 ;  /* 0x0001080001007387 */ /* 0x000fe80000100800 */
[----:B0-----:R-:W2:Y:S04]  /*9b50*/  LDL.LU R26, [R1+0x1b4] ;  /* 0x0001b400011a7983 */ /* 0x001ea80000300800 */
[----:B--2---:R0:W-:Y:S04]  /*9b60*/  STL [R1+0x161c], R26 ;  /* 0x00161c1a01007387 */ /* 0x0041e80000100800 */
[----:B0-----:R-:W2:Y:S04]  /*9b70*/  LDL.LU R26, [R1+0x1b8] ;  /* 0x0001b800011a7983 */ /* 0x001ea80000300800 */
[----:B------:R-:W3:Y:S04]  /*9b80*/  LDL.LU R18, [R1+0x1a8] ;  /* 0x0001a80001127983 */ /* 0x000ee80000300800 */
[----:B------:R-:W4:Y:S04]  /*9b90*/  LDL.LU R24, [R1+0x1a4] ;  /* 0x0001a40001187983 */ /* 0x000f280000300800 */
[----:B------:R-:W5:Y:S04]  /*9ba0*/  LDL.LU R27, [R1+0x1a0] ;  /* 0x0001a000011b7983 */ /* 0x000f680000300800 */
[----:B------:R-:W3:Y:S04]  /*9bb0*/  LDL.LU R29, [R1+0x19c] ;  /* 0x00019c00011d7983 */ /* 0x000ee80000300800 */
        /* <DEDUP_REMOVED lines=23> */
[----:B------:R-:W3:Y:S01]  /*9d30*/  LDL.LU R0, [R1+0x12c] ;  /* 0x00012c0001007983 */ /* 0x000ee20000300800 */
[----:B--2---:R-:W-:-:S05]  /*9d40*/  IMAD R26, R26, c[0x0][0x190], RZ ;  /* 0x000064001a1a7a24 */ /* 0x004fca00078e02ff */
[----:B------:R0:W-:Y:S04]  /*9d50*/  STL [R1+0x110], R26 ;  /* 0x0001101a01007387 */ /* 0x0001e80000100800 */
[----:B0-----:R-:W2:Y:S02]  /*9d60*/  LDL.LU R26, [R1+0x161c] ;  /* 0x00161c00011a7983 */ /* 0x001ea40000300800 */
[----:B--2---:R-:W-:-:S05]  /*9d70*/  IMAD R26, R26, c[0x0][0x190], RZ ;  /* 0x000064001a1a7a24 */ /* 0x004fca00078e02ff */
[----:B------:R0:W-:Y:S04]  /*9d80*/  STL [R1+0x16c], R26 ;  /* 0x00016c1a01007387 */ /* 0x0001e80000100800 */
[----:B0-----:R-:W2:Y:S01]  /*9d90*/  LDL.LU R26, [R1+0x1618] ;  /* 0x00161800011a7983 */ /* 0x001ea20000300800 */
[----:B----4-:R-:W-:Y:S02]  /*9da0*/  IMAD R24, R24, c[0x0][0x190], RZ ;  /* 0x0000640018187a24 */ /* 0x010fe400078e02ff */
[----:B--2---:R-:W-:-:S05]  /*9db0*/  IMAD R26, R26, c[0x0][0x190], RZ ;  /* 0x000064001a1a7a24 */ /* 0x004fca00078e02ff */
[----:B------:R3:W-:Y:S02]  /*9dc0*/  STL [R1+0x174], R26 ;  /* 0x0001741a01007387 */ /* 0x0007e40000100800 */
[----:B---3--:R-:W-:Y:S02]  /*9dd0*/  IMAD R26, R18, c[0x0][0x190], RZ ;  /* 0x00006400121a7a24 */ /* 0x008fe400078e02ff */
[----:B-----5:R-:W-:-:S03]  /*9de0*/  IMAD R18, R27, c[0x0][0x190], RZ ;  /* 0x000064001b127a24 */ /* 0x020fc600078e02ff */
[----:B------:R0:W-:Y:S04]  /*9df0*/  STL [R1+0x180], R26 ;  /* 0x0001801a01007387 */ /* 0x0001e80000100800 */
[----:B------:R1:W-:Y:S04]  /*9e00*/  STL [R1+0x184], R24 ;  /* 0x0001841801007387 */ /* 0x0003e80000100800 */
[----:B------:R2:W-:Y:S01]  /*9e10*/  STL [R1+0x1a0], R18 ;  /* 0x0001a01201007387 */ /* 0x0005e20000100800 */
[----:B0-----:R-:W-:Y:S02]  /*9e20*/  IMAD R26, R29, c[0x0][0x190], RZ ;  /* 0x000064001d1a7a24 */ /* 0x001fe400078e02ff */
[----:B-1----:R-:W-:-:S02]  /*9e30*/  IMAD R24, R12, c[0x0][0x190], RZ ;  /* 0x000064000c187a24 */ /* 0x002fc400078e02ff */
[----:B------:R-:W-:Y:S02]  /*9e40*/  IMAD R12, R8, c[0x0][0x190], RZ ;  /* 0x00006400080c7a24 */ /* 0x000fe400078e02ff */
[----:B--2---:R-:W-:Y:S01]  /*9e50*/  IMAD R18, R10, c[0x0][0x190], RZ ;  /* 0x000064000a127a24 */ /* 0x004fe200078e02ff */
[----:B------:R-:W-:Y:S01]  /*9e60*/  STL [R1+0x19c], R26 ;  /* 0x00019c1a01007387 */ /* 0x000fe20000100800 */
[----:B------:R-:W-:Y:S02]  /*9e70*/  IMAD R10, R7, c[0x0][0x190], RZ ;  /* 0x00006400070a7a24 */ /* 0x000fe400078e02ff */
[----:B------:R-:W-:Y:S01]  /*9e80*/  IMAD R8, R6, c[0x0][0x190], RZ ;  /* 0x0000640006087a24 */ /* 0x000fe200078e02ff */
[----:B------:R-:W-:Y:S01]  /*9e90*/  STL [R1+0x198], R24 ;  /* 0x0001981801007387 */ /* 0x000fe20000100800 */
[----:B------:R-:W-:Y:S02]  /*9ea0*/  IMAD R7, R5, c[0x0][0x190], RZ ;  /* 0x0000640005077a24 */ /* 0x000fe400078e02ff */
[----:B------:R-:W-:Y:S01]  /*9eb0*/  IMAD R6, R19, c[0x0][0x190], RZ ;  /* 0x0000640013067a24 */ /* 0x000fe200078e02ff */
[----:B------:R-:W-:Y:S01]  /*9ec0*/  STL [R1+0x194], R18 ;  /* 0x0001941201007387 */ /* 0x000fe20000100800 */
[----:B------:R-:W-:-:S03]  /*9ed0*/  IMAD R5, R22, c[0x0][0x190], RZ ;  /* 0x0000640016057a24 */ /* 0x000fc600078e02ff */
[----:B------:R-:W-:Y:S04]  /*9ee0*/  STL [R1+0x190], R12 ;  /* 0x0001900c01007387 */ /* 0x000fe80000100800 */
[----:B------:R-:W-:Y:S04]  /*9ef0*/  STL [R1+0x18c], R10 ;  /* 0x00018c0a01007387 */ /* 0x000fe80000100800 */
[----:B------:R-:W-:Y:S04]  /*9f00*/  STL [R1+0x188], R8 ;  /* 0x0001880801007387 */ /* 0x000fe80000100800 */
[----:B------:R0:W-:Y:S04]  /*9f10*/  STL [R1+0x17c], R7 ;  /* 0x00017c0701007387 */ /* 0x0001e80000100800 */
[----:B------:R1:W-:Y:S04]  /*9f20*/  STL [R1+0x178], R6 ;  /* 0x0001780601007387 */ /* 0x0003e80000100800 */
[----:B------:R2:W-:Y:S01]  /*9f30*/  STL [R1+0x170], R5 ;  /* 0x0001700501007387 */ /* 0x0005e20000100800 */
[----:B0-----:R-:W-:-:S02]  /*9f40*/  IMAD R7, R21, c[0x0][0x190], RZ ;  /* 0x0000640015077a24 */ /* 0x001fc400078e02ff */
[----:B-1----:R-:W-:-:S03]  /*9f50*/  IMAD R6, R17, c[0x0][0x190], RZ ;  /* 0x0000640011067a24 */ /* 0x002fc600078e02ff */
[----:B------:R0:W-:Y:S01]  /*9f60*/  STL [R1+0x168], R7 ;  /* 0x0001680701007387 */ /* 0x0001e20000100800 */
[----:B--2---:R-:W-:-:S03]  /*9f70*/  IMAD R5, R15, c[0x0][0x190], RZ ;  /* 0x000064000f057a24 */ /* 0x004fc600078e02ff */
[----:B------:R1:W-:Y:S04]  /*9f80*/  STL [R1+0x164], R6 ;  /* 0x0001640601007387 */ /* 0x0003e80000100800 */
[----:B------:R2:W-:Y:S01]  /*9f90*/  STL [R1+0x160], R5 ;  /* 0x0001600501007387 */ /* 0x0005e20000100800 */
[----:B0-----:R-:W-:Y:S02]  /*9fa0*/  IMAD R7, R14, c[0x0][0x190], RZ ;  /* 0x000064000e077a24 */ /* 0x001fe400078e02ff */
[----:B-1----:R-:W-:-:S03]  /*9fb0*/  IMAD R6, R13, c[0x0][0x190], RZ ;  /* 0x000064000d067a24 */ /* 0x002fc600078e02ff */
[----:B------:R0:W-:Y:S01]  /*9fc0*/  STL [R1+0x15c], R7 ;  /* 0x00015c0701007387 */ /* 0x0001e20000100800 */
[----:B--2---:R-:W-:-:S03]  /*9fd0*/  IMAD R5, R11, c[0x0][0x190], RZ ;  /* 0x000064000b057a24 */ /* 0x004fc600078e02ff */
[----:B------:R1:W-:Y:S04]  /*9fe0*/  STL [R1+0x158], R6 ;  /* 0x0001580601007387 */ /* 0x0003e80000100800 */
[----:B------:R2:W-:Y:S01]  /*9ff0*/  STL [R1+0x154], R5 ;  /* 0x0001540501007387 */ /* 0x0005e20000100800 */
[----:B0-----:R-:W-:Y:S02]  /*a000*/  IMAD R7, R9, c[0x0][0x190], RZ ;  /* 0x0000640009077a24 */ /* 0x001fe400078e02ff */
[----:B-1----:R-:W-:-:S03]  /*a010*/  IMAD R6, R16, c[0x0][0x190], RZ ;  /* 0x0000640010067a24 */ /* 0x002fc600078e02ff */
[----:B------:R-:W-:Y:S01]  /*a020*/  STL [R1+0x150], R7 ;  /* 0x0001500701007387 */ /* 0x000fe20000100800 */
[----:B--2---:R-:W-:Y:S02]  /*a030*/  IMAD R5, R4, c[0x0][0x190], RZ ;  /* 0x0000640004057a24 */ /* 0x004fe400078e02ff */
[----:B------:R-:W-:Y:S02]  /*a040*/  IMAD R4, R3, c[0x0][0x190], RZ ;  /* 0x0000640003047a24 */ /* 0x000fe400078e02ff */
[----:B------:R-:W-:Y:S01]  /*a050*/  IMAD R3, R20, c[0x0][0x190], RZ ;  /* 0x0000640014037a24 */ /* 0x000fe200078e02ff */
        /* <DEDUP_REMOVED lines=150> */
[----:B---3--:R-:W-:Y:S02]  /*a9c0*/  IMAD R18, R18, c[0x0][0x190], RZ ;  /* 0x0000640012127a24 */ /* 0x008fe400078e02ff */
[----:B----4-:R-:W-:Y:S02]  /*a9d0*/  IMAD R24, R24, c[0x0][0x190], RZ ;  /* 0x0000640018187a24 */ /* 0x010fe400078e02ff */
[----:B-----5:R-:W-:Y:S02]  /*a9e0*/  IMAD R27, R27, c[0x0][0x190], RZ ;  /* 0x000064001b1b7a24 */ /* 0x020fe400078e02ff */
[----:B------:R-:W-:-:S02]  /*a9f0*/  IMAD R29, R29, c[0x0][0x190], RZ ;  /* 0x000064001d1d7a24 */ /* 0x000fc400078e02ff */
[----:B------:R-:W-:Y:S02]  /*aa00*/  IMAD R12, R12, c[0x0][0x190], RZ ;  /* 0x000064000c0c7a24 */ /* 0x000fe400078e02ff */
[----:B------:R-:W-:Y:S02]  /*aa10*/  IMAD R10, R10, c[0x0][0x190], RZ ;  /* 0x000064000a0a7a24 */ /* 0x000fe400078e02ff */
[----:B------:R-:W-:Y:S02]  /*aa20*/  IMAD R8, R8, c[0x0][0x190], RZ ;  /* 0x0000640008087a24 */ /* 0x000fe400078e02ff */
[----:B------:R-:W-:Y:S02]  /*aa30*/  IMAD R7, R7, c[0x0][0x190], RZ ;  /* 0x0000640007077a24 */ /* 0x000fe400078e02ff */
[----:B------:R-:W-:Y:S02]  /*aa40*/  IMAD R6, R6, c[0x0][0x190], RZ ;  /* 0x0000640006067a24 */ /* 0x000fe400078e02ff */
        /* <DEDUP_REMOVED lines=19> */
[----:B--2---:R-:W-:-:S05]  /*ab80*/  IMAD R26, R26, c[0x0][0x190], RZ ;  /* 0x000064001a1a7a24 */ /* 0x004fca00078e02ff */
[----:B------:R0:W-:Y:S04]  /*ab90*/  STL [R1+0x98], R26 ;  /* 0x0000981a01007387 */ /* 0x0001e80000100800 */
[----:B0-----:R-:W2:Y:S04]  /*aba0*/  LDL.LU R26, [R1+0x1604] ;  /* 0x00160400011a7983 */ /* 0x001ea80000300800 */
[----:B------:R0:W-:Y:S04]  /*abb0*/  STL [R1+0x94], R18 ;  /* 0x0000941201007387 */ /* 0x0001e80000100800 */
[----:B0-----:R-:W3:Y:S04]  /*abc0*/  LDL.LU R18, [R1+0x1600] ;  /* 0x0016000001127983 */ /* 0x001ee80000300800 */
[----:B------:R0:W-:Y:S04]  /*abd0*/  STL [R1+0x90], R24 ;  /* 0x0000901801007387 */ /* 0x0001e80000100800 */
[----:B0-----:R-:W4:Y:S04]  /*abe0*/  LDL.LU R24, [R1+0x15fc] ;  /* 0x0015fc0001187983 */ /* 0x001f280000300800 */
[----:B------:R0:W-:Y:S04]  /*abf0*/  STL [R1+0x8c], R27 ;  /* 0x00008c1b01007387 */ /* 0x0001e80000100800 */
[----:B0-----:R-:W5:Y:S04]  /*ac00*/  LDL.LU R27, [R1+0x15f8] ;  /* 0x0015f800011b7983 */ /* 0x001f680000300800 */
        /* <DEDUP_REMOVED lines=49> */
[----:B0-----:R-:W5:Y:S01]  /*af20*/  LDL.LU R0, [R1+0x1594] ;  /* 0x0015940001007983 */ /* 0x001f620000300800 */
[----:B--2---:R-:W-:-:S02]  /*af30*/  IMAD R14, R14, c[0x0][0x190], RZ ;  /* 0x000064000e0e7a24 */ /* 0x004fc400078e02ff */
[----:B---3--:R-:W-:Y:S02]  /*af40*/  IMAD R13, R13, c[0x0][0x190], RZ ;  /* 0x000064000d0d7a24 */ /* 0x008fe400078e02ff */
[----:B----4-:R-:W-:Y:S02]  /*af50*/  IMAD R11, R11, c[0x0][0x190], RZ ;  /* 0x000064000b0b7a24 */ /* 0x010fe400078e02ff */
[----:B-----5:R-:W-:Y:S02]  /*af60*/  IMAD R9, R9, c[0x0][0x190], RZ ;  /* 0x0000640009097a24 */ /* 0x020fe400078e02ff */
        /* <DEDUP_REMOVED lines=8> */
[----:B------:R-:W-:-:S05]  /*aff0*/  IMAD R0, R0, c[0x0][0x190], RZ ;  /* 0x0000640000007a24 */ /* 0x000fca00078e02ff */
        /* <DEDUP_REMOVED lines=9> */
[----:B0-----:R-:W4:Y:S04]  /*b090*/  LDL.LU R23, [R1+0x70] ;  /* 0x0000700001177983 */ /* 0x001f280000300800 */
[----:B------:R-:W-:Y:S04]  /*b0a0*/  STL [R1+0x1540], R20 ;  /* 0x0015401401007387 */ /* 0x000fe80000100800 */
[----:B------:R0:W-:Y:S04]  /*b0b0*/  STL [R1+0x153c], R3 ;  /* 0x00153c0301007387 */ /* 0x0001e80000100800 */
[----:B0-----:R-:W4:Y:S04]  /*b0c0*/  LDL.LU R3, [R1+0x3c] ;  /* 0x00003c0001037983 */ /* 0x001f280000300800 */
[----:B------:R0:W-:Y:S04]  /*b0d0*/  STL [R1+0x1538], R4 ;  /* 0x0015380401007387 */ /* 0x0001e80000100800 */
[----:B0-----:R-:W5:Y:S04]  /*b0e0*/  LDL.LU R4, [R1+0x38] ;  /* 0x0000380001047983 */ /* 0x001f680000300800 */
[----:B------:R0:W-:Y:S04]  /*b0f0*/  STL [R1+0x1534], R16 ;  /* 0x0015341001007387 */ /* 0x0001e80000100800 */
[----:B0-----:R-:W5:Y:S04]  /*b100*/  LDL.LU R16, [R1+0x24] ;  /* 0x0000240001107983 */ /* 0x001f680000300800 */
[----:B------:R-:W-:Y:S04]  /*b110*/  STL [R1+0x1530], R9 ;  /* 0x0015300901007387 */ /* 0x000fe80000100800 */
[----:B------:R0:W-:Y:S04]  /*b120*/  STL [R1+0x1550], R11 ;  /* 0x0015500b01007387 */ /* 0x0001e80000100800 */
[----:B0-----:R-:W5:Y:S04]  /*b130*/  LDL.LU R11, [R1+0x14] ;  /* 0x00001400010b7983 */ /* 0x001f680000300800 */
[----:B------:R0:W-:Y:S04]  /*b140*/  STL [R1+0x1554], R13 ;  /* 0x0015540d01007387 */ /* 0x0001e80000100800 */
[----:B0-----:R-:W5:Y:S04]  /*b150*/  LDL.LU R13, [R1+0x34] ;  /* 0x00003400010d7983 */ /* 0x001f680000300800 */
[----:B------:R0:W-:Y:S04]  /*b160*/  STL [R1+0x1558], R14 ;  /* 0x0015580e01007387 */ /* 0x0001e80000100800 */
[----:B0-----:R-:W5:Y:S01]  /*b170*/  LDL.LU R14, [R1+0x1c] ;  /* 0x00001c00010e7983 */ /* 0x001f620000300800 */
[----:B------:R-:W-:-:S02]  /*b180*/  IMAD R15, R15, c[0x0][0x190], RZ ;  /* 0x000064000f0f7a24 */ /* 0x000fc400078e02ff */
[----:B------:R-:W-:Y:S02]  /*b190*/  IMAD R17, R17, c[0x0][0x190], RZ ;  /* 0x0000640011117a24 */ /* 0x000fe400078e02ff */
[----:B------:R-:W-:Y:S02]  /*b1a0*/  IMAD R21, R21, c[0x0][0x190], RZ ;  /* 0x0000640015157a24 */ /* 0x000fe400078e02ff */
[----:B------:R-:W-:Y:S01]  /*b1b0*/  IMAD R22, R22, c[0x0][0x190], RZ ;  /* 0x0000640016167a24 */ /* 0x000fe200078e02ff */
[----:B------:R-:W-:Y:S01]  /*b1c0*/  STL [R1+0x155c], R15 ;  /* 0x00155c0f01007387 */ /* 0x000fe20000100800 */
[----:B------:R-:W-:Y:S02]  /*b1d0*/  IMAD R19, R19, c[0x0][0x190], RZ ;  /* 0x0000640013137a24 */ /* 0x000fe400078e02ff */
[----:B------:R-:W-:Y:S01]  /*b1e0*/  IMAD R5, R5, c[0x0][0x190], RZ ;  /* 0x0000640005057a24 */ /* 0x000fe200078e02ff */
[----:B------:R-:W-:Y:S01]  /*b1f0*/  STL [R1+0x1560], R17 ;  /* 0x0015601101007387 */ /* 0x000fe20000100800 */
[----:B------:R-:W-:-:S02]  /*b200*/  IMAD R6, R6, c[0x0][0x190], RZ ;  /* 0x0000640006067a24 */ /* 0x000fc400078e02ff */
[----:B------:R-:W-:Y:S01]  /*b210*/  IMAD R7, R7, c[0x0][0x190], RZ ;  /* 0x0000640007077a24 */ /* 0x000fe200078e02ff */
[----:B------:R-:W-:Y:S01]  /*b220*/  STL [R1+0x1564], R21 ;  /* 0x0015641501007387 */ /* 0x000fe20000100800 */
[----:B------:R-:W-:-:S03]  /*b230*/  IMAD R8, R8, c[0x0][0x190], RZ ;  /* 0x0000640008087a24 */ /* 0x000fc600078e02ff */
[----:B------:R-:W-:Y:S01]  /*b240*/  STL [R1+0x1568], R22 ;  /* 0x0015681601007387 */ /* 0x000fe20000100800 */
[----:B------:R-:W-:-:S03]  /*b250*/  IMAD R10, R10, c[0x0][0x190], RZ ;  /* 0x000064000a0a7a24 */ /* 0x000fc600078e02ff */
[----:B------:R-:W-:Y:S01]  /*b260*/  STL [R1+0x156c], R19 ;  /* 0x00156c1301007387 */ /* 0x000fe20000100800 */
[----:B------:R-:W-:-:S03]  /*b270*/  IMAD R12, R12, c[0x0][0x190], RZ ;  /* 0x000064000c0c7a24 */ /* 0x000fc600078e02ff */
[----:B------:R0:W-:Y:S01]  /*b280*/  STL [R1+0x1570], R5 ;  /* 0x0015700501007387 */ /* 0x0001e20000100800 */
[----:B------:R-:W-:Y:S02]  /*b290*/  IMAD R29, R29, c[0x0][0x190], RZ ;  /* 0x000064001d1d7a24 */ /* 0x000fe400078e02ff */
[----:B------:R-:W-:Y:S01]  /*b2a0*/  IMAD R24, R24, c[0x0][0x190], RZ ;  /* 0x0000640018187a24 */ /* 0x000fe200078e02ff */
[----:B0-----:R-:W5:Y:S04]  /*b2b0*/  LDL.LU R5, [R1+0x110] ;  /* 0x0001100001057983 */ /* 0x001f680000300800 */
[----:B------:R2:W-:Y:S04]  /*b2c0*/  STL [R1+0x1574], R6 ;  /* 0x0015740601007387 */ /* 0x0005e80000100800 */
[----:B------:R-:W-:Y:S04]  /*b2d0*/  STL [R1+0x1578], R7 ;  /* 0x0015780701007387 */ /* 0x000fe80000100800 */
[----:B------:R-:W-:Y:S04]  /*b2e0*/  STL [R1+0x157c], R8 ;  /* 0x00157c0801007387 */ /* 0x000fe80000100800 */
[----:B------:R4:W-:Y:S04]  /*b2f0*/  STL [R1+0x1580], R10 ;  /* 0x0015800a01007387 */ /* 0x0009e80000100800 */
[----:B------:R-:W-:Y:S01]  /*b300*/  STL [R1+0x1584], R12 ;  /* 0x0015840c01007387 */ /* 0x000fe20000100800 */
[----:B------:R-:W-:Y:S01]  /*b310*/  IMAD R27, R27, c[0x0][0x190], RZ ;  /* 0x000064001b1b7a24 */ /* 0x000fe200078e02ff */
[----:B--2---:R-:W-:-:S02]  /*b320*/  LEA R6, P1, R26, R0, 0x1 ;  /* 0x000000001a067211 */ /* 0x004fc400078208ff */
[----:B---3--:R-:W-:Y:S04]  /*b330*/  STL.64 [R1+0x1520], R28 ;  /* 0x0015201c01007387 */ /* 0x008fe80000100a00 */
[----:B------:R-:W-:Y:S04]  /*b340*/  STL [R1+0x1588], R24 ;  /* 0x0015881801007387 */ /* 0x000fe80000100800 */
[----:B------:R-:W2:Y:S04]  /*b350*/  LDL.LU R20, [R1+0x16c] ;  /* 0x00016c0001147983 */ /* 0x000ea80000300800 */
[----:B------:R-:W3:Y:S04]  /*b360*/  LDL.LU R19, [R1+0x174] ;  /* 0x0001740001137983 */ /* 0x000ee80000300800 */
[----:B------:R0:W-:Y:S01]  /*b370*/  STL [R1+0x14e8], R6 ;  /* 0x0014e80601007387 */ /* 0x0001e20000100800 */
[----:B----4-:R-:W-:-:S02]  /*b380*/  LEA R10, P0, R3, R0, 0x1 ;  /* 0x00000000030a7211 */ /* 0x010fc400078008ff */
[-C--:B-----5:R-:W-:Y:S02]  /*b390*/  LEA R8, P5, R16, R0.reuse, 0x1 ;  /* 0x0000000010087211 */ /* 0x0a0fe400078a08ff */
[----:B------:R-:W-:Y:S02]  /*b3a0*/  LEA R9, P4, R11, R0, 0x1 ;  /* 0x000000000b097211 */ /* 0x000fe400078808ff */
[----:B0-----:R-:W-:-:S05]  /*b3b0*/  LEA R6, P2, R14, c[0x0][0x160], 0x1 ;  /* 0x000058000e067a11 */ /* 0x001fca00078408ff */
[----:B------:R-:W-:Y:S04]  /*b3c0*/  STL [R1+0xcd8], R6 ;  /* 0x000cd80601007387 */ /* 0x000fe80000100800 */
[----:B------:R0:W-:Y:S04]  /*b3d0*/  STL [R1+0x1110], R9 ;  /* 0x0011100901007387 */ /* 0x0001e80000100800 */
[----:B0-----:R-:W4:Y:S04]  /*b3e0*/  LDL.LU R9, [R1+0x180] ;  /* 0x0001800001097983 */ /* 0x001f280000300800 */
[----:B------:R0:W-:Y:S04]  /*b3f0*/  STL [R1+0x1118], R8 ;  /* 0x0011180801007387 */ /* 0x0001e80000100800 */
[----:B------:R-:W5:Y:S01]  /*b400*/  LDL.LU R22, [R1+0x184] ;  /* 0x0001840001167983 */ /* 0x000f620000300800 */
[----:B0-----:R-:W-:-:S05]  /*b410*/  LEA R8, P6, R4, R0, 0x1 ;  /* 0x0000000004087211 */ /* 0x001fca00078c08ff */
[----:B------:R0:W-:Y:S04]  /*b420*/  STL [R1+0x1120], R8 ;  /* 0x0011200801007387 */ /* 0x0001e80000100800 */
[----:B------:R-:W-:Y:S04]  /*b430*/  STL [R1+0x1128], R10 ;  /* 0x0011280a01007387 */ /* 0x000fe80000100800 */
[----:B------:R-:W2:Y:S01]  /*b440*/  LDL.LU R21, [R1+0x1a0] ;  /* 0x0001a00001157983 */ /* 0x000ea20000300800 */
[----:B0-----:R-:W-:-:S03]  /*b450*/  LEA.HI.X.SX32 R8, R26, R18, 0x1, P1 ;  /* 0x000000121a087211 */ /* 0x001fc600008f0eff */
[----:B------:R0:W-:Y:S04]  /*b460*/  STL [R1+0x1528], R27 ;  /* 0x0015281b01007387 */ /* 0x0001e80000100800 */
[----:B------:R1:W-:Y:S04]  /*b470*/  STL [R1+0x14e4], R8 ;  /* 0x0014e40801007387 */ /* 0x0003e80000100800 */
[----:B0-----:R0:W2:Y:S04]  /*b480*/  LDL.64 R26, [R1+0xcd8] ;  /* 0x000cd800011a7983 */ /* 0x0010a80000100a00 */
[----:B------:R-:W3:Y:S01]  /*b490*/  LDL.LU R17, [R1+0x19c] ;  /* 0x00019c0001117983 */ /* 0x000ee20000300800 */
[----:B-1----:R-:W-:-:S05]  /*b4a0*/  LEA R8, P1, R23, R0, 0x1 ;  /* 0x0000000017087211 */ /* 0x002fca00078208ff */
[----:B------:R-:W-:Y:S04]  /*b4b0*/  STL [R1+0x1130], R8 ;  /* 0x0011300801007387 */ /* 0x000fe80000100800 */
[----:B------:R-:W3:Y:S01]  /*b4c0*/  LDL.LU R15, [R1+0x198] ;  /* 0x00019800010f7983 */ /* 0x000ee20000300800 */
[----:B------:R-:W-:-:S04]  /*b4d0*/  LEA R28, P3, R13, c[0x0][0x160], 0x1 ;  /* 0x000058000d1c7a11 */ /* 0x000fc800078608ff */
[----:B------:R-:W-:Y:S02]  /*b4e0*/  LEA.HI.X.SX32 R29, R13, c[0x0][0x164], 0x1, P3 ;  /* 0x000059000d1d7a11 */ /* 0x000fe400018f0eff */
[----:B------:R-:W-:Y:S02]  /*b4f0*/  LEA.HI.X.SX32 R7, R11, R18, 0x1, P4 ;  /* 0x000000120b077211 */ /* 0x000fe400020f0eff */
[----:B--2---:R-:W-:Y:S02]  /*b500*/  LEA.HI.X.SX32 R27, R14, c[0x0][0x164], 0x1, P2 ;  /* 0x000059000e1b7a11 */ /* 0x004fe400010f0eff */
[----:B------:R-:W2:Y:S01]  /*b510*/  LDL.LU R14, [R1+0x194] ;  /* 0x00019400010e7983 */ /* 0x000ea20000300800 */
[----:B------:R-:W-:Y:S01]  /*b520*/  IMAD.MOV.U32 R26, RZ, RZ, R6 ;  /* 0x000000ffff1a7224 */ /* 0x000fe200078e0006 */
[----:B------:R-:W-:-:S05]  /*b530*/  LEA R6, P2, R2, R0, 0x1 ;  /* 0x0000000002067211 */ /* 0x000fca00078408ff */
[----:B------:R1:W-:Y:S04]  /*b540*/  STL [R1+0x1138], R6 ;  /* 0x0011380601007387 */ /* 0x0003e80000100800 */
[----:B------:R-:W2:Y:S01]  /*b550*/  LDL.LU R13, [R1+0x190] ;  /* 0x00019000010d7983 */ /* 0x000ea20000300800 */
[----:B-1----:R-:W-:-:S03]  /*b560*/  LEA R6, P3, R25, R0, 0x1 ;  /* 0x0000000019067211 */ /* 0x002fc600078608ff */
[----:B------:R-:W-:Y:S04]  /*b570*/  STL [R1+0xcdc], R27 ;  /* 0x000cdc1b01007387 */ /* 0x000fe80000100800 */
[----:B------:R1:W-:Y:S04]  /*b580*/  STL [R1+0x1140], R6 ;  /* 0x0011400601007387 */ /* 0x0003e80000100800 */
[----:B------:R-:W2:Y:S01]  /*b590*/  LDL.LU R11, [R1+0x18c] ;  /* 0x00018c00010b7983 */ /* 0x000ea20000300800 */
[----:B-1----:R-:W-:-:S03]  /*b5a0*/  LEA R6, P4, R5, R0, 0x1 ;  /* 0x0000000005067211 */ /* 0x002fc600078808ff */
[----:B------:R-:W-:Y:S04]  /*b5b0*/  STL [R1+0x110c], R7 ;  /* 0x00110c0701007387 */ /* 0x000fe80000100800 */
[----:B------:R-:W-:Y:S04]  /*b5c0*/  STL.64 [R1+0xcd0], R28 ;  /* 0x000cd01c01007387 */ /* 0x000fe80000100a00 */
[----:B------:R1:W-:Y:S02]  /*b5d0*/  STL [R1+0x1148], R6 ;  /* 0x0011480601007387 */ /* 0x0003e40000100800 */
[----:B-1----:R-:W-:-:S02]  /*b5e0*/  LEA.HI.X.SX32 R6, R16, R18, 0x1, P5 ;  /* 0x0000001210067211 */ /* 0x002fc400028f0eff */
[----:B------:R-:W2:Y:S04]  /*b5f0*/  LDL.LU R16, [R1+0x188] ;  /* 0x0001880001107983 */ /* 0x000ea80000300800 */
[----:B------:R1:W-:Y:S01]  /*b600*/  STL [R1+0x1114], R6 ;  /* 0x0011140601007387 */ /* 0x0003e20000100800 */
[----:B------:R-:W-:Y:S02]  /*b610*/  LEA R7, P5, R20, R0, 0x1 ;  /* 0x0000000014077211 */ /* 0x000fe400078a08ff */
[----:B-1----:R-:W-:Y:S02]  /*b620*/  LEA.HI.X.SX32 R6, R4, R18, 0x1, P6 ;  /* 0x0000001204067211 */ /* 0x002fe400030f0eff */
[----:B------:R-:W2:Y:S04]  /*b630*/  LDL.LU R4, [R1+0x17c] ;  /* 0x00017c0001047983 */ /* 0x000ea80000300800 */
[----:B------:R3:W-:Y:S04]  /*b640*/  STL [R1+0x1150], R7 ;  /* 0x0011500701007387 */ /* 0x0007e80000100800 */
[----:B------:R1:W-:Y:S01]  /*b650*/  STL [R1+0x111c], R6 ;  /* 0x00111c0601007387 */ /* 0x0003e20000100800 */
[----:B---3--:R-:W-:-:S02]  /*b660*/  LEA R7, P6, R19, R0, 0x1 ;  /* 0x0000000013077211 */ /* 0x008fc400078c08ff */
[-C--:B-1----:R-:W-:Y:S02]  /*b670*/  LEA.HI.X.SX32 R6, R3, R18.reuse, 0x1, P0 ;  /* 0x0000001203067211 */ /* 0x082fe400000f0eff */
[----:B------:R-:W3:Y:S04]  /*b680*/  LDL.LU R3, [R1+0x178] ;  /* 0x0001780001037983 */ /* 0x000ee80000300800 */
[----:B------:R-:W-:Y:S04]  /*b690*/  STL [R1+0x1158], R7 ;  /* 0x0011580701007387 */ /* 0x000fe80000100800 */
[----:B------:R1:W-:Y:S02]  /*b6a0*/  STL [R1+0x1124], R6 ;  /* 0x0011240601007387 */ /* 0x0003e40000100800 */
[----:B-1----:R-:W-:-:S02]  /*b6b0*/  LEA.HI.X.SX32 R6, R23, R18, 0x1, P1 ;  /* 0x0000001217067211 */ /* 0x002fc400008f0eff */
[----:B------:R-:W3:Y:S01]  /*b6c0*/  LDL.LU R23, [R1+0x170] ;  /* 0x0001700001177983 */ /* 0x000ee20000300800 */
[----:B----4-:R-:W-:-:S05]  /*b6d0*/  LEA R7, P0, R9, R0, 0x1 ;  /* 0x0000000009077211 */ /* 0x010fca00078008ff */
[----:B------:R-:W-:Y:S04]  /*b6e0*/  STL [R1+0x1160], R7 ;  /* 0x0011600701007387 */ /* 0x000fe80000100800 */
[----:B------:R1:W-:Y:S02]  /*b6f0*/  STL [R1+0x112c], R6 ;  /* 0x00112c0601007387 */ /* 0x0003e40000100800 */
[----:B-1----:R-:W-:Y:S02]  /*b700*/  LEA.HI.X.SX32 R6, R2, R18, 0x1, P2 ;  /* 0x0000001202067211 */ /* 0x002fe400010f0eff */
[----:B------:R-:W4:Y:S01]  /*b710*/  LDL.LU R2, [R1+0x168] ;  /* 0x0001680001027983 */ /* 0x000f220000300800 */
[----:B-----5:R-:W-:-:S05]  /*b720*/  LEA R7, P1, R22, R0, 0x1 ;  /* 0x0000000016077211 */ /* 0x020fca00078208ff */
[----:B------:R-:W-:Y:S04]  /*b730*/  STL [R1+0x1168], R7 ;  /* 0x0011680701007387 */ /* 0x000fe80000100800 */
[----:B------:R1:W-:Y:S02]  /*b740*/  STL [R1+0x1134], R6 ;  /* 0x0011340601007387 */ /* 0x0003e40000100800 */
[----:B-1----:R-:W-:Y:S02]  /*b750*/  LEA.HI.X.SX32 R6, R25, R18, 0x1, P3 ;  /* 0x0000001219067211 */ /* 0x002fe400018f0eff */
[----:B------:R-:W5:Y:S01]  /*b760*/  LDL.LU R25, [R1+0x164] ;  /* 0x0001640001197983 */ /* 0x000f620000300800 */
[----:B------:R-:W-:-:S05]  /*b770*/  LEA R7, P2, R21, R0, 0x1 ;  /* 0x0000000015077211 */ /* 0x000fca00078408ff */
[----:B------:R1:W-:Y:S04]  /*b780*/  STL [R1+0x1170], R7 ;  /* 0x0011700701007387 */ /* 0x0003e80000100800 */
[----:B------:R0:W-:Y:S01]  /*b790*/  STL [R1+0x113c], R6 ;  /* 0x00113c0601007387 */ /* 0x0001e20000100800 */
[----:B-1----:R-:W-:Y:S02]  /*b7a0*/  LEA R7, P3, R17, R0, 0x1 ;  /* 0x0000000011077211 */ /* 0x002fe400078608ff */
[----:B0-----:R-:W-:Y:S02]  /*b7b0*/  LEA.HI.X.SX32 R6, R5, R18, 0x1, P4 ;  /* 0x0000001205067211 */ /* 0x001fe400020f0eff */
[----:B------:R-:W5:Y:S04]  /*b7c0*/  LDL.LU R5, [R1+0x160] ;  /* 0x0001600001057983 */ /* 0x000f680000300800 */
[----:B------:R0:W-:Y:S04]  /*b7d0*/  STL [R1+0x1178], R7 ;  /* 0x0011780701007387 */ /* 0x0001e80000100800 */
[----:B------:R1:W-:Y:S01]  /*b7e0*/  STL [R1+0x1144], R6 ;  /* 0x0011440601007387 */ /* 0x0003e20000100800 */
[----:B0-----:R-:W-:-:S02]  /*b7f0*/  LEA R7, P4, R15, R0, 0x1 ;  /* 0x000000000f077211 */ /* 0x001fc400078808ff */
[-C--:B-1----:R-:W-:Y:S02]  /*b800*/  LEA.HI.X.SX32 R6, R20, R18.reuse, 0x1, P5 ;  /* 0x0000001214067211 */ /* 0x082fe400028f0eff */
[----:B------:R-:W5:Y:S04]  /*b810*/  LDL.LU R20, [R1+0x15c] ;  /* 0x00015c0001147983 */ /* 0x000f680000300800 */
[----:B------:R-:W-:Y:S04]  /*b820*/  STL [R1+0x1180], R7 ;  /* 0x0011800701007387 */ /* 0x000fe80000100800 */
[----:B------:R0:W-:Y:S02]  /*b830*/  STL [R1+0x114c], R6 ;  /* 0x00114c0601007387 */ /* 0x0001e40000100800 */
[----:B0-----:R-:W-:-:S02]  /*b840*/  LEA.HI.X.SX32 R6, R19, R18, 0x1, P6 ;  /* 0x0000001213067211 */ /* 0x001fc400030f0eff */
[----:B------:R-:W5:Y:S01]  /*b850*/  LDL.LU R19, [R1+0x158] ;  /* 0x0001580001137983 */ /* 0x000f620000300800 */
[----:B--2---:R-:W-:-:S05]  /*b860*/  LEA R7, P5, R14, R0, 0x1 ;  /* 0x000000000e077211 */ /* 0x004fca00078a08ff */
[----:B------:R-:W-:Y:S04]  /*b870*/  STL [R1+0x1188], R7 ;  /* 0x0011880701007387 */ /* 0x000fe80000100800 */
[----:B------:R0:W-:Y:S02]  /*b880*/  STL [R1+0x1154], R6 ;  /* 0x0011540601007387 */ /* 0x0001e40000100800 */
[----:B0-----:R-:W-:Y:S02]  /*b890*/  LEA.HI.X.SX32 R6, R9, R18, 0x1, P0 ;  /* 0x0000001209067211 */ /* 0x001fe400000f0eff */
[----:B------:R-:W2:Y:S01]  /*b8a0*/  LDL.LU R9, [R1+0x154] ;  /* 0x0001540001097983 */ /* 0x000ea20000300800 */
[----:B------:R-:W-:-:S05]  /*b8b0*/  LEA R7, P6, R13, R0, 0x1 ;  /* 0x000000000d077211 */ /* 0x000fca00078c08ff */
[----:B------:R0:W-:Y:S04]  /*b8c0*/  STL [R1+0x1190], R7 ;  /* 0x0011900701007387 */ /* 0x0001e80000100800 */
[----:B------:R1:W-:Y:S01]  /*b8d0*/  STL [R1+0x115c], R6 ;  /* 0x00115c0601007387 */ /* 0x0003e20000100800 */
[----:B0-----:R-:W-:Y:S02]  /*b8e0*/  LEA R7, P0, R11, R0, 0x1 ;  /* 0x000000000b077211 */ /* 0x001fe400078008ff */
[----:B-1----:R-:W-:Y:S02]  /*b8f0*/  LEA.HI.X.SX32 R6, R22, R18, 0x1, P1 ;  /* 0x0000001216067211 */ /* 0x002fe400008f0eff */
[----:B------:R-:W2:Y:S04]  /*b900*/  LDL.LU R22, [R1+0x150] ;  /* 0x0001500001167983 */ /* 0x000ea80000300800 */
[----:B------:R0:W-:Y:S04]  /*b910*/  STL [R1+0x1198], R7 ;  /* 0x0011980701007387 */ /* 0x0001e80000100800 */
[----:B------:R1:W-:Y:S01]  /*b920*/  STL [R1+0x1164], R6 ;  /* 0x0011640601007387 */ /* 0x0003e20000100800 */
[----:B0-----:R-:W-:-:S02]  /*b930*/  LEA R7, P1, R16, R0, 0x1 ;  /* 0x0000000010077211 */ /* 0x001fc400078208ff */
[-C--:B-1----:R-:W-:Y:S02]  /*b940*/  LEA.HI.X.SX32 R6, R21, R18.reuse, 0x1, P2 ;  /* 0x0000001215067211 */ /* 0x082fe400010f0eff */
[----:B------:R-:W2:Y:S04]  /*b950*/  LDL.LU R21, [R1+0x14c] ;  /* 0x00014c0001157983 */ /* 0x000ea80000300800 */
[----:B------:R-:W-:Y:S04]  /*b960*/  STL [R1+0x11a0], R7 ;  /* 0x0011a00701007387 */ /* 0x000fe80000100800 */
[----:B------:R0:W-:Y:S02]  /*b970*/  STL [R1+0x116c], R6 ;  /* 0x00116c0601007387 */ /* 0x0001e40000100800 */
[----:B0-----:R-:W-:-:S02]  /*b980*/  LEA.HI.X.SX32 R6, R17, R18, 0x1, P3 ;  /* 0x0000001211067211 */ /* 0x001fc400018f0eff */
[----:B------:R-:W2:Y:S01]  /*b990*/  LDL.LU R17, [R1+0x148] ;  /* 0x0001480001117983 */ /* 0x000ea20000300800 */
[----:B------:R-:W-:-:S05]  /*b9a0*/  LEA R7, P2, R4, R0, 0x1 ;  /* 0x0000000004077211 */ /* 0x000fca00078408ff */
[----:B------:R3:W-:Y:S04]  /*b9b0*/  STL [R1+0x11a8], R7 ;  /* 0x0011a80701007387 */ /* 0x0007e80000100800 */
[----:B------:R0:W-:Y:S01]  /*b9c0*/  STL [R1+0x1174], R6 ;  /* 0x0011740601007387 */ /* 0x0001e20000100800 */
[----:B---3--:R-:W-:Y:S02]  /*b9d0*/  LEA R7, P3, R3, R0, 0x1 ;  /* 0x0000000003077211 */ /* 0x008fe400078608ff */
[----:B0-----:R-:W-:Y:S02]  /*b9e0*/  LEA.HI.X.SX32 R6, R15, R18, 0x1, P4 ;  /* 0x000000120f067211 */ /* 0x001fe400020f0eff */
[----:B------:R-:W3:Y:S04]  /*b9f0*/  LDL.LU R15, [R1+0x144] ;  /* 0x00014400010f7983 */ /* 0x000ee80000300800 */
[----:B------:R0:W-:Y:S04]  /*ba00*/  STL [R1+0x11b0], R7 ;  /* 0x0011b00701007387 */ /* 0x0001e80000100800 */
[----:B------:R1:W-:Y:S01]  /*ba10*/  STL [R1+0x117c], R6 ;  /* 0x00117c0601007387 */ /* 0x0003e20000100800 */
[----:B0-----:R-:W-:-:S02]  /*ba20*/  LEA R7, P4, R23, R0, 0x1 ;  /* 0x0000000017077211 */ /* 0x001fc400078808ff */
[-C--:B-1----:R-:W-:Y:S02]  /*ba30*/  LEA.HI.X.SX32 R6, R14, R18.reuse, 0x1, P5 ;  /* 0x000000120e067211 */ /* 0x082fe400028f0eff */
[----:B------:R-:W3:Y:S04]  /*ba40*/  LDL.LU R14, [R1+0x140] ;  /* 0x00014000010e7983 */ /* 0x000ee80000300800 */
[----:B------:R-:W-:Y:S04]  /*ba50*/  STL [R1+0x11b8], R7 ;  /* 0x0011b80701007387 */ /* 0x000fe80000100800 */
[----:B------:R0:W-:Y:S02]  /*ba60*/  STL [R1+0x1184], R6 ;  /* 0x0011840601007387 */ /* 0x0001e40000100800 */
[----:B0-----:R-:W-:-:S02]  /*ba70*/  LEA.HI.X.SX32 R6, R13, R18, 0x1, P6 ;  /* 0x000000120d067211 */ /* 0x001fc400030f0eff */
[----:B------:R-:W3:Y:S01]  /*ba80*/  LDL.LU R13, [R1+0x13c] ;  /* 0x00013c00010d7983 */ /* 0x000ee20000300800 */
[----:B----4-:R-:W-:-:S05]  /*ba90*/  LEA R7, P5, R2, R0, 0x1 ;  /* 0x0000000002077211 */ /* 0x010fca00078a08ff */
[----:B------:R-:W-:Y:S04]  /*baa0*/  STL [R1+0x11c0], R7 ;  /* 0x0011c00701007387 */ /* 0x000fe80000100800 */
[----:B------:R0:W-:Y:S02]  /*bab0*/  STL [R1+0x118c], R6 ;  /* 0x00118c0601007387 */ /* 0x0001e40000100800 */
[----:B0-----:R-:W-:Y:S02]  /*bac0*/  LEA.HI.X.SX32 R6, R11, R18, 0x1, P0 ;  /* 0x000000120b067211 */ /* 0x001fe400000f0eff */
[----:B------:R-:W4:Y:S01]  /*bad0*/  LDL.LU R11, [R1+0x138] ;  /* 0x00013800010b7983 */ /* 0x000f220000300800 */
[----:B-----5:R-:W-:-:S05]  /*bae0*/  LEA R7, P6, R25, R0, 0x1 ;  /* 0x0000000019077211 */ /* 0x020fca00078c08ff */
[----:B------:R-:W-:Y:S04]  /*baf0*/  STL [R1+0x11c8], R7 ;  /* 0x0011c80701007387 */ /* 0x000fe80000100800 */
[----:B------:R0:W-:Y:S02]  /*bb00*/  STL [R1+0x1194], R6 ;  /* 0x0011940601007387 */ /* 0x0001e40000100800 */
[----:B0-----:R-:W-:Y:S02]  /*bb10*/  LEA.HI.X.SX32 R6, R16, R18, 0x1, P1 ;  /* 0x0000001210067211 */ /* 0x001fe400008f0eff */
[----:B------:R-:W5:Y:S01]  /*bb20*/  LDL.LU R16, [R1+0x134] ;  /* 0x0001340001107983 */ /* 0x000f620000300800 */
[----:B------:R-:W-:-:S05]  /*bb30*/  LEA R7, P0, R5, R0, 0x1 ;  /* 0x0000000005077211 */ /* 0x000fca00078008ff */
[----:B------:R0:W-:Y:S04]  /*bb40*/  STL [R1+0x11d0], R7 ;  /* 0x0011d00701007387 */ /* 0x0001e80000100800 */
[----:B------:R1:W-:Y:S01]  /*bb50*/  STL [R1+0x119c], R6 ;  /* 0x00119c0601007387 */ /* 0x0003e20000100800 */
[----:B0-----:R-:W-:Y:S02]  /*bb60*/  LEA R7, P1, R20, R0, 0x1 ;  /* 0x0000000014077211 */ /* 0x001fe400078208ff */
[----:B-1----:R-:W-:Y:S02]  /*bb70*/  LEA.HI.X.SX32 R6, R4, R18, 0x1, P2 ;  /* 0x0000001204067211 */ /* 0x002fe400010f0eff */
        /* <DEDUP_REMOVED lines=16> */
[----:B------:R-:W-:Y:S04]  /*bc80*/  STL [R1+0x11f0], R7 ;  /* 0x0011f00701007387 */ /* 0x000fe80000100800 */
[----:B------:R0:W-:Y:S01]  /*bc90*/  STL [R1+0x11bc], R6 ;  /* 0x0011bc0601007387 */ /* 0x0001e20000100800 */
[-C--:B------:R-:W-:Y:S02]  /*bca0*/  LEA.HI.X.SX32 R5, R5, R18.reuse, 0x1, P0 ;  /* 0x0000001205057211 */ /* 0x080fe400000f0eff */
[----:B0-----:R-:W-:Y:S02]  /*bcb0*/  LEA.HI.X.SX32 R6, R25, R18, 0x1, P6 ;  /* 0x0000001219067211 */ /* 0x001fe400030f0eff */
[-C--:B------:R-:W-:Y:S01]  /*bcc0*/  LEA R7, P5, R21, R0.reuse, 0x1 ;  /* 0x0000000015077211 */ /* 0x080fe200078a08ff */
[----:B------:R-:W2:Y:S04]  /*bcd0*/  LDL.LU R25, [R1+0x120] ;  /* 0x0001200001197983 */ /* 0x000ea80000300800 */
[----:B------:R-:W-:Y:S04]  /*bce0*/  STL [R1+0x11f8], R7 ;  /* 0x0011f80701007387 */ /* 0x000fe80000100800 */
[----:B------:R0:W-:Y:S04]  /*bcf0*/  STL [R1+0x11c4], R6 ;  /* 0x0011c40601007387 */ /* 0x0001e80000100800 */
[----:B0-----:R-:W2:Y:S01]  /*bd00*/  LDL.LU R6, [R1+0x11c] ;  /* 0x00011c0001067983 */ /* 0x001ea20000300800 */
[----:B------:R-:W-:-:S05]  /*bd10*/  LEA R7, P6, R17, R0, 0x1 ;  /* 0x0000000011077211 */ /* 0x000fca00078c08ff */
[----:B------:R-:W-:Y:S04]  /*bd20*/  STL [R1+0x1200], R7 ;  /* 0x0012000701007387 */ /* 0x000fe80000100800 */
[----:B------:R0:W-:Y:S02]  /*bd30*/  STL [R1+0x11cc], R5 ;  /* 0x0011cc0501007387 */ /* 0x0001e40000100800 */
[----:B0-----:R-:W-:Y:S02]  /*bd40*/  LEA.HI.X.SX32 R5, R20, R18, 0x1, P1 ;  /* 0x0000001214057211 */ /* 0x001fe400008f0eff */
[----:B------:R-:W2:Y:S01]  /*bd50*/  LDL.LU R20, [R1+0x118] ;  /* 0x0001180001147983 */ /* 0x000ea20000300800 */
[----:B---3--:R-:W-:-:S05]  /*bd60*/  LEA R7, P0, R15, R0, 0x1 ;  /* 0x000000000f077211 */ /* 0x008fca00078008ff */
[----:B------:R-:W-:Y:S04]  /*bd70*/  STL [R1+0x1208], R7 ;  /* 0x0012080701007387 */ /* 0x000fe80000100800 */
[----:B------:R0:W-:Y:S01]  /*bd80*/  STL [R1+0x11d4], R5 ;  /* 0x0011d40501007387 */ /* 0x0001e20000100800 */
[----:B------:R-:W-:-:S03]  /*bd90*/  LEA.HI.X.SX32 R8, R19, R18, 0x1, P2 ;  /* 0x0000001213087211 */ /* 0x000fc600010f0eff */
[----:B0-----:R-:W3:Y:S01]  /*bda0*/  LDL.LU R5, [R1+0x114] ;  /* 0x0001140001057983 */ /* 0x001ee20000300800 */
[----:B------:R-:W-:-:S05]  /*bdb0*/  LEA R7, P1, R14, R0, 0x1 ;  /* 0x000000000e077211 */ /* 0x000fca00078208ff */
[----:B------:R0:W-:Y:S04]  /*bdc0*/  STL [R1+0x1210], R7 ;  /* 0x0012100701007387 */ /* 0x0001e80000100800 */
[----:B------:R1:W-:Y:S01]  /*bdd0*/  STL [R1+0x11dc], R8 ;  /* 0x0011dc0801007387 */ /* 0x0003e20000100800 */
[----:B0-----:R-:W-:Y:S02]  /*bde0*/  LEA R7, P2, R13, R0, 0x1 ;  /* 0x000000000d077211 */ /* 0x001fe400078408ff */
[----:B-1----:R-:W-:Y:S02]  /*bdf0*/  LEA.HI.X.SX32 R8, R9, R18, 0x1, P3 ;  /* 0x0000001209087211 */ /* 0x002fe400018f0eff */
[----:B------:R-:W3:Y:S04]  /*be00*/  LDL.LU R9, [R1+0x10c] ;  /* 0x00010c0001097983 */ /* 0x000ee80000300800 */
[----:B------:R4:W-:Y:S04]  /*be10*/  STL [R1+0x1218], R7 ;  /* 0x0012180701007387 */ /* 0x0009e80000100800 */
[----:B------:R0:W-:Y:S04]  /*be20*/  STL [R1+0x11e4], R8 ;  /* 0x0011e40801007387 */ /* 0x0001e80000100800 */
[----:B------:R-:W3:Y:S01]  /*be30*/  LDL.LU R19, [R1+0x104] ;  /* 0x0001040001137983 */ /* 0x000ee20000300800 */
[----:B----4-:R-:W-:-:S02]  /*be40*/  LEA R7, P3, R11, R0, 0x1 ;  /* 0x000000000b077211 */ /* 0x010fc400078608ff */
[----:B0-----:R-:W-:-:S03]  /*be50*/  LEA.HI.X.SX32 R8, R22, R18, 0x1, P4 ;  /* 0x0000001216087211 */ /* 0x001fc600020f0eff */
[----:B------:R-:W-:Y:S04]  /*be60*/  STL [R1+0x1220], R7 ;  /* 0x0012200701007387 */ /* 0x000fe80000100800 */
[----:B------:R0:W-:Y:S04]  /*be70*/  STL [R1+0x11ec], R8 ;  /* 0x0011ec0801007387 */ /* 0x0001e80000100800 */
[----:B------:R-:W4:Y:S01]  /*be80*/  LDL.LU R22, [R1+0x100] ;  /* 0x0001000001167983 */ /* 0x000f220000300800 */
[----:B0-----:R-:W-:Y:S02]  /*be90*/  LEA.HI.X.SX32 R8, R21, R18, 0x1, P5 ;  /* 0x0000001215087211 */ /* 0x001fe400028f0eff */
[----:B-----5:R-:W-:-:S05]  /*bea0*/  LEA R7, P4, R16, R0, 0x1 ;  /* 0x0000000010077211 */ /* 0x020fca00078808ff */
[----:B------:R-:W-:Y:S04]  /*beb0*/  STL [R1+0x1228], R7 ;  /* 0x0012280701007387 */ /* 0x000fe80000100800 */
[----:B------:R0:W-:Y:S04]  /*bec0*/  STL [R1+0x11f4], R8 ;  /* 0x0011f40801007387 */ /* 0x0001e80000100800 */
[----:B------:R-:W5:Y:S01]  /*bed0*/  LDL.LU R21, [R1+0xfc] ;  /* 0x0000fc0001157983 */ /* 0x000f620000300800 */
[----:B0-----:R-:W-:Y:S02]  /*bee0*/  LEA.HI.X.SX32 R8, R17, R18, 0x1, P6 ;  /* 0x0000001211087211 */ /* 0x001fe400030f0eff */
[----:B------:R-:W-:-:S05]  /*bef0*/  LEA R7, P5, R4, R0, 0x1 ;  /* 0x0000000004077211 */ /* 0x000fca00078a08ff */
[----:B------:R-:W-:Y:S04]  /*bf00*/  STL [R1+0x1230], R7 ;  /* 0x0012300701007387 */ /* 0x000fe80000100800 */
[----:B------:R0:W-:Y:S04]  /*bf10*/  STL [R1+0x11fc], R8 ;  /* 0x0011fc0801007387 */ /* 0x0001e80000100800 */
[----:B------:R-:W5:Y:S01]  /*bf20*/  LDL.LU R17, [R1+0xf4] ;  /* 0x0000f40001117983 */ /* 0x000f620000300800 */
[----:B0-----:R-:W-:Y:S02]  /*bf30*/  LEA.HI.X.SX32 R8, R15, R18, 0x1, P0 ;  /* 0x000000120f087211 */ /* 0x001fe400000f0eff */
[----:B------:R-:W-:-:S05]  /*bf40*/  LEA R7, P6, R3, R0, 0x1 ;  /* 0x0000000003077211 */ /* 0x000fca00078c08ff */
[----:B------:R0:W-:Y:S04]  /*bf50*/  STL [R1+0x1238], R7 ;  /* 0x0012380701007387 */ /* 0x0001e80000100800 */
[----:B------:R1:W-:Y:S04]  /*bf60*/  STL [R1+0x1204], R8 ;  /* 0x0012040801007387 */ /* 0x0003e80000100800 */
[----:B------:R-:W5:Y:S01]  /*bf70*/  LDL.LU R15, [R1+0xf0] ;  /* 0x0000f000010f7983 */ /* 0x000f620000300800 */
[----:B0-----:R-:W-:Y:S02]  /*bf80*/  LEA R7, P0, R23, R0, 0x1 ;  /* 0x0000000017077211 */ /* 0x001fe400078008ff */
[----:B-1----:R-:W-:-:S03]  /*bf90*/  LEA.HI.X.SX32 R8, R14, R18, 0x1, P1 ;  /* 0x000000120e087211 */ /* 0x002fc600008f0eff */
[----:B------:R-:W-:Y:S04]  /*bfa0*/  STL [R1+0x1240], R7 ;  /* 0x0012400701007387 */ /* 0x000fe80000100800 */
[----:B------:R0:W-:Y:S04]  /*bfb0*/  STL [R1+0x120c], R8 ;  /* 0x00120c0801007387 */ /* 0x0001e80000100800 */
[----:B------:R-:W5:Y:S01]  /*bfc0*/  LDL.LU R14, [R1+0xec] ;  /* 0x0000ec00010e7983 */ /* 0x000f620000300800 */
[----:B0-----:R-:W-:Y:S02]  /*bfd0*/  LEA.HI.X.SX32 R8, R13, R18, 0x1, P2 ;  /* 0x000000120d087211 */ /* 0x001fe400010f0eff */
[----:B--2---:R-:W-:-:S05]  /*bfe0*/  LEA R7, P1, R2, R0, 0x1 ;  /* 0x0000000002077211 */ /* 0x004fca00078208ff */
[----:B------:R-:W-:Y:S04]  /*bff0*/  STL [R1+0x1248], R7 ;  /* 0x0012480701007387 */ /* 0x000fe80000100800 */
[----:B------:R0:W-:Y:S04]  /*c000*/  STL [R1+0x1214], R8 ;  /* 0x0012140801007387 */ /* 0x0001e80000100800 */
[----:B------:R-:W2:Y:S01]  /*c010*/  LDL.LU R13, [R1+0xe8] ;  /* 0x0000e800010d7983 */ /* 0x000ea20000300800 */
[----:B0-----:R-:W-:Y:S02]  /*c020*/  LEA.HI.X.SX32 R8, R11, R18, 0x1, P3 ;  /* 0x000000120b087211 */ /* 0x001fe400018f0eff */
[----:B------:R-:W-:-:S05]  /*c030*/  LEA R7, P2, R25, R0, 0x1 ;  /* 0x0000000019077211 */ /* 0x000fca00078408ff */
[----:B------:R0:W-:Y:S04]  /*c040*/  STL [R1+0x1250], R7 ;  /* 0x0012500701007387 */ /* 0x0001e80000100800 */
[----:B------:R1:W-:Y:S04]  /*c050*/  STL [R1+0x121c], R8 ;  /* 0x00121c0801007387 */ /* 0x0003e80000100800 */
[----:B------:R-:W2:Y:S01]  /*c060*/  LDL.LU R11, [R1+0xe4] ;  /* 0x0000e400010b7983 */ /* 0x000ea20000300800 */
[----:B0-----:R-:W-:Y:S02]  /*c070*/  LEA R7, P3, R6, R0, 0x1 ;  /* 0x0000000006077211 */ /* 0x001fe400078608ff */
[----:B-1----:R-:W-:-:S03]  /*c080*/  LEA.HI.X.SX32 R8, R16, R18, 0x1, P4 ;  /* 0x0000001210087211 */ /* 0x002fc600020f0eff */
[----:B------:R0:W-:Y:S04]  /*c090*/  STL [R1+0x1258], R7 ;  /* 0x0012580701007387 */ /* 0x0001e80000100800 */
[----:B------:R-:W-:Y:S01]  /*c0a0*/  STL [R1+0x1224], R8 ;  /* 0x0012240801007387 */ /* 0x000fe20000100800 */
[----:B------:R-:W-:-:S03]  /*c0b0*/  LEA.HI.X.SX32 R4, R4, R18, 0x1, P5 ;  /* 0x0000001204047211 */ /* 0x000fc600028f0eff */
[----:B------:R-:W2:Y:S01]  /*c0c0*/  LDL.LU R16, [R1+0xe0] ;  /* 0x0000e00001107983 */ /* 0x000ea20000300800 */
[----:B0-----:R-:W-:-:S05]  /*c0d0*/  LEA R7, P4, R20, R0, 0x1 ;  /* 0x0000000014077211 */ /* 0x001fca00078808ff */
[----:B------:R-:W-:Y:S04]  /*c0e0*/  STL [R1+0x1260], R7 ;  /* 0x0012600701007387 */ /* 0x000fe80000100800 */
[----:B------:R0:W-:Y:S04]  /*c0f0*/  STL [R1+0x122c], R4 ;  /* 0x00122c0401007387 */ /* 0x0001e80000100800 */
[----:B0-----:R-:W2:Y:S01]  /*c100*/  LDL.LU R4, [R1+0xdc] ;  /* 0x0000dc0001047983 */ /* 0x001ea20000300800 */
[----:B---3--:R-:W-:Y:S02]  /*c110*/  LEA R7, P5, R5, R0, 0x1 ;  /* 0x0000000005077211 */ /* 0x008fe400078a08ff */
[----:B------:R-:W-:-:S03]  /*c120*/  LEA.HI.X.SX32 R8, R3, R18, 0x1, P6 ;  /* 0x0000001203087211 */ /* 0x000fc600030f0eff */
[----:B------:R0:W-:Y:S04]  /*c130*/  STL [R1+0x1268], R7 ;  /* 0x0012680701007387 */ /* 0x0001e80000100800 */
[----:B------:R-:W3:Y:S04]  /*c140*/  LDL.LU R3, [R1+0xd8] ;  /* 0x0000d80001037983 */ /* 0x000ee80000300800 */
[----:B------:R1:W-:Y:S01]  /*c150*/  STL [R1+0x1234], R8 ;  /* 0x0012340801007387 */ /* 0x0003e20000100800 */
[----:B0-----:R-:W-:Y:S02]  /*c160*/  LEA R7, P6, R9, R0, 0x1 ;  /* 0x0000000009077211 */ /* 0x001fe400078c08ff */
[----:B-1----:R-:W-:-:S03]  /*c170*/  LEA.HI.X.SX32 R8, R23, R18, 0x1, P0 ;  /* 0x0000001217087211 */ /* 0x002fc600000f0eff */
[----:B------:R0:W-:Y:S04]  /*c180*/  STL [R1+0x1270], R7 ;  /* 0x0012700701007387 */ /* 0x0001e80000100800 */
[----:B------:R-:W3:Y:S01]  /*c190*/  LDL.LU R23, [R1+0xd4] ;  /* 0x0000d40001177983 */ /* 0x000ee20000300800 */
[----:B0-----:R-:W-:-:S03]  /*c1a0*/  LEA R7, P0, R19, R0, 0x1 ;  /* 0x0000000013077211 */ /* 0x001fc600078008ff */
[----:B------:R0:W-:Y:S04]  /*c1b0*/  STL [R1+0x123c], R8 ;  /* 0x00123c0801007387 */ /* 0x0001e80000100800 */
[----:B------:R4:W-:Y:S01]  /*c1c0*/  STL [R1+0x1278], R7 ;  /* 0x0012780701007387 */ /* 0x0009e20000100800 */
[----:B0-----:R-:W-:-:S03]  /*c1d0*/  LEA.HI.X.SX32 R8, R2, R18, 0x1, P1 ;  /* 0x0000001202087211 */ /* 0x001fc600008f0eff */
[----:B------:R-:W3:Y:S01]  /*c1e0*/  LDL.LU R2, [R1+0xd0] ;  /* 0x0000d00001027983 */ /* 0x000ee20000300800 */
[----:B----4-:R-:W-:-:S03]  /*c1f0*/  LEA R7, P1, R22, R0, 0x1 ;  /* 0x0000000016077211 */ /* 0x010fc600078208ff */
[----:B------:R0:W-:Y:S04]  /*c200*/  STL [R1+0x1244], R8 ;  /* 0x0012440801007387 */ /* 0x0001e80000100800 */
[----:B------:R5:W-:Y:S01]  /*c210*/  STL [R1+0x1280], R7 ;  /* 0x0012800701007387 */ /* 0x000be20000100800 */
[----:B0-----:R-:W-:-:S03]  /*c220*/  LEA.HI.X.SX32 R8, R25, R18, 0x1, P2 ;  /* 0x0000001219087211 */ /* 0x001fc600010f0eff */
[----:B------:R-:W4:Y:S04]  /*c230*/  LDL.LU R25, [R1+0xcc] ;  /* 0x0000cc0001197983 */ /* 0x000f280000300800 */
[----:B------:R0:W-:Y:S01]  /*c240*/  STL [R1+0x124c], R8 ;  /* 0x00124c0801007387 */ /* 0x0001e20000100800 */
[----:B-----5:R-:W-:Y:S02]  /*c250*/  LEA R7, P2, R21, R0, 0x1 ;  /* 0x0000000015077211 */ /* 0x020fe400078408ff */
[----:B0-----:R-:W-:-:S03]  /*c260*/  LEA.HI.X.SX32 R8, R6, R18, 0x1, P3 ;  /* 0x0000001206087211 */ /* 0x001fc600018f0eff */
[----:B------:R0:W-:Y:S04]  /*c270*/  STL [R1+0x1288], R7 ;  /* 0x0012880701007387 */ /* 0x0001e80000100800 */
[----:B------:R-:W-:Y:S01]  /*c280*/  STL [R1+0x1254], R8 ;  /* 0x0012540801007387 */ /* 0x000fe20000100800 */
[----:B0-----:R-:W-:-:S03]  /*c290*/  LEA.HI.X.SX32 R7, R20, R18, 0x1, P4 ;  /* 0x0000001214077211 */ /* 0x001fc600020f0eff */
[----:B------:R-:W5:Y:S01]  /*c2a0*/  LDL.LU R20, [R1+0xc8] ;  /* 0x0000c80001147983 */ /* 0x000f620000300800 */
[----:B------:R-:W-:-:S05]  /*c2b0*/  LEA R6, P3, R17, R0, 0x1 ;  /* 0x0000000011067211 */ /* 0x000fca00078608ff */
[----:B------:R-:W-:Y:S04]  /*c2c0*/  STL [R1+0x1290], R6 ;  /* 0x0012900601007387 */ /* 0x000fe80000100800 */
[----:B------:R0:W-:Y:S01]  /*c2d0*/  STL [R1+0x125c], R7 ;  /* 0x00125c0701007387 */ /* 0x0001e20000100800 */
[----:B------:R-:W-:-:S03]  /*c2e0*/  LEA.HI.X.SX32 R5, R5, R18, 0x1, P5 ;  /* 0x0000001205057211 */ /* 0x000fc600028f0eff */
[----:B0-----:R-:W5:Y:S01]  /*c2f0*/  LDL.LU R7, [R1+0xc4] ;  /* 0x0000c40001077983 */ /* 0x001f620000300800 */
[----:B------:R-:W-:-:S05]  /*c300*/  LEA R6, P4, R15, R0, 0x1 ;  /* 0x000000000f067211 */ /* 0x000fca00078808ff */
[----:B------:R0:W-:Y:S04]  /*c310*/  STL [R1+0x1298], R6 ;  /* 0x0012980601007387 */ /* 0x0001e80000100800 */
[----:B------:R1:W-:Y:S01]  /*c320*/  STL [R1+0x1264], R5 ;  /* 0x0012640501007387 */ /* 0x0003e20000100800 */
[----:B0-----:R-:W-:Y:S02]  /*c330*/  LEA R6, P5, R14, R0, 0x1 ;  /* 0x000000000e067211 */ /* 0x001fe400078a08ff */
[-C--:B-1----:R-:W-:Y:S02]  /*c340*/  LEA.HI.X.SX32 R5, R9, R18.reuse, 0x1, P6 ;  /* 0x0000001209057211 */ /* 0x082fe400030f0eff */
[----:B------:R-:W5:Y:S04]  /*c350*/  LDL.LU R9, [R1+0xc0] ;  /* 0x0000c00001097983 */ /* 0x000f680000300800 */
[----:B------:R0:W-:Y:S04]  /*c360*/  STL [R1+0x12a0], R6 ;  /* 0x0012a00601007387 */ /* 0x0001e80000100800 */
[----:B------:R1:W-:Y:S04]  /*c370*/  STL [R1+0x126c], R5 ;  /* 0x00126c0501007387 */ /* 0x0003e80000100800 */
[----:B0-----:R-:W5:Y:S01]  /*c380*/  LDL.LU R6, [R1+0xbc] ;  /* 0x0000bc0001067983 */ /* 0x001f620000300800 */
[----:B-1----:R-:W-:-:S02]  /*c390*/  LEA.HI.X.SX32 R5, R19, R18, 0x1, P0 ;  /* 0x0000001213057211 */ /* 0x002fc400000f0eff */
[----:B--2---:R-:W-:-:S05]  /*c3a0*/  LEA R8, P6, R13, R0, 0x1 ;  /* 0x000000000d087211 */ /* 0x004fca00078c08ff */
[----:B------:R-:W-:Y:S04]  /*c3b0*/  STL [R1+0x12a8], R8 ;  /* 0x0012a80801007387 */ /* 0x000fe80000100800 */
[----:B------:R0:W-:Y:S04]  /*c3c0*/  STL [R1+0x1274], R5 ;  /* 0x0012740501007387 */ /* 0x0001e80000100800 */
[----:B0-----:R-:W2:Y:S01]  /*c3d0*/  LDL.LU R5, [R1+0xb8] ;  /* 0x0000b80001057983 */ /* 0x001ea20000300800 */
[----:B------:R-:W-:Y:S02]  /*c3e0*/  LEA.HI.X.SX32 R8, R22, R18, 0x1, P1 ;  /* 0x0000001216087211 */ /* 0x000fe400008f0eff */
[----:B------:R-:W-:-:S05]  /*c3f0*/  LEA R10, P0, R11, R0, 0x1 ;  /* 0x000000000b0a7211 */ /* 0x000fca00078008ff */
[----:B------:R0:W-:Y:S04]  /*c400*/  STL [R1+0x12b0], R10 ;  /* 0x0012b00a01007387 */ /* 0x0001e80000100800 */
[----:B------:R1:W-:Y:S01]  /*c410*/  STL [R1+0x127c], R8 ;  /* 0x00127c0801007387 */ /* 0x0003e20000100800 */
[----:B------:R-:W-:Y:S02]  /*c420*/  LEA R12, P1, R16, R0, 0x1 ;  /* 0x00000000100c7211 */ /* 0x000fe400078208ff */
[----:B0-----:R-:W-:-:S03]  /*c430*/  LEA.HI.X.SX32 R10, R21, R18, 0x1, P2 ;  /* 0x00000012150a7211 */ /* 0x001fc600010f0eff */
[----:B------:R-:W-:Y:S04]  /*c440*/  STL [R1+0x12b8], R12 ;  /* 0x0012b80c01007387 */ /* 0x000fe80000100800 */
[----:B------:R-:W2:Y:S04]  /*c450*/  LDL.LU R19, [R1+0xb4] ;  /* 0x0000b40001137983 */ /* 0x000ea80000300800 */
[----:B------:R0:W-:Y:S01]  /*c460*/  STL [R1+0x1284], R10 ;  /* 0x0012840a01007387 */ /* 0x0001e20000100800 */
[----:B-1----:R-:W-:-:S05]  /*c470*/  LEA R8, P2, R4, R0, 0x1 ;  /* 0x0000000004087211 */ /* 0x002fca00078408ff */
[----:B------:R3:W-:Y:S04]  /*c480*/  STL [R1+0x12c0], R8 ;  /* 0x0012c00801007387 */ /* 0x0007e80000100800 */
[----:B------:R-:W2:Y:S01]  /*c490*/  LDL.LU R22, [R1+0xb0] ;  /* 0x0000b00001167983 */ /* 0x000ea20000300800 */
[----:B0-----:R-:W-:Y:S02]  /*c4a0*/  LEA.HI.X.SX32 R10, R17, R18, 0x1, P3 ;  /* 0x00000012110a7211 */ /* 0x001fe400018f0eff */
[----:B---3--:R-:W-:-:S03]  /*c4b0*/  LEA R8, P3, R3, R0, 0x1 ;  /* 0x0000000003087211 */ /* 0x008fc600078608ff */
[----:B------:R0:W-:Y:S04]  /*c4c0*/  STL [R1+0x128c], R10 ;  /* 0x00128c0a01007387 */ /* 0x0001e80000100800 */
[----:B------:R1:W-:Y:S04]  /*c4d0*/  STL [R1+0x12c8], R8 ;  /* 0x0012c80801007387 */ /* 0x0003e80000100800 */
[----:B------:R-:W3:Y:S01]  /*c4e0*/  LDL.LU R21, [R1+0xac] ;  /* 0x0000ac0001157983 */ /* 0x000ee20000300800 */
[----:B0-----:R-:W-:Y:S02]  /*c4f0*/  LEA.HI.X.SX32 R10, R15, R18, 0x1, P4 ;  /* 0x000000120f0a7211 */ /* 0x001fe400020f0eff */
[----:B-1----:R-:W-:-:S03]  /*c500*/  LEA R8, P4, R23, R0, 0x1 ;  /* 0x0000000017087211 */ /* 0x002fc600078808ff */
        /* <DEDUP_REMOVED lines=9> */
[----:B----4-:R-:W-:-:S03]  /*c5a0*/  LEA R8, P6, R25, R0, 0x1 ;  /* 0x0000000019087211 */ /* 0x010fc600078c08ff */
[----:B------:R0:W-:Y:S04]  /*c5b0*/  STL [R1+0x12a4], R10 ;  /* 0x0012a40a01007387 */ /* 0x0001e80000100800 */
[----:B------:R-:W-:Y:S04]  /*c5c0*/  STL [R1+0x12e0], R8 ;  /* 0x0012e00801007387 */ /* 0x000fe80000100800 */
[----:B------:R-:W4:Y:S01]  /*c5d0*/  LDL.LU R14, [R1+0xa0] ;  /* 0x0000a000010e7983 */ /* 0x000f220000300800 */
[----:B0-----:R-:W-:-:S05]  /*c5e0*/  LEA.HI.X.SX32 R10, R11, R18, 0x1, P0 ;  /* 0x000000120b0a7211 */ /* 0x001fca00000f0eff */
[----:B------:R0:W-:Y:S04]  /*c5f0*/  STL [R1+0x12ac], R10 ;  /* 0x0012ac0a01007387 */ /* 0x0001e80000100800 */
[----:B------:R-:W4:Y:S01]  /*c600*/  LDL.LU R13, [R1+0x9c] ;  /* 0x00009c00010d7983 */ /* 0x000f220000300800 */
[----:B0-----:R-:W-:Y:S02]  /*c610*/  LEA.HI.X.SX32 R10, R16, R18, 0x1, P1 ;  /* 0x00000012100a7211 */ /* 0x001fe400008f0eff */
[----:B-----5:R-:W-:-:S05]  /*c620*/  LEA R8, P0, R20, R0, 0x1 ;  /* 0x0000000014087211 */ /* 0x020fca00078008ff */
[----:B------:R0:W-:Y:S04]  /*c630*/  STL [R1+0x12e8], R8 ;  /* 0x0012e80801007387 */ /* 0x0001e80000100800 */
[----:B------:R-:W-:Y:S04]  /*c640*/  STL [R1+0x12b4], R10 ;  /* 0x0012b40a01007387 */ /* 0x000fe80000100800 */
[----:B------:R-:W5:Y:S01]  /*c650*/  LDL.LU R11, [R1+0x98] ;  /* 0x00009800010b7983 */ /* 0x000f620000300800 */
[----:B------:R-:W-:Y:S02]  /*c660*/  LEA.HI.X.SX32 R4, R4, R18, 0x1, P2 ;  /* 0x0000001204047211 */ /* 0x000fe400010f0eff */
[----:B0-----:R-:W-:-:S05]  /*c670*/  LEA R8, P1, R7, R0, 0x1 ;  /* 0x0000000007087211 */ /* 0x001fca00078208ff */
[----:B------:R-:W-:Y:S04]  /*c680*/  STL [R1+0x12f0], R8 ;  /* 0x0012f00801007387 */ /* 0x000fe80000100800 */
[----:B------:R0:W-:Y:S04]  /*c690*/  STL [R1+0x12bc], R4 ;  /* 0x0012bc0401007387 */ /* 0x0001e80000100800 */
[----:B------:R-:W5:Y:S01]  /*c6a0*/  LDL.LU R16, [R1+0x94] ;  /* 0x0000940001107983 */ /* 0x000f620000300800 */
[----:B0-----:R-:W-:Y:S02]  /*c6b0*/  LEA.HI.X.SX32 R4, R3, R18, 0x1, P3 ;  /* 0x0000001203047211 */ /* 0x001fe400018f0eff */
[----:B------:R-:W-:-:S05]  /*c6c0*/  LEA R8, P2, R9, R0, 0x1 ;  /* 0x0000000009087211 */ /* 0x000fca00078408ff */
[----:B------:R0:W-:Y:S04]  /*c6d0*/  STL [R1+0x12f8], R8 ;  /* 0x0012f80801007387 */ /* 0x0001e80000100800 */
[----:B------:R-:W5:Y:S01]  /*c6e0*/  LDL.LU R3, [R1+0x90] ;  /* 0x0000900001037983 */ /* 0x000f620000300800 */
[----:B0-----:R-:W-:-:S03]  /*c6f0*/  LEA R8, P3, R6, R0, 0x1 ;  /* 0x0000000006087211 */ /* 0x001fc600078608ff */
[----:B------:R0:W-:Y:S04]  /*c700*/  STL [R1+0x12c4], R4 ;  /* 0x0012c40401007387 */ /* 0x0001e80000100800 */
[----:B------:R-:W-:Y:S01]  /*c710*/  STL [R1+0x1300], R8 ;  /* 0x0013000801007387 */ /* 0x000fe20000100800 */
[----:B0-----:R-:W-:-:S03]  /*c720*/  LEA.HI.X.SX32 R4, R23, R18, 0x1, P4 ;  /* 0x0000001217047211 */ /* 0x001fc600020f0eff */
[----:B------:R-:W5:Y:S04]  /*c730*/  LDL.LU R23, [R1+0x8c] ;  /* 0x00008c0001177983 */ /* 0x000f680000300800 */
[----:B------:R0:W-:Y:S02]  /*c740*/  STL [R1+0x12cc], R4 ;  /* 0x0012cc0401007387 */ /* 0x0001e40000100800 */
[----:B0-----:R-:W-:Y:S02]  /*c750*/  LEA.HI.X.SX32 R4, R2, R18, 0x1, P5 ;  /* 0x0000001202047211 */ /* 0x001fe400028f0eff */
[----:B--2---:R-:W-:-:S05]  /*c760*/  LEA R8, P4, R5, R0, 0x1 ;  /* 0x0000000005087211 */ /* 0x004fca00078808ff */
[----:B------:R-:W-:Y:S04]  /*c770*/  STL [R1+0x1308], R8 ;  /* 0x0013080801007387 */ /* 0x000fe80000100800 */
[----:B------:R-:W2:Y:S04]  /*c780*/  LDL.LU R2, [R1+0x88] ;  /* 0x0000880001027983 */ /* 0x000ea80000300800 */
[----:B------:R0:W-:Y:S02]  /*c790*/  STL [R1+0x12d4], R4 ;  /* 0x0012d40401007387 */ /* 0x0001e40000100800 */
[----:B0-----:R-:W-:-:S02]  /*c7a0*/  LEA.HI.X.SX32 R4, R25, R18, 0x1, P6 ;  /* 0x0000001219047211 */ /* 0x001fc400030f0eff */
[----:B------:R-:W2:Y:S01]  /*c7b0*/  LDL.LU R25, [R1+0x84] ;  /* 0x0000840001197983 */ /* 0x000ea20000300800 */
[----:B------:R-:W-:-:S05]  /*c7c0*/  LEA R8, P5, R19, R0, 0x1 ;  /* 0x0000000013087211 */ /* 0x000fca00078a08ff */
[----:B------:R-:W-:Y:S04]  /*c7d0*/  STL [R1+0x1310], R8 ;  /* 0x0013100801007387 */ /* 0x000fe80000100800 */
[----:B------:R0:W-:Y:S02]  /*c7e0*/  STL [R1+0x12dc], R4 ;  /* 0x0012dc0401007387 */ /* 0x0001e40000100800 */
[----:B0-----:R-:W-:Y:S02]  /*c7f0*/  LEA.HI.X.SX32 R4, R20, R18, 0x1, P0 ;  /* 0x0000001214047211 */ /* 0x001fe400000f0eff */
[----:B------:R-:W2:Y:S01]  /*c800*/  LDL.LU R20, [R1+0x80] ;  /* 0x0000800001147983 */ /* 0x000ea20000300800 */
[----:B------:R-:W-:-:S05]  /*c810*/  LEA R8, P6, R22, R0, 0x1 ;  /* 0x0000000016087211 */ /* 0x000fca00078c08ff */
[----:B------:R-:W-:Y:S04]  /*c820*/  STL [R1+0x1318], R8 ;  /* 0x0013180801007387 */ /* 0x000fe80000100800 */
[----:B------:R0:W-:Y:S04]  /*c830*/  STL [R1+0x12e4], R4 ;  /* 0x0012e40401007387 */ /* 0x0001e80000100800 */
[----:B0-----:R-:W2:Y:S01]  /*c840*/  LDL.LU R4, [R1+0x7c] ;  /* 0x00007c0001047983 */ /* 0x001ea20000300800 */
[----:B---3--:R-:W-:Y:S02]  /*c850*/  LEA R8, P0, R21, R0, 0x1 ;  /* 0x0000000015087211 */ /* 0x008fe400078008ff */
[----:B------:R-:W-:-:S02]  /*c860*/  LEA.HI.X.SX32 R10, R7, R18, 0x1, P1 ;  /* 0x00000012070a7211 */ /* 0x000fc400008f0eff */
[----:B------:R-:W-:Y:S01]  /*c870*/  LEA.HI.X.SX32 R7, R9, R18, 0x1, P2 ;  /* 0x0000001209077211 */ /* 0x000fe200010f0eff */
[----:B------:R0:W-:Y:S04]  /*c880*/  STL [R1+0x1320], R8 ;  /* 0x0013200801007387 */ /* 0x0001e80000100800 */
[----:B------:R-:W-:Y:S04]  /*c890*/  STL [R1+0x12ec], R10 ;  /* 0x0012ec0a01007387 */ /* 0x000fe80000100800 */
[----:B------:R-:W3:Y:S01]  /*c8a0*/  LDL.LU R9, [R1+0x78] ;  /* 0x0000780001097983 */ /* 0x000ee20000300800 */
[----:B0-----:R-:W-:-:S05]  /*c8b0*/  LEA R8, P1, R17, R0, 0x1 ;  /* 0x0000000011087211 */ /* 0x001fca00078208ff */
[----:B------:R0:W-:Y:S04]  /*c8c0*/  STL [R1+0x1328], R8 ;  /* 0x0013280801007387 */ /* 0x0001e80000100800 */
[----:B------:R1:W-:Y:S01]  /*c8d0*/  STL [R1+0x12f4], R7 ;  /* 0x0012f40701007387 */ /* 0x0003e20000100800 */
[----:B0-----:R-:W-:-:S05]  /*c8e0*/  LEA R8, P2, R15, R0, 0x1 ;  /* 0x000000000f087211 */ /* 0x001fca00078408ff */
[----:B------:R-:W-:Y:S04]  /*c8f0*/  STL [R1+0x1330], R8 ;  /* 0x0013300801007387 */ /* 0x000fe80000100800 */
[----:B------:R-:W3:Y:S01]  /*c900*/  LDL.LU R12, [R1+0x74] ;  /* 0x00007400010c7983 */ /* 0x000ee20000300800 */
[----:B-1----:R-:W-:-:S05]  /*c910*/  LEA.HI.X.SX32 R7, R6, R18, 0x1, P3 ;  /* 0x0000001206077211 */ /* 0x002fca00018f0eff */
[----:B------:R0:W-:Y:S01]  /*c920*/  STL [R1+0x12fc], R7 ;  /* 0x0012fc0701007387 */ /* 0x0001e20000100800 */
[----:B----4-:R-:W-:-:S05]  /*c930*/  LEA R6, P3, R14, R0, 0x1 ;  /* 0x000000000e067211 */ /* 0x010fca00078608ff */
[----:B------:R1:W-:Y:S01]  /*c940*/  STL [R1+0x1338], R6 ;  /* 0x0013380601007387 */ /* 0x0003e20000100800 */
[----:B0-----:R-:W-:-:S05]  /*c950*/  LEA.HI.X.SX32 R7, R5, R18, 0x1, P4 ;  /* 0x0000001205077211 */ /* 0x001fca00020f0eff */
[----:B------:R5:W-:Y:S04]  /*c960*/  STL [R1+0x1304], R7 ;  /* 0x0013040701007387 */ /* 0x000be80000100800 */
[----:B------:R-:W4:Y:S01]  /*c970*/  LDL.LU R10, [R1+0x6c] ;  /* 0x00006c00010a7983 */ /* 0x000f220000300800 */
[----:B-1----:R-:W-:Y:S02]  /*c980*/  LEA R6, P4, R13, R0, 0x1 ;  /* 0x000000000d067211 */ /* 0x002fe400078808ff */
[----:B------:R-:W-:-:S03]  /*c990*/  LEA.HI.X.SX32 R5, R19, R18, 0x1, P5 ;  /* 0x0000001213057211 */ /* 0x000fc600028f0eff */
[----:B------:R0:W-:Y:S04]  /*c9a0*/  STL [R1+0x1340], R6 ;  /* 0x0013400601007387 */ /* 0x0001e80000100800 */
[----:B------:R-:W-:Y:S01]  /*c9b0*/  STL [R1+0x130c], R5 ;  /* 0x00130c0501007387 */ /* 0x000fe20000100800 */
[----:B-----5:R-:W-:-:S05]  /*c9c0*/  LEA R7, P5, R11, R0, 0x1 ;  /* 0x000000000b077211 */ /* 0x020fca00078a08ff */
[----:B------:R1:W-:Y:S04]  /*c9d0*/  STL [R1+0x1348], R7 ;  /* 0x0013480701007387 */ /* 0x0003e80000100800 */
[----:B------:R-:W5:Y:S01]  /*c9e0*/  LDL.LU R8, [R1+0x68] ;  /* 0x0000680001087983 */ /* 0x000f620000300800 */
[-C--:B0-----:R-:W-:Y:S02]  /*c9f0*/  LEA.HI.X.SX32 R6, R22, R18.reuse, 0x1, P6 ;  /* 0x0000001216067211 */ /* 0x081fe400030f0eff */
[----:B-1----:R-:W-:-:S03]  /*ca00*/  LEA.HI.X.SX32 R7, R21, R18, 0x1, P0 ;  /* 0x0000001215077211 */ /* 0x002fc600000f0eff */
[----:B------:R-:W-:Y:S01]  /*ca10*/  STL [R1+0x1314], R6 ;  /* 0x0013140601007387 */ /* 0x000fe20000100800 */
[----:B------:R-:W-:-:S05]  /*ca20*/  LEA R5, P6, R16, R0, 0x1 ;  /* 0x0000000010057211 */ /* 0x000fca00078c08ff */
[----:B------:R-:W-:Y:S04]  /*ca30*/  STL [R1+0x1350], R5 ;  /* 0x0013500501007387 */ /* 0x000fe80000100800 */
[----:B------:R0:W-:Y:S04]  /*ca40*/  STL [R1+0x131c], R7 ;  /* 0x00131c0701007387 */ /* 0x0001e80000100800 */
[----:B0-----:R-:W5:Y:S01]  /*ca50*/  LDL.LU R7, [R1+0x64] ;  /* 0x0000640001077983 */ /* 0x001f620000300800 */
[----:B------:R-:W-:Y:S02]  /*ca60*/  LEA R6, P0, R3, R0, 0x1 ;  /* 0x0000000003067211 */ /* 0x000fe400078008ff */
[----:B------:R-:W-:-:S03]  /*ca70*/  LEA.HI.X.SX32 R5, R17, R18, 0x1, P1 ;  /* 0x0000001211057211 */ /* 0x000fc600008f0eff */
[----:B------:R0:W-:Y:S04]  /*ca80*/  STL [R1+0x1358], R6 ;  /* 0x0013580601007387 */ /* 0x0001e80000100800 */
[----:B------:R1:W-:Y:S01]  /*ca90*/  STL [R1+0x1324], R5 ;  /* 0x0013240501007387 */ /* 0x0003e20000100800 */
[----:B0-----:R-:W-:-:S05]  /*caa0*/  LEA R6, P1, R23, R0, 0x1 ;  /* 0x0000000017067211 */ /* 0x001fca00078208ff */
[----:B------:R0:W-:Y:S01]  /*cab0*/  STL [R1+0x1360], R6 ;  /* 0x0013600601007387 */ /* 0x0001e20000100800 */
[----:B-1----:R-:W-:-:S03]  /*cac0*/  LEA.HI.X.SX32 R5, R15, R18, 0x1, P2 ;  /* 0x000000120f057211 */ /* 0x002fc600010f0eff */
[----:B0-----:R-:W5:Y:S04]  /*cad0*/  LDL.LU R6, [R1+0x60] ;  /* 0x0000600001067983 */ /* 0x001f680000300800 */
[----:B------:R0:W-:Y:S02]  /*cae0*/  STL [R1+0x132c], R5 ;  /* 0x00132c0501007387 */ /* 0x0001e40000100800 */
[----:B0-----:R-:W-:Y:S02]  /*caf0*/  LEA.HI.X.SX32 R5, R14, R18, 0x1, P3 ;  /* 0x000000120e057211 */ /* 0x001fe400018f0eff */
[----:B--2---:R-:W-:-:S05]  /*cb00*/  LEA R15, P2, R2, R0, 0x1 ;  /* 0x00000000020f7211 */ /* 0x004fca00078408ff */
[----:B------:R-:W-:Y:S04]  /*cb10*/  STL [R1+0x1368], R15 ;  /* 0x0013680f01007387 */ /* 0x000fe80000100800 */
[----:B------:R0:W-:Y:S04]  /*cb20*/  STL [R1+0x1334], R5 ;  /* 0x0013340501007387 */ /* 0x0001e80000100800 */
[----:B0-----:R-:W2:Y:S01]  /*cb30*/  LDL.LU R5, [R1+0x5c] ;  /* 0x00005c0001057983 */ /* 0x001ea20000300800 */
[----:B------:R-:W-:Y:S02]  /*cb40*/  LEA R14, P3, R25, R0, 0x1 ;  /* 0x00000000190e7211 */ /* 0x000fe400078608ff */
[----:B------:R-:W-:-:S03]  /*cb50*/  LEA.HI.X.SX32 R13, R13, R18, 0x1, P4 ;  /* 0x000000120d0d7211 */ /* 0x000fc600020f0eff */
[----:B------:R0:W-:Y:S01]  /*cb60*/  STL [R1+0x1370], R14 ;  /* 0x0013700e01007387 */ /* 0x0001e20000100800 */
[----:B------:R-:W-:-:S03]  /*cb70*/  LEA.HI.X.SX32 R11, R11, R18, 0x1, P5 ;  /* 0x000000120b0b7211 */ /* 0x000fc600028f0eff */
[----:B------:R1:W-:Y:S01]  /*cb80*/  STL [R1+0x133c], R13 ;  /* 0x00133c0d01007387 */ /* 0x0003e20000100800 */
[----:B0-----:R-:W-:-:S05]  /*cb90*/  LEA R14, P4, R20, R0, 0x1 ;  /* 0x00000000140e7211 */ /* 0x001fca00078808ff */
[----:B------:R-:W-:Y:S04]  /*cba0*/  STL [R1+0x1378], R14 ;  /* 0x0013780e01007387 */ /* 0x000fe80000100800 */
[----:B------:R-:W2:Y:S04]  /*cbb0*/  LDL.LU R19, [R1+0x58] ;  /* 0x0000580001137983 */ /* 0x000ea80000300800 */
[----:B------:R0:W-:Y:S01]  /*cbc0*/  STL [R1+0x1344], R11 ;  /* 0x0013440b01007387 */ /* 0x0001e20000100800 */
[----:B-1----:R-:W-:Y:S02]  /*cbd0*/  LEA R13, P5, R4, R0, 0x1 ;  /* 0x00000000040d7211 */ /* 0x002fe400078a08ff */
[----:B0-----:R-:W-:-:S03]  /*cbe0*/  LEA.HI.X.SX32 R11, R16, R18, 0x1, P6 ;  /* 0x00000012100b7211 */ /* 0x001fc600030f0eff */
[----:B------:R3:W-:Y:S04]  /*cbf0*/  STL [R1+0x1380], R13 ;  /* 0x0013800d01007387 */ /* 0x0007e80000100800 */
[----:B------:R-:W2:Y:S04]  /*cc00*/  LDL.LU R22, [R1+0x54] ;  /* 0x0000540001167983 */ /* 0x000ea80000300800 */
[----:B------:R0:W-:Y:S01]  /*cc10*/  STL [R1+0x134c], R11 ;  /* 0x00134c0b01007387 */ /* 0x0001e20000100800 */
[----:B---3--:R-:W-:-:S03]  /*cc20*/  LEA R13, P6, R9, R0, 0x1 ;  /* 0x00000000090d7211 */ /* 0x008fc600078c08ff */
[----:B------:R-:W3:Y:S04]  /*cc30*/  LDL.LU R21, [R1+0x50] ;  /* 0x0000500001157983 */ /* 0x000ee80000300800 */
[----:B------:R-:W-:Y:S01]  /*cc40*/  STL [R1+0x1388], R13 ;  /* 0x0013880d01007387 */ /* 0x000fe20000100800 */
[----:B0-----:R-:W-:-:S03]  /*cc50*/  LEA.HI.X.SX32 R11, R3, R18, 0x1, P0 ;  /* 0x00000012030b7211 */ /* 0x001fc600000f0eff */
[----:B------:R-:W3:Y:S04]  /*cc60*/  LDL.LU R17, [R1+0x4c] ;  /* 0x00004c0001117983 */ /* 0x000ee80000300800 */
[----:B------:R0:W-:Y:S04]  /*cc70*/  STL [R1+0x1354], R11 ;  /* 0x0013540b01007387 */ /* 0x0001e80000100800 */
[----:B------:R-:W3:Y:S01]  /*cc80*/  LDL.LU R15, [R1+0x48] ;  /* 0x00004800010f7983 */ /* 0x000ee20000300800 */
[----:B------:R-:W-:Y:S02]  /*cc90*/  LEA R3, P0, R12, R0, 0x1 ;  /* 0x000000000c037211 */ /* 0x000fe400078008ff */
[----:B0-----:R-:W-:-:S03]  /*cca0*/  LEA.HI.X.SX32 R11, R23, R18, 0x1, P1 ;  /* 0x00000012170b7211 */ /* 0x001fc600008f0eff */
[----:B------:R4:W-:Y:S04]  /*ccb0*/  STL [R1+0x1390], R3 ;  /* 0x0013900301007387 */ /* 0x0009e80000100800 */
[----:B------:R-:W3:Y:S04]  /*ccc0*/  LDL.LU R14, [R1+0x44] ;  /* 0x00004400010e7983 */ /* 0x000ee80000300800 */
[----:B------:R0:W-:Y:S04]  /*ccd0*/  STL [R1+0x135c], R11 ;  /* 0x00135c0b01007387 */ /* 0x0001e80000100800 */
[----:B------:R-:W3:Y:S01]  /*cce0*/  LDL.LU R13, [R1+0x40] ;  /* 0x00004000010d7983 */ /* 0x000ee20000300800 */
[----:B----4-:R-:W-:-:S02]  /*ccf0*/  LEA R3, P1, R10, R0, 0x1 ;  /* 0x000000000a037211 */ /* 0x010fc400078208ff */
[----:B------:R-:W-:-:S03]  /*cd00*/  LEA.HI.X.SX32 R2, R2, R18, 0x1, P2 ;  /* 0x0000001202027211 */ /* 0x000fc600010f0eff */
[----:B------:R1:W-:Y:S04]  /*cd10*/  STL [R1+0x1398], R3 ;  /* 0x0013980301007387 */ /* 0x0003e80000100800 */
[----:B0-----:R-:W4:Y:S04]  /*cd20*/  LDL.LU R11, [R1+0x30] ;  /* 0x00003000010b7983 */ /* 0x001f280000300800 */
[----:B------:R0:W-:Y:S01]  /*cd30*/  STL [R1+0x1364], R2 ;  /* 0x0013640201007387 */ /* 0x0001e20000100800 */
[----:B-1----:R-:W-:-:S03]  /*cd40*/  LEA.HI.X.SX32 R3, R25, R18, 0x1, P3 ;  /* 0x0000001219037211 */ /* 0x002fc600018f0eff */
[----:B0-----:R-:W4:Y:S01]  /*cd50*/  LDL.LU R2, [R1+0x2c] ;  /* 0x00002c0001027983 */ /* 0x001f220000300800 */
[----:B-----5:R-:W-:-:S05]  /*cd60*/  LEA R16, P2, R8, R0, 0x1 ;  /* 0x0000000008107211 */ /* 0x020fca00078408ff */
[----:B------:R-:W-:Y:S04]  /*cd70*/  STL [R1+0x13a0], R16 ;  /* 0x0013a01001007387 */ /* 0x000fe80000100800 */
[----:B------:R-:W5:Y:S04]  /*cd80*/  LDL.LU R25, [R1+0x28] ;  /* 0x0000280001197983 */ /* 0x000f680000300800 */
[----:B------:R0:W-:Y:S04]  /*cd90*/  STL [R1+0x136c], R3 ;  /* 0x00136c0301007387 */ /* 0x0001e80000100800 */
[----:B------:R-:W4:Y:S01]  /*cda0*/  LDL.LU R23, [R1+0x20] ;  /* 0x0000200001177983 */ /* 0x000f220000300800 */
[----:B0-----:R-:W-:-:S02]  /*cdb0*/  LEA.HI.X.SX32 R3, R20, R18, 0x1, P4 ;  /* 0x0000001214037211 */ /* 0x001fc400020f0eff */
[----:B------:R-:W-:-:S05]  /*cdc0*/  LEA R16, P3, R7, R0, 0x1 ;  /* 0x0000000007107211 */ /* 0x000fca00078608ff */
[----:B------:R0:W-:Y:S04]  /*cdd0*/  STL [R1+0x13a8], R16 ;  /* 0x0013a81001007387 */ /* 0x0001e80000100800 */
[----:B------:R-:W4:Y:S04]  /*cde0*/  LDL.LU R20, [R1+0x18] ;  /* 0x0000180001147983 */ /* 0x000f280000300800 */
[----:B------:R1:W-:Y:S01]  /*cdf0*/  STL [R1+0x1374], R3 ;  /* 0x0013740301007387 */ /* 0x0003e20000100800 */
[----:B0-----:R-:W-:-:S03]  /*ce00*/  LEA.HI.X.SX32 R16, R4, R18, 0x1, P5 ;  /* 0x0000001204107211 */ /* 0x001fc600028f0eff */
[----:B-1----:R-:W4:Y:S01]  /*ce10*/  LDL.LU R3, [R1+0x10] ;  /* 0x0000100001037983 */ /* 0x002f220000300800 */
[----:B------:R-:W-:-:S05]  /*ce20*/  LEA R24, P4, R6, R0, 0x1 ;  /* 0x0000000006187211 */ /* 0x000fca00078808ff */
[----:B------:R-:W-:Y:S04]  /*ce30*/  STL [R1+0x13b0], R24 ;  /* 0x0013b01801007387 */ /* 0x000fe80000100800 */
[----:B------:R-:W4:Y:S04]  /*ce40*/  LDL.LU R4, [R1+0xc] ;  /* 0x00000c0001047983 */ /* 0x000f280000300800 */
[----:B------:R0:W-:Y:S04]  /*ce50*/  STL [R1+0x137c], R16 ;  /* 0x00137c1001007387 */ /* 0x0001e80000100800 */
[----:B0-----:R-:W4:Y:S01]  /*ce60*/  LDL.LU R16, [R1+0x8] ;  /* 0x0000080001107983 */ /* 0x001f220000300800 */
[----:B--2---:R-:W-:-:S05]  /*ce70*/  LEA R24, P5, R5, R0, 0x1 ;  /* 0x0000000005187211 */ /* 0x004fca00078a08ff */
[----:B------:R0:W-:Y:S02]  /*ce80*/  STL [R1+0x13b8], R24 ;  /* 0x0013b81801007387 */ /* 0x0001e40000100800 */
[-C--:B0-----:R-:W-:Y:S02]  /*ce90*/  LEA.HI.X.SX32 R24, R9, R18.reuse, 0x1, P6 ;  /* 0x0000001209187211 */ /* 0x081fe400030f0eff */
[----:B------:R-:W2:Y:S01]  /*cea0*/  LDL.LU R9, [R1+0x4] ;  /* 0x0000040001097983 */ /* 0x000ea20000300800 */
[----:B------:R-:W-:-:S03]  /*ceb0*/  LEA.HI.X.SX32 R12, R12, R18, 0x1, P0 ;  /* 0x000000120c0c7211 */ /* 0x000fc600000f0eff */
[----:B------:R0:W-:Y:S01]  /*cec0*/  STL [R1+0x1384], R24 ;  /* 0x0013841801007387 */ /* 0x0001e20000100800 */
[----:B------:R-:W-:Y:S02]  /*ced0*/  LEA.HI.X.SX32 R10, R10, R18, 0x1, P1 ;  /* 0x000000120a0a7211 */ /* 0x000fe400008f0eff */
[----:B0-----:R-:W-:-:S05]  /*cee0*/  LEA R24, P6, R19, R0, 0x1 ;  /* 0x0000000013187211 */ /* 0x001fca00078c08ff */
[----:B------:R0:W-:Y:S04]  /*cef0*/  STL [R1+0x13c0], R24 ;  /* 0x0013c01801007387 */ /* 0x0001e80000100800 */
[----:B0-----:R-:W2:Y:S04]  /*cf00*/  LDL.LU R24, [R1+0x1588] ;  /* 0x0015880001187983 */ /* 0x001ea80000300800 */
[----:B------:R0:W-:Y:S02]  /*cf10*/  STL [R1+0x138c], R12 ;  /* 0x00138c0c01007387 */ /* 0x0001e40000100800 */
[----:B0-----:R-:W-:-:S05]  /*cf20*/  LEA R12, P0, R22, R0, 0x1 ;  /* 0x00000000160c7211 */ /* 0x001fca00078008ff */
[----:B------:R0:W-:Y:S01]  /*cf30*/  STL [R1+0x13c8], R12 ;  /* 0x0013c80c01007387 */ /* 0x0001e20000100800 */
[----:B------:R-:W-:-:S03]  /*cf40*/  LEA.HI.X.SX32 R8, R8, R18, 0x1, P2 ;  /* 0x0000001208087211 */ /* 0x000fc600010f0eff */
[----:B0-----:R-:W2:Y:S04]  /*cf50*/  LDL.LU R12, [R1+0x1584] ;  /* 0x00158400010c7983 */ /* 0x001ea80000300800 */
[----:B------:R3:W-:Y:S02]  /*cf60*/  STL [R1+0x1394], R10 ;  /* 0x0013940a01007387 */ /* 0x0007e40000100800 */
[----:B---3--:R-:W-:-:S05]  /*cf70*/  LEA R10, P1, R21, R0, 0x1 ;  /* 0x00000000150a7211 */ /* 0x008fca00078208ff */
[----:B------:R0:W-:Y:S01]  /*cf80*/  STL [R1+0x13d0], R10 ;  /* 0x0013d00a01007387 */ /* 0x0001e20000100800 */
[----:B------:R-:W-:-:S03]  /*cf90*/  LEA.HI.X.SX32 R7, R7, R18, 0x1, P3 ;  /* 0x0000001207077211 */ /* 0x000fc600018f0eff */
[----:B0-----:R-:W3:Y:S04]  /*cfa0*/  LDL.LU R10, [R1+0x1580] ;  /* 0x00158000010a7983 */ /* 0x001ee80000300800 */
[----:B------:R0:W-:Y:S02]  /*cfb0*/  STL [R1+0x139c], R8 ;  /* 0x00139c0801007387 */ /* 0x0001e40000100800 */
[----:B0-----:R-:W-:-:S05]  /*cfc0*/  LEA R8, P2, R17, R0, 0x1 ;  /* 0x0000000011087211 */ /* 0x001fca00078408ff */
[----:B------:R0:W-:Y:S01]  /*cfd0*/  STL [R1+0x13d8], R8 ;  /* 0x0013d80801007387 */ /* 0x0001e20000100800 */
[----:B------:R-:W-:-:S03]  /*cfe0*/  LEA.HI.X.SX32 R6, R6, R18, 0x1, P4 ;  /* 0x0000001206067211 */ /* 0x000fc600020f0eff */
[----:B0-----:R-:W2:Y:S04]  /*cff0*/  LDL.LU R8, [R1+0x157c] ;  /* 0x00157c0001087983 */ /* 0x001ea80000300800 */
        /* <DEDUP_REMOVED lines=9> */
[----:B0-----:R-:W3:Y:S04]  /*d090*/  LDL.LU R6, [R1+0x1574] ;  /* 0x0015740001067983 */ /* 0x001ee80000300800 */
[----:B------:R0:W-:Y:S02]  /*d0a0*/  STL [R1+0x13b4], R5 ;  /* 0x0013b40501007387 */ /* 0x0001e40000100800 */
[----:B0-----:R-:W-:-:S05]  /*d0b0*/  LEA R5, P5, R13, R0, 0x1 ;  /* 0x000000000d057211 */ /* 0x001fca00078a08ff */
[----:B------:R0:W-:Y:S01]  /*d0c0*/  STL [R1+0x13f0], R5 ;  /* 0x0013f00501007387 */ /* 0x0001e20000100800 */
[----:B------:R-:W-:-:S03]  /*d0d0*/  LEA.HI.X.SX32 R22, R22, R18, 0x1, P0 ;  /* 0x0000001216167211 */ /* 0x000fc600000f0eff */
[----:B0-----:R-:W3:Y:S04]  /*d0e0*/  LDL.LU R5, [R1+0x1570] ;  /* 0x0015700001057983 */ /* 0x001ee80000300800 */
[----:B------:R4:W-:Y:S02]  /*d0f0*/  STL [R1+0x13bc], R19 ;  /* 0x0013bc1301007387 */ /* 0x0009e40000100800 */
[----:B----4-:R-:W-:-:S05]  /*d100*/  LEA R19, P6, R11, R0, 0x1 ;  /* 0x000000000b137211 */ /* 0x010fca00078c08ff */
[----:B------:R0:W-:Y:S01]  /*d110*/  STL [R1+0x13f8], R19 ;  /* 0x0013f81301007387 */ /* 0x0001e20000100800 */
[----:B------:R-:W-:-:S03]  /*d120*/  LEA.HI.X.SX32 R21, R21, R18, 0x1, P1 ;  /* 0x0000001215157211 */ /* 0x000fc600008f0eff */
[----:B0-----:R-:W4:Y:S04]  /*d130*/  LDL.LU R19, [R1+0x156c] ;  /* 0x00156c0001137983 */ /* 0x001f280000300800 */
[----:B------:R0:W-:Y:S02]  /*d140*/  STL [R1+0x13c4], R22 ;  /* 0x0013c41601007387 */ /* 0x0001e40000100800 */
[----:B0-----:R-:W-:-:S05]  /*d150*/  LEA R22, P0, R2, R0, 0x1 ;  /* 0x0000000002167211 */ /* 0x001fca00078008ff */
[----:B------:R0:W-:Y:S01]  /*d160*/  STL [R1+0x1400], R22 ;  /* 0x0014001601007387 */ /* 0x0001e20000100800 */
[----:B------:R-:W-:-:S03]  /*d170*/  LEA.HI.X.SX32 R17, R17, R18, 0x1, P2 ;  /* 0x0000001211117211 */ /* 0x000fc600010f0eff */
[----:B0-----:R-:W3:Y:S04]  /*d180*/  LDL.LU R22, [R1+0x1568] ;  /* 0x0015680001167983 */ /* 0x001ee80000300800 */
[----:B------:R5:W-:Y:S02]  /*d190*/  STL [R1+0x13cc], R21 ;  /* 0x0013cc1501007387 */ /* 0x000be40000100800 */
[----:B-----5:R-:W-:-:S05]  /*d1a0*/  LEA R21, P1, R25, R0, 0x1 ;  /* 0x0000000019157211 */ /* 0x020fca00078208ff */
[----:B------:R0:W-:Y:S01]  /*d1b0*/  STL [R1+0x1408], R21 ;  /* 0x0014081501007387 */ /* 0x0001e20000100800 */
[----:B------:R-:W-:-:S03]  /*d1c0*/  LEA.HI.X.SX32 R15, R15, R18, 0x1, P3 ;  /* 0x000000120f0f7211 */ /* 0x000fc600018f0eff */
[----:B0-----:R-:W5:Y:S04]  /*d1d0*/  LDL.LU R21, [R1+0x1564] ;  /* 0x0015640001157983 */ /* 0x001f680000300800 */
        /* <DEDUP_REMOVED lines=22> */
[----:B------:R0:W-:Y:S04]  /*d340*/  STL [R1+0x1430], R11 ;  /* 0x0014300b01007387 */ /* 0x0001e80000100800 */
[----:B0-----:R-:W3:Y:S04]  /*d350*/  LDL.LU R11, [R1+0x1550] ;  /* 0x00155000010b7983 */ /* 0x001ee80000300800 */
[----:B------:R2:W-:Y:S02]  /*d360*/  STL [R1+0x13fc], R2 ;  /* 0x0013fc0201007387 */ /* 0x0005e40000100800 */
[----:B--2---:R-:W-:-:S05]  /*d370*/  LEA R2, P0, R9, R0, 0x1 ;  /* 0x0000000009027211 */ /* 0x004fca00078008ff */
[----:B------:R0:W-:Y:S04]  /*d380*/  STL [R1+0x1438], R2 ;  /* 0x0014380201007387 */ /* 0x0001e80000100800 */
[----:B0-----:R-:W2:Y:S01]  /*d390*/  LDL.LU R2, [R1+0x154c] ;  /* 0x00154c0001027983 */ /* 0x001ea20000300800 */
[----:B------:R-:W-:-:S05]  /*d3a0*/  LEA.HI.X.SX32 R25, R25, R18, 0x1, P1 ;  /* 0x0000001219197211 */ /* 0x000fca00008f0eff */
        /* <DEDUP_REMOVED lines=34> */
[-C--:B------:R-:W-:Y:S02]  /*d5d0*/  LEA.HI.X.SX32 R2, R2, R18.reuse, 0x1, P1 ;  /* 0x0000001202027211 */ /* 0x080fe400008f0eff */
[----:B------:R-:W-:-:S03]  /*d5e0*/  LEA.HI.X.SX32 R25, R25, R18, 0x1, P2 ;  /* 0x0000001219197211 */ /* 0x000fc600010f0eff */
[----:B------:R2:W-:Y:S01]  /*d5f0*/  STL [R1+0x143c], R2 ;  /* 0x00143c0201007387 */ /* 0x0005e20000100800 */
[----:B------:R-:W-:Y:S02]  /*d600*/  LEA.HI.X.SX32 R23, R23, R18, 0x1, P3 ;  /* 0x0000001217177211 */ /* 0x000fe400018f0eff */
[----:B--2---:R-:W-:-:S05]  /*d610*/  LEA R2, P1, R9, R0, 0x1 ;  /* 0x0000000009027211 */ /* 0x004fca00078208ff */
[----:B------:R0:W-:Y:S04]  /*d620*/  STL [R1+0x1478], R2 ;  /* 0x0014780201007387 */ /* 0x0001e80000100800 */
[----:B0-----:R-:W2:Y:S04]  /*d630*/  LDL.LU R2, [R1+0x152c] ;  /* 0x00152c0001027983 */ /* 0x001ea80000300800 */
[----:B------:R3:W-:Y:S02]  /*d640*/  STL [R1+0x1444], R25 ;  /* 0x0014441901007387 */ /* 0x0007e40000100800 */
[----:B---3--:R-:W-:-:S05]  /*d650*/  LEA R25, P2, R11, R0, 0x1 ;  /* 0x000000000b197211 */ /* 0x008fca00078408ff */
[----:B------:R0:W-:Y:S04]  /*d660*/  STL [R1+0x1480], R25 ;  /* 0x0014801901007387 */ /* 0x0001e80000100800 */
[----:B------:R1:W-:Y:S01]  /*d670*/  STL [R1+0x144c], R23 ;  /* 0x00144c1701007387 */ /* 0x0003e20000100800 */
[----:B0-----:R-:W-:Y:S02]  /*d680*/  LEA R25, P3, R13, R0, 0x1 ;  /* 0x000000000d197211 */ /* 0x001fe400078608ff */
[----:B-1----:R-:W-:-:S03]  /*d690*/  LEA.HI.X.SX32 R23, R20, R18, 0x1, P4 ;  /* 0x0000001214177211 */ /* 0x002fc600020f0eff */
[----:B------:R0:W-:Y:S01]  /*d6a0*/  STL [R1+0x1488], R25 ;  /* 0x0014881901007387 */ /* 0x0001e20000100800 */
[----:B------:R-:W-:-:S03]  /*d6b0*/  LEA.HI.X.SX32 R20, R3, R18, 0x1, P5 ;  /* 0x0000001203147211 */ /* 0x000fc600028f0eff */
[----:B------:R1:W-:Y:S01]  /*d6c0*/  STL [R1+0x1454], R23 ;  /* 0x0014541701007387 */ /* 0x0003e20000100800 */
[----:B0-----:R-:W-:Y:S02]  /*d6d0*/  LEA R25, P4, R14, R0, 0x1 ;  /* 0x000000000e197211 */ /* 0x001fe400078808ff */
[----:B------:R-:W-:Y:S02]  /*d6e0*/  LEA.HI.X.SX32 R3, R4, R18, 0x1, P6 ;  /* 0x0000001204037211 */ /* 0x000fe400030f0eff */
[----:B-1----:R-:W-:Y:S01]  /*d6f0*/  LEA R23, P5, R15, R0, 0x1 ;  /* 0x000000000f177211 */ /* 0x002fe200078a08ff */
[----:B------:R-:W-:Y:S01]  /*d700*/  STL [R1+0x1490], R25 ;  /* 0x0014901901007387 */ /* 0x000fe20000100800 */
[----:B------:R-:W-:-:S03]  /*d710*/  LEA.HI.X.SX32 R4, R16, R18, 0x1, P0 ;  /* 0x0000001210047211 */ /* 0x000fc600000f0eff */
[----:B------:R0:W-:Y:S01]  /*d720*/  STL [R1+0x145c], R20 ;  /* 0x00145c1401007387 */ /* 0x0001e20000100800 */
[----:B------:R-:W-:-:S03]  /*d730*/  LEA.HI.X.SX32 R9, R9, R18, 0x1, P1 ;  /* 0x0000001209097211 */ /* 0x000fc600008f0eff */
[----:B------:R-:W-:Y:S01]  /*d740*/  STL [R1+0x1498], R23 ;  /* 0x0014981701007387 */ /* 0x000fe20000100800 */
[----:B0-----:R-:W-:-:S03]  /*d750*/  LEA R20, P6, R17, R0, 0x1 ;  /* 0x0000000011147211 */ /* 0x001fc600078c08ff */
[----:B------:R5:W-:Y:S04]  /*d760*/  STL [R1+0x1464], R3 ;  /* 0x0014640301007387 */ /* 0x000be80000100800 */
[----:B------:R-:W-:Y:S04]  /*d770*/  STL [R1+0x14a0], R20 ;  /* 0x0014a01401007387 */ /* 0x000fe80000100800 */
[----:B------:R0:W-:Y:S01]  /*d780*/  STL [R1+0x146c], R4 ;  /* 0x00146c0401007387 */ /* 0x0001e20000100800 */
[----:B-----5:R-:W-:-:S05]  /*d790*/  LEA R3, P0, R21, R0, 0x1 ;  /* 0x0000000015037211 */ /* 0x020fca00078008ff */
[----:B------:R1:W-:Y:S01]  /*d7a0*/  STL [R1+0x14a8], R3 ;  /* 0x0014a80301007387 */ /* 0x0003e20000100800 */
[----:B0-----:R-:W-:-:S03]  /*d7b0*/  LEA R4, P1, R22, R0, 0x1 ;  /* 0x0000000016047211 */ /* 0x001fc600078208ff */
[----:B------:R4:W-:Y:S04]  /*d7c0*/  STL [R1+0x1474], R9 ;  /* 0x0014740901007387 */ /* 0x0009e80000100800 */
[----:B------:R0:W-:Y:S01]  /*d7d0*/  STL [R1+0x14b0], R4 ;  /* 0x0014b00401007387 */ /* 0x0001e20000100800 */
[----:B-1----:R-:W-:Y:S02]  /*d7e0*/  LEA.HI.X.SX32 R3, R11, R18, 0x1, P2 ;  /* 0x000000120b037211 */ /* 0x002fe400010f0eff */
[----:B----4-:R-:W-:-:S03]  /*d7f0*/  LEA R9, P2, R19, R0, 0x1 ;  /* 0x0000000013097211 */ /* 0x010fc600078408ff */
[----:B------:R1:W-:Y:S01]  /*d800*/  STL [R1+0x147c], R3 ;  /* 0x00147c0301007387 */ /* 0x0003e20000100800 */
[----:B0-----:R-:W-:-:S03]  /*d810*/  LEA.HI.X.SX32 R4, R13, R18, 0x1, P3 ;  /* 0x000000120d047211 */ /* 0x001fc600018f0eff */
[----:B------:R0:W-:Y:S04]  /*d820*/  STL [R1+0x14b8], R9 ;  /* 0x0014b80901007387 */ /* 0x0001e80000100800 */
[----:B------:R3:W-:Y:S01]  /*d830*/  STL [R1+0x1484], R4 ;  /* 0x0014840401007387 */ /* 0x0007e20000100800 */
[----:B-1----:R-:W-:Y:S02]  /*d840*/  LEA R3, P3, R5, R0, 0x1 ;  /* 0x0000000005037211 */ /* 0x002fe400078608ff */
[----:B0-----:R-:W-:-:S03]  /*d850*/  LEA.HI.X.SX32 R9, R14, R18, 0x1, P4 ;  /* 0x000000120e097211 */ /* 0x001fc600020f0eff */
[----:B------:R0:W-:Y:S01]  /*d860*/  STL [R1+0x14c0], R3 ;  /* 0x0014c00301007387 */ /* 0x0001e20000100800 */
[----:B---3--:R-:W-:-:S03]  /*d870*/  LEA R4, P4, R6, R0, 0x1 ;  /* 0x0000000006047211 */ /* 0x008fc600078808ff */
[----:B------:R-:W-:Y:S04]  /*d880*/  STL [R1+0x148c], R9 ;  /* 0x00148c0901007387 */ /* 0x000fe80000100800 */
[----:B------:R1:W-:Y:S01]  /*d890*/  STL [R1+0x14c8], R4 ;  /* 0x0014c80401007387 */ /* 0x0003e20000100800 */
[----:B0-----:R-:W-:Y:S01]  /*d8a0*/  LEA.HI.X.SX32 R3, R15, R18, 0x1, P5 ;  /* 0x000000120f037211 */ /* 0x001fe200028f0eff */
[----:B------:R-:W-:Y:S02]  /*d8b0*/  IMAD.MOV.U32 R15, RZ, RZ, R27 ;  /* 0x000000ffff0f7224 */ /* 0x000fe400078e001b */
[----:B------:R-:W3:Y:S01]  /*d8c0*/  LDL.LU R27, [R1+0x1528] ;  /* 0x00152800011b7983 */ /* 0x000ee20000300800 */
[----:B-1----:R-:W-:-:S03]  /*d8d0*/  LEA R4, P5, R7, R0, 0x1 ;  /* 0x0000000007047211 */ /* 0x002fc600078a08ff */
[----:B------:R0:W-:Y:S01]  /*d8e0*/  STL [R1+0x1494], R3 ;  /* 0x0014940301007387 */ /* 0x0001e20000100800 */
[----:B------:R-:W-:-:S03]  /*d8f0*/  IMAD.MOV.U32 R16, RZ, RZ, R28 ;  /* 0x000000ffff107224 */ /* 0x000fc600078e001c */
[----:B------:R1:W-:Y:S01]  /*d900*/  STL [R1+0x14cc], R4 ;  /* 0x0014cc0401007387 */ /* 0x0003e20000100800 */
[-C--:B0-----:R-:W-:Y:S01]  /*d910*/  LEA.HI.X.SX32 R3, R17, R18.reuse, 0x1, P6 ;  /* 0x0000001211037211 */ /* 0x081fe200030f0eff */
[----:B------:R-:W-:Y:S02]  /*d920*/  IMAD.MOV.U32 R17, RZ, RZ, R29 ;  /* 0x000000ffff117224 */ /* 0x000fe400078e001d */
[----:B------:R-:W4:Y:S04]  /*d930*/  LDL.LU.64 R28, [R1+0x1520] ;  /* 0x00152000011c7983 */ /* 0x000f280000300a00 */
[----:B------:R0:W-:Y:S01]  /*d940*/  STL [R1+0x149c], R3 ;  /* 0x00149c0301007387 */ /* 0x0001e20000100800 */
[----:B------:R-:W-:Y:S02]  /*d950*/  LEA.HI.X.SX32 R9, R21, R18, 0x1, P0 ;  /* 0x0000001215097211 */ /* 0x000fe400000f0eff */
[----:B-1----:R-:W-:-:S02]  /*d960*/  LEA R4, P0, R10, R0, 0x1 ;  /* 0x000000000a047211 */ /* 0x002fc400078008ff */
[----:B0-----:R-:W-:-:S05]  /*d970*/  LEA R3, P6, R8, R0, 0x1 ;  /* 0x0000000008037211 */ /* 0x001fca00078c08ff */
[----:B------:R0:W-:Y:S04]  /*d980*/  STL [R1+0x14d0], R3 ;  /* 0x0014d00301007387 */ /* 0x0001e80000100800 */
[----:B------:R1:W-:Y:S01]  /*d990*/  STL [R1+0x14a4], R9 ;  /* 0x0014a40901007387 */ /* 0x0003e20000100800 */
[----:B0-----:R-:W-:-:S03]  /*d9a0*/  LEA.HI.X.SX32 R3, R22, R18, 0x1, P1 ;  /* 0x0000001216037211 */ /* 0x001fc600008f0eff */
[----:B------:R0:W-:Y:S01]  /*d9b0*/  STL [R1+0x14d4], R4 ;  /* 0x0014d40401007387 */ /* 0x0001e20000100800 */
[----:B-1----:R-:W-:-:S03]  /*d9c0*/  LEA R9, P1, R12, R0, 0x1 ;  /* 0x000000000c097211 */ /* 0x002fc600078208ff */
[----:B------:R-:W-:Y:S01]  /*d9d0*/  STL [R1+0x14ac], R3 ;  /* 0x0014ac0301007387 */ /* 0x000fe20000100800 */
[-C--:B------:R-:W-:Y:S02]  /*d9e0*/  LEA.HI.X.SX32 R5, R5, R18.reuse, 0x1, P3 ;  /* 0x0000001205057211 */ /* 0x080fe400018f0eff */
[----:B0-----:R-:W-:Y:S01]  /*d9f0*/  LEA.HI.X.SX32 R4, R19, R18, 0x1, P2 ;  /* 0x0000001213047211 */ /* 0x001fe200010f0eff */
[----:B------:R-:W-:Y:S04]  /*da00*/  STL [R1+0x14d8], R9 ;  /* 0x0014d80901007387 */ /* 0x000fe80000100800 */
[----:B------:R3:W-:Y:S01]  /*da10*/  STL [R1+0x14b4], R4 ;  /* 0x0014b40401007387 */ /* 0x0007e20000100800 */
[----:B------:R-:W-:Y:S02]  /*da20*/  IMAD.MOV.U32 R14, RZ, RZ, R26 ;  /* 0x000000ffff0e7224 */ /* 0x000fe400078e001a */
[----:B------:R-:W-:-:S04]  /*da30*/  IMAD.MOV.U32 R26, RZ, RZ, c[0x0][0x188] ;  /* 0x00006200ff1a7624 */ /* 0x000fc800078e00ff */
[C---:B------:R-:W-:Y:S02]  /*da40*/  IMAD R25, R26.reuse, 0x3f, RZ ;  /* 0x0000003f1a197824 */ /* 0x040fe400078e02ff */
[----:B------:R-:W-:Y:S01]  /*da50*/  IMAD R26, R26, 0x3e, RZ ;  /* 0x0000003e1a1a7824 */ /* 0x000fe200078e02ff */
[-C--:B---3--:R-:W-:Y:S02]  /*da60*/  LEA R4, P3, R27, R0.reuse, 0x1 ;  /* 0x000000001b047211 */ /* 0x088fe400078608ff */
[----:B----4-:R-:W-:-:S05]  /*da70*/  LEA R3, P2, R29, R0, 0x1 ;  /* 0x000000001d037211 */ /* 0x010fca00078408ff */
[----:B------:R0:W-:Y:S04]  /*da80*/  STL [R1+0x14dc], R3 ;  /* 0x0014dc0301007387 */ /* 0x0001e80000100800 */
[----:B------:R-:W-:Y:S01]  /*da90*/  STL [R1+0x14bc], R5 ;  /* 0x0014bc0501007387 */ /* 0x000fe20000100800 */
[----:B0-----:R-:W-:-:S03]  /*daa0*/  LEA.HI.X.SX32 R3, R6, R18, 0x1, P4 ;  /* 0x0000001206037211 */ /* 0x001fc600020f0eff */
[----:B------:R0:W-:Y:S04]  /*dab0*/  STL [R1+0x14e0], R4 ;  /* 0x0014e00401007387 */ /* 0x0001e80000100800 */
[----:B------:R1:W-:Y:S01]  /*dac0*/  STL [R1+0x14c4], R3 ;  /* 0x0014c40301007387 */ /* 0x0003e20000100800 */
[----:B0-----:R-:W-:Y:S02]  /*dad0*/  LEA R4, P4, R24, R0, 0x1 ;  /* 0x0000000018047211 */ /* 0x001fe400078808ff */
[-C--:B------:R-:W-:Y:S02]  /*dae0*/  LEA.HI.X.SX32 R0, R8, R18.reuse, 0x1, P6 ;  /* 0x0000001208007211 */ /* 0x080fe400030f0eff */
[-C--:B-1----:R-:W-:Y:S01]  /*daf0*/  LEA.HI.X.SX32 R3, R7, R18.reuse, 0x1, P5 ;  /* 0x0000001207037211 */ /* 0x082fe200028f0eff */
[----:B------:R0:W-:Y:S04]  /*db00*/  STL [R1+0x1108], R4 ;  /* 0x0011080401007387 */ /* 0x0001e80000100800 */
[----:B------:R1:W-:Y:S04]  /*db10*/  STL [R1+0x10f0], R3 ;  /* 0x0010f00301007387 */ /* 0x0003e80000100800 */
[----:B------:R3:W-:Y:S01]  /*db20*/  STL [R1+0x10f4], R0 ;  /* 0x0010f40001007387 */ /* 0x0007e20000100800 */
[----:B0-----:R-:W-:-:S02]  /*db30*/  LEA.HI.X.SX32 R4, R10, R18, 0x1, P0 ;  /* 0x000000120a047211 */ /* 0x001fc400000f0eff */
[----:B-1----:R-:W-:-:S03]  /*db40*/  LEA.HI.X.SX32 R3, R12, R18, 0x1, P1 ;  /* 0x000000120c037211 */ /* 0x002fc600008f0eff */
[----:B------:R0:W-:Y:S01]  /*db50*/  STL [R1+0x10f8], R4 ;  /* 0x0010f80401007387 */ /* 0x0001e20000100800 */
[----:B---3--:R-:W-:-:S03]  /*db60*/  LEA.HI.X.SX32 R0, R29, R18, 0x1, P2 ;  /* 0x000000121d007211 */ /* 0x008fc600010f0eff */
[----:B------:R1:W-:Y:S04]  /*db70*/  STL [R1+0x10fc], R3 ;  /* 0x0010fc0301007387 */ /* 0x0003e80000100800 */
[----:B------:R3:W-:Y:S01]  /*db80*/  STL [R1+0x1100], R0 ;  /* 0x0011000001007387 */ /* 0x0007e20000100800 */
[----:B0-----:R-:W-:Y:S01]  /*db90*/  IMAD.WIDE R4, R25, 0x2, R16 ;  /* 0x0000000219047825 */ /* 0x001fe200078e0210 */
[-C--:B-1----:R-:W-:Y:S02]  /*dba0*/  LEA.HI.X.SX32 R3, R27, R18.reuse, 0x1, P3 ;  /* 0x000000121b037211 */ /* 0x082fe400018f0eff */
[----:B---3--:R-:W-:-:S03]  /*dbb0*/  LEA.HI.X.SX32 R0, R24, R18, 0x1, P4 ;  /* 0x0000001218007211 */ /* 0x008fc600020f0eff */
[----:B------:R0:W-:Y:S01]  /*dbc0*/  STL [R1+0x1104], R3 ;  /* 0x0011040301007387 */ /* 0x0001e20000100800 */
[----:B------:R-:W-:-:S03]  /*dbd0*/  IMAD.WIDE R6, R25, 0x2, R14 ;  /* 0x0000000219067825 */ /* 0x000fc600078e020e */
[----:B------:R-:W-:Y:S04]  /*dbe0*/  STL [R1+0xcfc], R0 ;  /* 0x000cfc0001007387 */ /* 0x000fe80000100800 */
[----:B------:R-:W-:Y:S01]  /*dbf0*/  STL [R1+0xd04], R4 ;  /* 0x000d040401007387 */ /* 0x000fe20000100800 */
[----:B0-----:R-:W-:-:S03]  /*dc00*/  IMAD.MOV.U32 R3, RZ, RZ, c[0x0][0x188] ;  /* 0x00006200ff037624 */ /* 0x001fc600078e00ff */
[----:B------:R0:W-:Y:S01]  /*dc10*/  STL [R1+0xd00], R5 ;  /* 0x000d000501007387 */ /* 0x0001e20000100800 */
[----:B------:R-:W-:-:S03]  /*dc20*/  IMAD R8, R3, 0x3d, RZ ;  /* 0x0000003d03087824 */ /* 0x000fc600078e02ff */
[----:B------:R-:W-:Y:S01]  /*dc30*/  STL [R1+0xd0c], R6 ;  /* 0x000d0c0601007387 */ /* 0x000fe20000100800 */
[----:B0-----:R-:W-:-:S03]  /*dc40*/  IMAD.WIDE R4, R26, 0x2, R16 ;  /* 0x000000021a047825 */ /* 0x001fc600078e0210 */
[----:B------:R0:W-:Y:S04]  /*dc50*/  STL [R1+0xd08], R7 ;  /* 0x000d080701007387 */ /* 0x0001e80000100800 */
[----:B------:R-:W-:Y:S04]  /*dc60*/  STL [R1+0xd14], R4 ;  /* 0x000d140401007387 */ /* 0x000fe80000100800 */
[----:B------:R1:W-:Y:S01]  /*dc70*/  STL [R1+0xd10], R5 ;  /* 0x000d100501007387 */ /* 0x0003e20000100800 */
[----:B0-----:R-:W-:-:S04]  /*dc80*/  IMAD.WIDE R6, R26, 0x2, R14 ;  /* 0x000000021a067825 */ /* 0x001fc800078e020e */
[----:B------:R-:W-:Y:S01]  /*dc90*/  IMAD R0, R3, 0x3c, RZ ;  /* 0x0000003c03007824 */ /* 0x000fe200078e02ff */
[----:B------:R-:W-:Y:S01]  /*dca0*/  STL [R1+0xd1c], R6 ;  /* 0x000d1c0601007387 */ /* 0x000fe20000100800 */
[----:B-1----:R-:W-:-:S03]  /*dcb0*/  IMAD.WIDE R4, R8, 0x2, R16 ;  /* 0x0000000208047825 */ /* 0x002fc600078e0210 */
[----:B------:R0:W-:Y:S01]  /*dcc0*/  STL [R1+0xd18], R7 ;  /* 0x000d180701007387 */ /* 0x0001e20000100800 */
[----:B------:R-:W-:-:S03]  /*dcd0*/  IMAD.WIDE R8, R8, 0x2, R14 ;  /* 0x0000000208087825 */ /* 0x000fc600078e020e */
[----:B------:R-:W-:Y:S04]  /*dce0*/  STL [R1+0xd24], R4 ;  /* 0x000d240401007387 */ /* 0x000fe80000100800 */
[----:B------:R1:W-:Y:S04]  /*dcf0*/  STL [R1+0xd20], R5 ;  /* 0x000d200501007387 */ /* 0x0003e80000100800 */
[----:B------:R3:W-:Y:S01]  /*dd00*/  STL [R1+0xd2c], R8 ;  /* 0x000d2c0801007387 */ /* 0x0007e20000100800 */
[----:B0-----:R-:W-:-:S04]  /*dd10*/  IMAD.WIDE R6, R0, 0x2, R14 ;  /* 0x0000000200067825 */ /* 0x001fc800078e020e */
[----:B-1----:R-:W-:Y:S01]  /*dd20*/  IMAD.WIDE R4, R0, 0x2, R16 ;  /* 0x0000000200047825 */ /* 0x002fe200078e0210 */
[----:B------:R-:W-:Y:S03]  /*dd30*/  STL [R1+0xd28], R9 ;  /* 0x000d280901007387 */ /* 0x000fe60000100800 */
[C---:B---3--:R-:W-:Y:S01]  /*dd40*/  IMAD R8, R3.reuse, 0x3b, RZ ;  /* 0x0000003b03087824 */ /* 0x048fe200078e02ff */
[----:B------:R-:W-:Y:S04]  /*dd50*/  STL [R1+0xd34], R4 ;  /* 0x000d340401007387 */ /* 0x000fe80000100800 */
[----:B------:R0:W-:Y:S01]  /*dd60*/  STL [R1+0xd30], R5 ;  /* 0x000d300501007387 */ /* 0x0001e20000100800 */
[----:B------:R-:W-:-:S03]  /*dd70*/  IMAD R0, R3, 0x3a, RZ ;  /* 0x0000003a03007824 */ /* 0x000fc600078e02ff */
[----:B------:R-:W-:Y:S01]  /*dd80*/  STL [R1+0xd3c], R6 ;  /* 0x000d3c0601007387 */ /* 0x000fe20000100800 */
[----:B0-----:R-:W-:-:S03]  /*dd90*/  IMAD.WIDE R4, R8, 0x2, R16 ;  /* 0x0000000208047825 */ /* 0x001fc600078e0210 */
        /* <DEDUP_REMOVED lines=179> */
[----:B------:R-:W-:-:S03]  /*e8d0*/  IMAD.SHL.U32 R0, R3, 0x20, RZ ;  /* 0x0000002003007824 */ /* 0x000fc600078e00ff */
        /* <DEDUP_REMOVED lines=202> */
[----:B------:R-:W3:Y:S01]  /*f580*/  S2R R25, SR_TID.X ;  /* 0x0000000000197919 */ /* 0x000ee20000002100 */
[----:B0-----:R-:W-:-:S03]  /*f590*/  IMAD.WIDE R6, R0, 0x2, R14 ;  /* 0x0000000200067825 */ /* 0x001fc600078e020e */
[----:B------:R0:W-:Y:S01]  /*f5a0*/  STL [R1+0x10ac], R8 ;  /* 0x0010ac0801007387 */ /* 0x0001e20000100800 */
[----:B-1----:R-:W-:-:S03]  /*f5b0*/  IMAD.WIDE R4, R0, 0x2, R16 ;  /* 0x0000000200047825 */ /* 0x002fc600078e0210 */
[----:B------:R-:W-:Y:S04]  /*f5c0*/  STL [R1+0x10a8], R9 ;  /* 0x0010a80901007387 */ /* 0x000fe80000100800 */
[----:B------:R-:W-:Y:S01]  /*f5d0*/  STL [R1+0x10b4], R4 ;  /* 0x0010b40401007387 */ /* 0x000fe20000100800 */
[----:B0-----:R-:W-:-:S03]  /*f5e0*/  IMAD R8, R3, 0x3, RZ ;  /* 0x0000000303087824 */ /* 0x001fc600078e02ff */
[----:B------:R0:W-:Y:S01]  /*f5f0*/  STL [R1+0x10b0], R5 ;  /* 0x0010b00501007387 */ /* 0x0001e20000100800 */
[----:B------:R-:W-:-:S03]  /*f600*/  IMAD.SHL.U32 R0, R3, 0x2, RZ ;  /* 0x0000000203007824 */ /* 0x000fc600078e00ff */
[----:B------:R-:W-:Y:S01]  /*f610*/  STL [R1+0x10bc], R6 ;  /* 0x0010bc0601007387 */ /* 0x000fe20000100800 */
[----:B0-----:R-:W-:-:S03]  /*f620*/  IMAD.WIDE R4, R8, 0x2, R16 ;  /* 0x0000000208047825 */ /* 0x001fc600078e0210 */
[----:B------:R0:W-:Y:S01]  /*f630*/  STL [R1+0x10b8], R7 ;  /* 0x0010b80701007387 */ /* 0x0001e20000100800 */
[----:B------:R-:W-:-:S03]  /*f640*/  IMAD.WIDE R8, R8, 0x2, R14 ;  /* 0x0000000208087825 */ /* 0x000fc600078e020e */
[----:B------:R-:W-:Y:S04]  /*f650*/  STL [R1+0x10c4], R4 ;  /* 0x0010c40401007387 */ /* 0x000fe80000100800 */
[----:B------:R1:W-:Y:S01]  /*f660*/  STL [R1+0x10c0], R5 ;  /* 0x0010c00501007387 */ /* 0x0003e20000100800 */
[----:B0-----:R-:W-:-:S03]  /*f670*/  IMAD.WIDE R6, R0, 0x2, R14 ;  /* 0x0000000200067825 */ /* 0x001fc600078e020e */
[----:B------:R-:W-:Y:S01]  /*f680*/  STL [R1+0x10cc], R8 ;  /* 0x0010cc0801007387 */ /* 0x000fe20000100800 */
[----:B-1----:R-:W-:-:S03]  /*f690*/  IMAD.WIDE R4, R0, 0x2, R16 ;  /* 0x0000000200047825 */ /* 0x002fc600078e0210 */
[----:B------:R0:W-:Y:S04]  /*f6a0*/  STL [R1+0x10c8], R9 ;  /* 0x0010c80901007387 */ /* 0x0001e80000100800 */
[----:B------:R-:W-:Y:S04]  /*f6b0*/  STL [R1+0x10d4], R4 ;  /* 0x0010d40401007387 */ /* 0x000fe80000100800 */
[----:B------:R1:W-:Y:S01]  /*f6c0*/  STL [R1+0x10d0], R5 ;  /* 0x0010d00501007387 */ /* 0x0003e20000100800 */
[----:B0-----:R-:W-:-:S03]  /*f6d0*/  IMAD.WIDE R8, R3, 0x2, R16 ;  /* 0x0000000203087825 */ /* 0x001fc600078e0210 */
[----:B------:R3:W-:Y:S04]  /*f6e0*/  STL [R1+0x10dc], R6 ;  /* 0x0010dc0601007387 */ /* 0x0007e80000100800 */
[----:B------:R-:W-:Y:S01]  /*f6f0*/  STL [R1+0x10d8], R7 ;  /* 0x0010d80701007387 */ /* 0x000fe20000100800 */
[----:B-1----:R-:W-:-:S03]  /*f700*/  IMAD.WIDE R4, R3, 0x2, R14 ;  /* 0x0000000203047825 */ /* 0x002fc600078e020e */
[----:B------:R-:W-:Y:S04]  /*f710*/  STL [R1+0x10e4], R8 ;  /* 0x0010e40801007387 */ /* 0x000fe80000100800 */
[----:B------:R-:W-:Y:S01]  /*f720*/  STL [R1+0x10e0], R9 ;  /* 0x0010e00901007387 */ /* 0x000fe20000100800 */
[----:B---3--:R-:W-:-:S03]  /*f730*/  IMAD.SHL.U32 R6, R25, 0x20, RZ ;  /* 0x0000002019067824 */ /* 0x008fc600078e00ff */
[----:B------:R-:W-:Y:S04]  /*f740*/  STL [R1+0x10ec], R4 ;  /* 0x0010ec0401007387 */ /* 0x000fe80000100800 */
[----:B------:R0:W-:Y:S04]  /*f750*/  STL [R1+0x10e8], R5 ;  /* 0x0010e80501007387 */ /* 0x0001e80000100800 */
[----:B------:R-:W-:Y:S04]  /*f760*/  STL [R1+0xcf8], RZ ;  /* 0x000cf8ff01007387 */ /* 0x000fe80000100800 */
[----:B------:R-:W-:Y:S04]  /*f770*/  STL [R1+0xa80], RZ ;  /* 0x000a80ff01007387 */ /* 0x000fe80000100800 */
[----:B------:R-:W-:Y:S04]  /*f780*/  STL [R1+0x151c], R6 ;  /* 0x00151c0601007387 */ /* 0x000fe80000100800 */
[----:B------:R-:W-:Y:S04]  /*f790*/  STL [R1+0xa84], RZ ;  /* 0x000a84ff01007387 */ /* 0x000fe80000100800 */
        /* <DEDUP_REMOVED lines=434> */
[----:B------:R-:W3:Y:S04]  /*112c0*/  LDL.LU R20, [R1+0x384] ;  /* 0x0003840001147983 */ /* 0x000ee80000300800 */
[----:B------:R-:W4:Y:S04]  /*112d0*/  LDL.LU R23, [R1+0x388] ;  /* 0x0003880001177983 */ /* 0x000f280000300800 */
        /* <DEDUP_REMOVED lines=23> */
[----:B------:R-:W-:Y:S01]  /*11450*/  STL [R1+0x99c], RZ ;  /* 0x00099cff01007387 */ /* 0x000fe20000100800 */
[----:B------:R-:W-:Y:S01]  /*11460*/  LOP3.LUT R26, R25, 0x7f, RZ, 0xc0, !PT ;  /* 0x0000007f191a7812 */ /* 0x000fe200078ec0ff */
[----:B------:R-:W-:-:S04]  /*11470*/  IMAD.SHL.U32 R3, R3, 0x40, RZ ;  /* 0x0000004003037824 */ /* 0x000fc800078e00ff */
[----:B------:R-:W-:Y:S01]  /*11480*/  IMAD.SHL.U32 R29, R26, 0x2, RZ ;  /* 0x000000021a1d7824 */ /* 0x000fe200078e00ff */
[----:B------:R-:W-:-:S04]  /*11490*/  SHF.R.S32.HI R0, RZ, 0x1f, R3 ;  /* 0x0000001fff007819 */ /* 0x000fc80000011403 */
[----:B------:R-:W-:Y:S02]  /*114a0*/  SHF.L.U64.HI R0, R3, 0x1, R0 ;  /* 0x0000000103007819 */ /* 0x000fe40000010200 */
[C---:B------:R-:W-:Y:S02]  /*114b0*/  LOP3.LUT R3, R29.reuse, 0x30, RZ, 0x3c, !PT ;  /* 0x000000301d037812 */ /* 0x040fe400078e3cff */
[C---:B------:R-:W-:Y:S02]  /*114c0*/  LOP3.LUT R3, R29.reuse, 0x60, RZ, 0x3c, !PT ;  /* 0x000000601d037812 */ /* 0x040fe400078e3cff */
[----:B--2---:R-:W-:Y:S01]  /*114d0*/  LOP3.LUT R3, R2, 0x40, RZ, 0x3c, !PT ;  /* 0x0000004002037812 */ /* 0x004fe200078e3cff */
[----:B------:R-:W-:Y:S02]  /*114e0*/  ULDC UR4, c[0x0][0x18c] ;  /* 0x0000630000047ab9 */ /* 0x000fe40000000800 */
[----:B------:R-:W-:Y:S01]  /*114f0*/  USHF.L.U32 UR4, UR4, 0x6, URZ ;  /* 0x0000000604047899 */ /* 0x000fe2000800063f */
[----:B0-----:R-:W-:-:S02]  /*11500*/  LOP3.LUT R5, R29, 0x10, RZ, 0x3c, !PT ;  /* 0x000000101d057812 */ /* 0x001fc400078e3cff */
[C---:B------:R-:W-:Y:S01]  /*11510*/  LOP3.LUT R5, R29.reuse, 0x40, RZ, 0x3c, !PT ;  /* 0x000000401d057812 */ /* 0x040fe200078e3cff */
[----:B------:R-:W-:Y:S01]  /*11520*/  USHF.R.S32.HI UR5, URZ, 0x1f, UR4 ;  /* 0x0000001f3f057899 */ /* 0x000fe20008011404 */
[----:B------:R-:W-:Y:S01]  /*11530*/  LOP3.LUT R5, R29, 0x70, RZ, 0x3c, !PT ;  /* 0x000000701d057812 */ /* 0x000fe200078e3cff */
[----:B------:R-:W-:Y:S01]  /*11540*/  CS2R R24, SRZ ;  /* 0x0000000000187805 */ /* 0x000fe2000001ff00 */
[----:B------:R-:W-:Y:S01]  /*11550*/  CS2R R26, SRZ ;  /* 0x00000000001a7805 */ /* 0x000fe2000001ff00 */
[----:B------:R-:W-:Y:S01]  /*11560*/  LOP3.LUT R5, R2, 0x60, RZ, 0x3c, !PT ;  /* 0x0000006002057812 */ /* 0x000fe200078e3cff */
[----:B------:R-:W-:Y:S02]  /*11570*/  USHF.L.U32 UR8, UR4, 0x1, URZ ;  /* 0x0000000104087899 */ /* 0x000fe4000800063f */
[----:B------:R-:W-:Y:S01]  /*11580*/  USHF.L.U64.HI UR5, UR4, 0x1, UR5 ;  /* 0x0000000104057899 */ /* 0x000fe20008010205 */
[----:B---3--:R-:W-:-:S05]  /*11590*/  SHF.R.S32.HI R4, RZ, 0x6, R20 ;  /* 0x00000006ff047819 */ /* 0x008fca0000011414 */
[----:B------:R4:W-:Y:S04]  /*115a0*/  STL [R1+0x14f8], R4 ;  /* 0x0014f80401007387 */ /* 0x0009e80000100800 */
[----:B------:R-:W-:Y:S01]  /*115b0*/  STL [R1+0x980], RZ ;  /* 0x000980ff01007387 */ /* 0x000fe20000100800 */
[----:B----4-:R-:W-:-:S03]  /*115c0*/  LOP3.LUT R4, R23, 0x400, R6, 0xf8, !PT ;  /* 0x0000040017047812 */ /* 0x010fc600078ef806 */
[----:B------:R-:W-:Y:S04]  /*115d0*/  STL [R1+0x984], RZ ;  /* 0x000984ff01007387 */ /* 0x000fe80000100800 */
[----:B------:R-:W-:Y:S04]  /*115e0*/  STL [R1+0x988], RZ ;  /* 0x000988ff01007387 */ /* 0x000fe80000100800 */
[----:B------:R0:W-:Y:S04]  /*115f0*/  STL [R1+0xce0], R4 ;  /* 0x000ce00401007387 */ /* 0x0001e80000100800 */
        /* <DEDUP_REMOVED lines=44> */
[----:B0-----:R-:W-:-:S03]  /*118c0*/  LOP3.LUT R4, R4, 0x40, RZ, 0x3c, !PT ;  /* 0x0000004004047812 */ /* 0x001fc600078e3cff */
[----:B------:R-:W-:Y:S04]  /*118d0*/  STL [R1+0x8dc], RZ ;  /* 0x0008dcff01007387 */ /* 0x000fe80000100800 */
[----:B------:R0:W-:Y:S02]  /*118e0*/  STL [R1+0x14f0], R3 ;  /* 0x0014f00301007387 */ /* 0x0001e40000100800 */
[----:B0-----:R-:W-:-:S05]  /*118f0*/  LOP3.LUT R3, R28, 0x40, RZ, 0x3c, !PT ;  /* 0x000000401c037812 */ /* 0x001fca00078e3cff */
[----:B------:R0:W-:Y:S04]  /*11900*/  STL [R1+0x14fc], R3 ;  /* 0x0014fc0301007387 */ /* 0x0001e80000100800 */
[----:B------:R0:W-:Y:S01]  /*11910*/  STL [R1+0xce4], R4 ;  /* 0x000ce40401007387 */ /* 0x0001e20000100800 */
[C---:B------:R-:W-:Y:S02]  /*11920*/  LOP3.LUT R6, R29.reuse, 0x20, RZ, 0x3c, !PT ;  /* 0x000000201d067812 */ /* 0x040fe400078e3cff */
[----:B------:R-:W-:Y:S02]  /*11930*/  LOP3.LUT R6, R29, 0x50, RZ, 0x3c, !PT ;  /* 0x000000501d067812 */ /* 0x000fe400078e3cff */
[----:B------:R-:W-:Y:S02]  /*11940*/  LOP3.LUT R6, R2, 0x20, RZ, 0x3c, !PT ;  /* 0x0000002002067812 */ /* 0x000fe400078e3cff */
.L_x_3:
[----:B0-----:R-:W2:Y:S01]  /*11950*/  LDL.64 R4, [R1+0xcd8] ;  /* 0x000cd80001047983 */ /* 0x001ea20000100a00 */
[----:B------:R-:W-:-:S03]  /*11960*/  IMAD.MOV.U32 R3, RZ, RZ, -0x40 ;  /* 0xffffffc0ff037424 */ /* 0x000fc600078e00ff */
[----:B--2---:R0:W-:Y:S04]  /*11970*/  STL [R1+0x3d0c], R5 ;  /* 0x003d0c0501007387 */ /* 0x0041e80000100800 */
[----:B0-----:R-:W2:Y:S04]  /*11980*/  LDL R5, [R1+0xcf8] ;  /* 0x000cf80001057983 */ /* 0x001ea80000100800 */
[----:B------:R-:W-:Y:S04]  /*11990*/  STL [R1+0x3c50], R22 ;  /* 0x003c501601007387 */ /* 0x000fe80000100800 */
        /* <DEDUP_REMOVED lines=22> */
[----:B------:R0:W-:Y:S04]  /*11b00*/  STL [R1+0x3d08], R22 ;  /* 0x003d081601007387 */ /* 0x0001e80000100800 */
        /* <DEDUP_REMOVED lines=36> */
[----:B-----5:R-:W-:Y:S04]  /*11d50*/  STL [R1+0x3c04], R13 ;  /* 0x003c040d01007387 */ /* 0x020fe80000100800 */
        /* <DEDUP_REMOVED lines=13> */
[----:B------:R-:W-:Y:S01]  /*11e30*/  STL [R1+0x3be8], R9 ;  /* 0x003be80901007387 */ /* 0x000fe20000100800 */
[----:B--2---:R-:W-:-:S03]  /*11e40*/  IMAD R3, R5, R3, c[0x0][0x180] ;  /* 0x0000600005037624 */ /* 0x004fc600078e0203 */
        /* <DEDUP_REMOVED lines=43> */
[----:B------:R-:W-:Y:S04]  /*12100*/  STL.64 [R1+0x3600], R26 ;  /* 0x0036001a01007387 */ /* 0x000fe80000100a00 */
        /* <DEDUP_REMOVED lines=25> */
[----:B------:R-:W2:Y:S01]  /*122a0*/  LDL.LU R5, [R1+0x3d0c] ;  /* 0x003d0c0001057983 */ /* 0x000ea20000300800 */
[----:B------:R-:W-:-:S02]  /*122b0*/  ISETP.GT.AND P0, PT, R3, RZ, PT ;  /* 0x000000ff0300720c */ /* 0x000fc40003f04270 */
[----:B0-----:R-:W-:Y:S02]  /*122c0*/  PRMT R22, RZ, 0x7610, R22 ;  /* 0x00007610ff167816 */ /* 0x001fe40000000016 */
[----:B-1----:R-:W-:Y:S02]  /*122d0*/  PRMT R23, RZ, 0x7610, R23 ;  /* 0x00007610ff177816 */ /* 0x002fe40000000017 */
[----:B------:R-:W-:-:S07]  /*122e0*/  ISETP.GT.AND P1, PT, R3, 0x1, PT ;  /* 0x000000010300780c */ /* 0x000fce0003f24270 */
[----:B--2---:R-:W2:Y:S04]  /*122f0*/  @P0 LDG.E.U16 R22, [R4.64] ;  /* 0x0000000604160981 */ /* 0x004ea8000c1e1500 */
[----:B--2---:R0:W-:Y:S04]  /*12300*/  STL [R1+0x28], R22 ;  /* 0x0000281601007387 */ /* 0x0041e80000100800 */
[----:B0-----:R-:W2:Y:S04]  /*12310*/  LDL.LU R22, [R1+0x3d08] ;  /* 0x003d080001167983 */ /* 0x001ea80000300800 */
[----:B------:R-:W3:Y:S01]  /*12320*/  LDL.64 R4, [R1+0xcd0] ;  /* 0x000cd00001047983 */ /* 0x000ee20000100a00 */
[----:B------:R-:W-:-:S02]  /*12330*/  ISETP.GT.AND P2, PT, R3, 0x2, PT ;  /* 0x000000020300780c */ /* 0x000fc40003f44270 */
[----:B--2---:R-:W-:Y:S01]  /*12340*/  PRMT R22, RZ, 0x7610, R22 ;  /* 0x00007610ff167816 */ /* 0x004fe20000000016 */
[----:B---3--:R-:W2:Y:S04]  /*12350*/  @P0 LDG.E.U16 R23, [R4.64] ;  /* 0x0000000604170981 */ /* 0x008ea8000c1e1500 */
[----:B--2---:R0:W-:Y:S04]  /*12360*/  STL [R1+0x2c], R23 ;  /* 0x00002c1701007387 */ /* 0x0041e80000100800 */
[----:B0-----:R-:W2:Y:S04]  /*12370*/  LDL.LU R23, [R1+0x3d04] ;  /* 0x003d040001177983 */ /* 0x001ea80000300800 */
[----:B------:R-:W3:Y:S04]  /*12380*/  LDL R4, [R1+0x10e8] ;  /* 0x0010e80001047983 */ /* 0x000ee80000100800 */
[----:B------:R-:W3:Y:S01]  /*12390*/  LDL R5, [R1+0x10ec] ;  /* 0x0010ec0001057983 */ /* 0x000ee20000100800 */
[----:B--2---:R-:W-:-:S02]  /*123a0*/  PRMT R23, RZ, 0x7610, R23 ;  /* 0x00007610ff177816 */ /* 0x004fc40000000017 */
[----:B---3--:R-:W-:-:S04]  /*123b0*/  @P1 LOP3.LUT R5, R5, R4, RZ, 0x3c, !PT ;  /* 0x0000000405051212 */ /* 0x008fc800078e3cff */
[----:B------:R-:W-:-:S04]  /*123c0*/  @P1 LOP3.LUT R4, R5, R4, RZ, 0x3c, !PT ;  /* 0x0000000405041212 */ /* 0x000fc800078e3cff */
[----:B------:R-:W-:-:S05]  /*123d0*/  @P1 LOP3.LUT R5, R5, R4, RZ, 0x3c, !PT ;  /* 0x0000000405051212 */ /* 0x000fca00078e3cff */
[----:B------:R-:W2:Y:S04]  /*123e0*/  @P1 LDG.E.U16 R22, [R4.64] ;  /* 0x0000000604161981 */ /* 0x000ea8000c1e1500 */
[----:B--2---:R0:W-:Y:S04]  /*123f0*/  STL [R1+0x38], R22 ;  /* 0x0000381601007387 */ /* 0x0041e80000100800 */
[----:B0-----:R-:W2:Y:S04]  /*12400*/  LDL.LU R22, [R1+0x3d00] ;  /* 0x003d000001167983 */ /* 0x001ea80000300800 */
[----:B------:R-:W3:Y:S04]  /*12410*/  LDL R4, [R1+0x10e0] ;  /* 0x0010e00001047983 */ /* 0x000ee80000100800 */
[----:B------:R-:W3:Y:S01]  /*12420*/  LDL R5, [R1+0x10e4] ;  /* 0x0010e40001057983 */ /* 0x000ee20000100800 */
[----:B------:R-:W-:-:S02]  /*12430*/  ISETP.GT.AND P0, PT, R3, 0x3, PT ;  /* 0x000000030300780c */ /* 0x000fc40003f04270 */
[----:B--2---:R-:W-:Y:S02]  /*12440*/  PRMT R22, RZ, 0x7610, R22 ;  /* 0x00007610ff167816 */ /* 0x004fe40000000016 */
        /* <DEDUP_REMOVED lines=430> */
[----:B------:R0:W2:Y:S04]  /*13f30*/  @P0 LDG.E.U16 R22, [R4.64] ;  /* 0x0000000604160981 */ /* 0x0000a8000c1e1500 */
[----:B0-----:R-:W3:Y:S04]  /*13f40*/  LDL R4, [R1+0xf70] ;  /* 0x000f700001047983 */ /* 0x001ee80000100800 */
[----:B------:R-:W3:Y:S01]  /*13f50*/  LDL R5, [R1+0xf74] ;  /* 0x000f740001057983 */ /* 0x000ee20000100800 */
[----:B------:R-:W-:Y:S02]  /*13f60*/  PRMT R16, RZ, 0x7610, R16 ;  /* 0x00007610ff107816 */ /* 0x000fe40000000010 */
[----:B------:R-:W-:-:S02]  /*13f70*/  PRMT R17, RZ, 0x7610, R17 ;  /* 0x00007610ff117816 */ /* 0x000fc40000000011 */
[----:B------:R-:W-:Y:S01]  /*13f80*/  ISETP.GT.AND P2, PT, R3, 0x1a, PT ;  /* 0x0000001a0300780c */ /* 0x000fe20003f44270 */
[----:B--2---:R-:W-:Y:S01]  /*13f90*/  STL [R1+0x3b64], R22 ;  /* 0x003b641601007387 */ /* 0x004fe20000100800 */
[----:B---3--:R-:W-:-:S04]  /*13fa0*/  @P0 LOP3.LUT R5, R5, R4, RZ, 0x3c, !PT ;  /* 0x0000000405050212 */ /* 0x008fc800078e3cff */
[----:B------:R-:W-:-:S04]  /*13fb0*/  @P0 LOP3.LUT R4, R5, R4, RZ, 0x3c, !PT ;  /* 0x0000000405040212 */ /* 0x000fc800078e3cff */
[----:B------:R-:W-:-:S05]  /*13fc0*/  @P0 LOP3.LUT R5, R5, R4, RZ, 0x3c, !PT ;  /* 0x0000000405050212 */ /* 0x000fca00078e3cff */
[----:B------:R0:W2:Y:S04]  /*13fd0*/  @P0 LDG.E.U16 R23, [R4.64] ;  /* 0x0000000604170981 */ /* 0x0000a8000c1e1500 */
[----:B0-----:R-:W3:Y:S04]  /*13fe0*/  LDL R4, [R1+0xf68] ;  /* 0x000f680001047983 */ /* 0x001ee80000100800 */
[----:B------:R-:W3:Y:S04]  /*13ff0*/  LDL R5, [R1+0xf6c] ;  /* 0x000f6c0001057983 */ /* 0x000ee80000100800 */
[----:B--2---:R-:W-:Y:S01]  /*14000*/  STL [R1+0x3b68], R23 ;  /* 0x003b681701007387 */ /* 0x004fe20000100800 */
        /* <DEDUP_REMOVED lines=8> */
[----:B------:R-:W-:-:S02]  /*14090*/  PRMT R24, RZ, 0x7610, R24 ;  /* 0x00007610ff187816 */ /* 0x000fc40000000018 */
[----:B------:R-:W-:Y:S02]  /*140a0*/  PRMT R26, RZ, 0x7610, R26 ;  /* 0x00007610ff1a7816 */ /* 0x000fe4000000001a */
[----:B------:R-:W-:Y:S02]  /*140b0*/  ISETP.GT.AND P0, PT, R3, 0x1b, PT ;  /* 0x0000001b0300780c */ /* 0x000fe40003f04270 */
[----:B---3--:R-:W-:-:S04]  /*140c0*/  @P1 LOP3.LUT R5, R5, R4, RZ, 0x3c, !PT ;  /* 0x0000000405051212 */ /* 0x008fc800078e3cff */
[----:B------:R-:W-:-:S04]  /*140d0*/  @P1 LOP3.LUT R4, R5, R4, RZ, 0x3c, !PT ;  /* 0x0000000405041212 */ /* 0x000fc800078e3cff */
[----:B------:R-:W-:-:S05]  /*140e0*/  @P1 LOP3.LUT R5, R5, R4, RZ, 0x3c, !PT ;  /* 0x0000000405051212 */ /* 0x000fca00078e3cff */
[----:B------:R-:W3:Y:S04]  /*140f0*/  @P1 LDG.E.U16 R17, [R4.64] ;  /* 0x0000000604111981 */ /* 0x000ee8000c1e1500 */
[----:B---3--:R0:W-:Y:S04]  /*14100*/  STL [R1+0x14], R17 ;  /* 0x0000141101007387 */ /* 0x0081e80000100800 */
[----:B0-----:R-:W3:Y:S04]  /*14110*/  LDL.LU R17, [R1+0x3c44] ;  /* 0x003c440001117983 */ /* 0x001ee80000300800 */
[----:B------:R-:W4:Y:S04]  /*14120*/  LDL R4, [R1+0xf58] ;  /* 0x000f580001047983 */ /* 0x000f280000100800 */
[----:B------:R-:W4:Y:S01]  /*14130*/  LDL R5, [R1+0xf5c] ;  /* 0x000f5c0001057983 */ /* 0x000f220000100800 */
[----:B--2---:R-:W-:-:S02]  /*14140*/  PRMT R16, RZ, 0x7610, R16 ;  /* 0x00007610ff107816 */ /* 0x004fc40000000010 */
[----:B------:R-:W-:Y:S02]  /*14150*/  ISETP.GT.AND P1, PT, R3, 0x1c, PT ;  /* 0x0000001c0300780c */ /* 0x000fe40003f24270 */
[----:B----4-:R-:W-:-:S04]  /*14160*/  @P2 LOP3.LUT R5, R5, R4, RZ, 0x3c, !PT ;  /* 0x0000000405052212 */ /* 0x010fc800078e3cff */
[----:B------:R-:W-:-:S04]  /*14170*/  @P2 LOP3.LUT R4, R5, R4, RZ, 0x3c, !PT ;  /* 0x0000000405042212 */ /* 0x000fc800078e3cff */
[----:B------:R-:W-:-:S05]  /*14180*/  @P2 LOP3.LUT R5, R5, R4, RZ, 0x3c, !PT ;  /* 0x0000000405052212 */ /* 0x000fca00078e3cff */
[----:B------:R0:W2:Y:S04]  /*14190*/  @P2 LDG.E.U16 R24, [R4.64] ;  /* 0x0000000604182981 */ /* 0x0000a8000c1e1500 */
[----:B0-----:R-:W4:Y:S04]  /*141a0*/  LDL R4, [R1+0xf50] ;  /* 0x000f500001047983 */ /* 0x001f280000100800 */
[----:B------:R-:W4:Y:S04]  /*141b0*/  LDL R5, [R1+0xf54] ;  /* 0x000f540001057983 */ /* 0x000f280000100800 */
[----:B--2---:R-:W-:Y:S04]  /*141c0*/  STL [R1+0x3af0], R24 ;  /* 0x003af01801007387 */ /* 0x004fe80000100800 */
[----:B------:R-:W-:Y:S04]  /*141d0*/  STL [R1+0x3af4], R24 ;  /* 0x003af41801007387 */ /* 0x000fe80000100800 */
[----:B------:R-:W-:Y:S04]  /*141e0*/  STL [R1+0x3af8], R24 ;  /* 0x003af81801007387 */ /* 0x000fe80000100800 */
[----:B------:R-:W-:Y:S01]  /*141f0*/  STL [R1+0x3afc], R24 ;  /* 0x003afc1801007387 */ /* 0x000fe20000100800 */
[----:B----4-:R-:W-:-:S03]  /*14200*/  @P2 LOP3.LUT R5, R5, R4, RZ, 0x3c, !PT ;  /* 0x0000000405052212 */ /* 0x010fc600078e3cff */
[----:B------:R-:W-:Y:S01]  /*14210*/  STL [R1+0x3b28], R24 ;  /* 0x003b281801007387 */ /* 0x000fe20000100800 */
[----:B------:R-:W-:-:S04]  /*14220*/  @P2 LOP3.LUT R4, R5, R4, RZ, 0x3c, !PT ;  /* 0x0000000405042212 */ /* 0x000fc800078e3cff */
[----:B------:R-:W-:-:S05]  /*14230*/  @P2 LOP3.LUT R5, R5, R4, RZ, 0x3c, !PT ;  /* 0x0000000405052212 */ /* 0x000fca00078e3cff */
[----:B------:R0:W2:Y:S04]  /*14240*/  @P2 LDG.E.U16 R26, [R4.64] ;  /* 0x00000006041a2981 */ /* 0x0000a8000c1e1500 */
[----:B0-----:R-:W4:Y:S04]  /*14250*/  LDL R4, [R1+0xf48] ;  /* 0x000f480001047983 */ /* 0x001f280000100800 */
[----:B------:R-:W4:Y:S01]  /*14260*/  LDL R5, [R1+0xf4c] ;  /* 0x000f4c0001057983 */ /* 0x000f220000100800 */
[----:B---3--:R-:W-:Y:S02]  /*14270*/  PRMT R17, RZ, 0x7610, R17 ;  /* 0x00007610ff117816 */ /* 0x008fe40000000011 */
[----:B------:R-:W-:Y:S01]  /*14280*/  ISETP.GT.AND P2, PT, R3, 0x1d, PT ;  /* 0x0000001d0300780c */ /* 0x000fe20003f44270 */
[----:B--2---:R-:W-:Y:S04]  /*14290*/  STL [R1+0x3b00], R26 ;  /* 0x003b001a01007387 */ /* 0x004fe80000100800 */
[----:B------:R-:W-:Y:S04]  /*142a0*/  STL [R1+0x3b04], R26 ;  /* 0x003b041a01007387 */ /* 0x000fe80000100800 */
[----:B------:R-:W-:Y:S04]  /*142b0*/  STL [R1+0x3b2c], R26 ;  /* 0x003b2c1a01007387 */ /* 0x000fe80000100800 */
[----:B------:R-:W-:Y:S01]  /*142c0*/  STL [R1+0x3b30], R26 ;  /* 0x003b301a01007387 */ /* 0x000fe20000100800 */
[----:B----4-:R-:W-:-:S04]  /*142d0*/  @P0 LOP3.LUT R5, R5, R4, RZ, 0x3c, !PT ;  /* 0x0000000405050212 */ /* 0x010fc800078e3cff */
        /* <DEDUP_REMOVED lines=62> */
[----:B------:R-:W3:Y:S02]  /*146c0*/  LDL R5, [R1+0xf14] ;  /* 0x000f140001057983 */ /* 0x000ee40000100800 */
        /* <DEDUP_REMOVED lines=8> */
[----:B---3--:R-:W-:-:S02]  /*14750*/  PRMT R17, RZ, 0x7610, R17 ;  /* 0x00007610ff117816 */ /* 0x008fc40000000011 */
[----:B----4-:R-:W-:-:S04]  /*14760*/  @P1 LOP3.LUT R5, R5, R4, RZ, 0x3c, !PT ;  /* 0x0000000405051212 */ /* 0x010fc800078e3cff */
        /* <DEDUP_REMOVED lines=12> */
[----:B------:R-:W2:Y:S04]  /*14830*/  @P1 LDG.E.U16 R16, [R4.64] ;  /* 0x0000000604101981 */ /* 0x000ea8000c1e1500 */
[----:B--2---:R0:W-:Y:S04]  /*14840*/  STL [R1+0x4d0], R16 ;  /* 0x0004d01001007387 */ /* 0x0041e80000100800 */
[----:B0-----:R-:W2:Y:S04]  /*14850*/  LDL.LU R16, [R1+0x3c1c] ;  /* 0x003c1c0001107983 */ /* 0x001ea80000300800 */
[----:B------:R-:W4:Y:S04]  /*14860*/  LDL R4, [R1+0xef8] ;  /* 0x000ef80001047983 */ /* 0x000f280000100800 */
[----:B------:R-:W4:Y:S01]  /*14870*/  LDL R5, [R1+0xefc] ;  /* 0x000efc0001057983 */ /* 0x000f220000100800 */
[----:B---3--:R-:W-:-:S02]  /*14880*/  PRMT R17, RZ, 0x7610, R17 ;  /* 0x00007610ff117816 */ /* 0x008fc40000000011 */
[----:B----4-:R-:W-:-:S04]  /*14890*/  @P0 LOP3.LUT R5, R5, R4, RZ, 0x3c, !PT ;  /* 0x0000000405050212 */ /* 0x010fc800078e3cff */
[----:B------:R-:W-:-:S04]  /*148a0*/  @P0 LOP3.LUT R4, R5, R4, RZ, 0x3c, !PT ;  /* 0x0000000405040212 */ /* 0x000fc800078e3cff */
[----:B------:R-:W-:-:S05]  /*148b0*/  @P0 LOP3.LUT R5, R5, R4, RZ, 0x3c, !PT ;  /* 0x0000000405050212 */ /* 0x000fca00078e3cff */
[----:B------:R0:W3:Y:S04]  /*148c0*/  @P0 LDG.E.U16 R17, [R4.64] ;  /* 0x0000000604110981 */ /* 0x0000e8000c1e1500 */
[----:B0-----:R-:W4:Y:S04]  /*148d0*/  LDL R4, [R1+0xef0] ;  /* 0x000ef00001047983 */ /* 0x001f280000100800 */
[----:B------:R-:W4:Y:S01]  /*148e0*/  LDL R5, [R1+0xef4] ;  /* 0x000ef40001057983 */ /* 0x000f220000100800 */
[----:B--2---:R-:W-:Y:S02]  /*148f0*/  PRMT R16, RZ, 0x7610, R16 ;  /* 0x00007610ff107816 */ /* 0x004fe40000000010 */
[----:B------:R-:W-:Y:S01]  /*14900*/  ISETP.GT.AND P1, PT, R3, 0x21, PT ;  /* 0x000000210300780c */ /* 0x000fe20003f24270 */
[----:B---3--:R-:W-:Y:S01]  /*14910*/  STL [R1+0x3b6c], R17 ;  /* 0x003b6c1101007387 */ /* 0x008fe20000100800 */
[----:B----4-:R-:W-:-:S04]  /*14920*/  @P0 LOP3.LUT R5, R5, R4, RZ, 0x3c, !PT ;  /* 0x0000000405050212 */ /* 0x010fc800078e3cff */
[----:B------:R-:W-:-:S04]  /*14930*/  @P0 LOP3.LUT R4, R5, R4, RZ, 0x3c, !PT ;  /* 0x0000000405040212 */ /* 0x000fc800078e3cff */
[----:B------:R-:W-:-:S05]  /*14940*/  @P0 LOP3.LUT R5, R5, R4, RZ, 0x3c, !PT ;  /* 0x0000000405050212 */ /* 0x000fca00078e3cff */
[----:B------:R0:W2:Y:S04]  /*14950*/  @P0 LDG.E.U16 R16, [R4.64] ;  /* 0x0000000604100981 */ /* 0x0000a8000c1e1500 */
[----:B0-----:R-:W3:Y:S04]  /*14960*/  LDL R4, [R1+0xee8] ;  /* 0x000ee80001047983 */ /* 0x001ee80000100800 */
[----:B------:R-:W3:Y:S01]  /*14970*/  LDL R5, [R1+0xeec] ;  /* 0x000eec0001057983 */ /* 0x000ee20000100800 */
[----:B------:R-:W-:-:S03]  /*14980*/  PRMT R26, RZ, 0x7610, R26 ;  /* 0x00007610ff1a7816 */ /* 0x000fc6000000001a */
[----:B--2---:R-:W-:Y:S01]  /*14990*/  STL [R1+0x3b70], R16 ;  /* 0x003b701001007387 */ /* 0x004fe20000100800 */
[----:B---3--:R-:W-:-:S04]  /*149a0*/  @P1 LOP3.LUT R5, R5, R4, RZ, 0x3c, !PT ;  /* 0x0000000405051212 */ /* 0x008fc800078e3cff */
[----:B------:R-:W-:-:S04]  /*149b0*/  @P1 LOP3.LUT R4, R5, R4, RZ, 0x3c, !PT ;  /* 0x0000000405041212 */ /* 0x000fc800078e3cff */
[----:B------:R-:W-:-:S05]  /*149c0*/  @P1 LOP3.LUT R5, R5, R4, RZ, 0x3c, !PT ;  /* 0x0000000405051212 */ /* 0x000fca00078e3cff */
[----:B------:R0:W2:Y:S04]  /*149d0*/  @P1 LDG.E.U16 R26, [R4.64] ;  /* 0x00000006041a1981 */ /* 0x0000a8000c1e1500 */
[----:B0-----:R-:W3:Y:S04]  /*149e0*/  LDL R4, [R1+0xee0] ;  /* 0x000ee00001047983 */ /* 0x001ee80000100800 */
[----:B------:R-:W3:Y:S01]  /*149f0*/  LDL R5, [R1+0xee4] ;  /* 0x000ee40001057983 */ /* 0x000ee20000100800 */
[----:B------:R-:W-:Y:S02]  /*14a00*/  PRMT R24, RZ, 0x7610, R24 ;  /* 0x00007610ff187816 */ /* 0x000fe40000000018 */
[----:B------:R-:W-:Y:S01]  /*14a10*/  ISETP.GT.AND P0, PT, R3, 0x22, PT ;  /* 0x000000220300780c */ /* 0x000fe20003f04270 */
[----:B--2---:R-:W-:Y:S04]  /*14a20*/  STL [R1+0x3b34], R26 ;  /* 0x003b341a01007387 */ /* 0x004fe80000100800 */
[----:B------:R-:W-:Y:S01]  /*14a30*/  STL [R1+0x3b38], R26 ;  /* 0x003b381a01007387 */ /* 0x000fe20000100800 */
[----:B---3--:R-:W-:-:S04]  /*14a40*/  @P1 LOP3.LUT R5, R5, R4, RZ, 0x3c, !PT ;  /* 0x0000000405051212 */ /* 0x008fc800078e3cff */
[----:B------:R-:W-:-:S04]  /*14a50*/  @P1 LOP3.LUT R4, R5, R4, RZ, 0x3c, !PT ;  /* 0x0000000405041212 */ /* 0x000fc800078e3cff */
[----:B------:R-:W-:-:S05]  /*14a60*/  @P1 LOP3.LUT R5, R5, R4, RZ, 0x3c, !PT ;  /* 0x0000000405051212 */ /* 0x000fca00078e3cff */
[----:B------:R0:W2:Y:S04]  /*14a70*/  @P1 LDG.E.U16 R24, [R4.64] ;  /* 0x0000000604181981 */ /* 0x0000a8000c1e1500 */
[----:B0-----:R-:W3:Y:S04]  /*14a80*/  LDL R4, [R1+0xed8] ;  /* 0x000ed80001047983 */ /* 0x001ee80000100800 */
[----:B------:R-:W3:Y:S01]  /*14a90*/  LDL R5, [R1+0xedc] ;  /* 0x000edc0001057983 */ /* 0x000ee20000100800 */
[----:B------:R-:W-:-:S03]  /*14aa0*/  PRMT R27, RZ, 0x7610, R27 ;  /* 0x00007610ff1b7816 */ /* 0x000fc6000000001b */
[----:B--2---:R-:W-:Y:S04]  /*14ab0*/  STL [R1+0x3b3c], R24 ;  /* 0x003b3c1801007387 */ /* 0x004fe80000100800 */
[----:B------:R-:W-:Y:S04]  /*14ac0*/  STL [R1+0x3b40], R24 ;  /* 0x003b401801007387 */ /* 0x000fe80000100800 */
[----:B------:R-:W-:Y:S01]  /*14ad0*/  STL [R1+0x3b44], R24 ;  /* 0x003b441801007387 */ /* 0x000fe20000100800 */
        /* <DEDUP_REMOVED lines=9> */
[----:B------:R-:W-:Y:S04]  /*14b70*/  STL [R1+0x3b0c], R27 ;  /* 0x003b0c1b01007387 */ /* 0x000fe80000100800 */
        /* <DEDUP_REMOVED lines=10> */
[----:B------:R-:W-:Y:S01]  /*14c20*/  STL [R1+0x3b14], R28 ;  /* 0x003b141c01007387 */ /* 0x000fe20000100800 */
        /* <DEDUP_REMOVED lines=65> */
[----:B------:R-:W-:-:S02]  /*15040*/  PRMT R20, RZ, 0x7610, R20 ;  /* 0x00007610ff147816 */ /* 0x000fc40000000014 */
[----:B------:R-:W-:Y:S02]  /*15050*/  ISETP.GT.AND P1, PT, R3, 0x27, PT ;  /* 0x000000270300780c */ /* 0x000fe40003f24270 */
[----:B----4-:R-:W-:-:S04]  /*15060*/  @P0 LOP3.LUT R5, R5, R4, RZ, 0x3c, !PT ;  /* 0x0000000405050212 */ /* 0x010fc800078e3cff */
[----:B------:R-:W-:-:S04]  /*15070*/  @P0 LOP3.LUT R4, R5, R4, RZ, 0x3c, !PT ;  /* 0x0000000405040212 */ /* 0x000fc800078e3cff */
[----:B------:R-:W-:-:S05]  /*15080*/  @P0 LOP3.LUT R5, R5, R4, RZ, 0x3c, !PT ;  /* 0x0000000405050212 */ /* 0x000fca00078e3cff */
[----:B------:R-:W4:Y:S04]  /*15090*/  @P0 LDG.E.U16 R20, [R4.64] ;  /* 0x0000000604140981 */ /* 0x000f28000c1e1500 */
[----:B----4-:R0:W-:Y:S04]  /*150a0*/  STL [R1+0x428], R20 ;  /* 0x0004281401007387 */ /* 0x0101e80000100800 */
[----:B0-----:R-:W4:Y:S04]  /*150b0*/  LDL.LU R20, [R1+0x3bfc] ;  /* 0x003bfc0001147983 */ /* 0x001f280000300800 */
[----:B------:R-:W2:Y:S04]  /*150c0*/  LDL R4, [R1+0xe88] ;  /* 0x000e880001047983 */ /* 0x000ea80000100800 */
[----:B------:R-:W2:Y:S01]  /*150d0*/  LDL R5, [R1+0xe8c] ;  /* 0x000e8c0001057983 */ /* 0x000ea20000100800 */
[----:B------:R-:W-:-:S02]  /*150e0*/  PRMT R21, RZ, 0x7610, R21 ;  /* 0x00007610ff157816 */ /* 0x000fc40000000015 */
[----:B--2---:R-:W-:-:S04]  /*150f0*/  @P1 LOP3.LUT R5, R5, R4, RZ, 0x3c, !PT ;  /* 0x0000000405051212 */ /* 0x004fc800078e3cff */
[----:B------:R-:W-:-:S04]  /*15100*/  @P1 LOP3.LUT R4, R5, R4, RZ, 0x3c, !PT ;  /* 0x0000000405041212 */ /* 0x000fc800078e3cff */
[----:B------:R-:W-:-:S05]  /*15110*/  @P1 LOP3.LUT R5, R5, R4, RZ, 0x3c, !PT ;  /* 0x0000000405051212 */ /* 0x000fca00078e3cff */
[----:B------:R-:W2:Y:S04]  /*15120*/  @P1 LDG.E.U16 R21, [R4.64] ;  /* 0x0000000604151981 */ /* 0x000ea8000c1e1500 */
[----:B--2---:R0:W-:Y:S04]  /*15130*/  STL [R1+0x424], R21 ;  /* 0x0004241501007387 */ /* 0x0041e80000100800 */
[----:B0-----:R-:W2:Y:S04]  /*15140*/  LDL.LU R21, [R1+0x3bf8] ;  /* 0x003bf80001157983 */ /* 0x001ea80000300800 */
[----:B------:R-:W2:Y:S04]  /*15150*/  LDL R4, [R1+0xe80] ;  /* 0x000e800001047983 */ /* 0x000ea80000100800 */
[----:B------:R-:W2:Y:S01]  /*15160*/  LDL R5, [R1+0xe84] ;  /* 0x000e840001057983 */ /* 0x000ea20000100800 */
[----:B------:R-:W-:-:S02]  /*15170*/  PRMT R2, RZ, 0x7610, R2 ;  /* 0x00007610ff027816 */ /* 0x000fc40000000002 */
[----:B------:R-:W-:Y:S02]  /*15180*/  ISETP.GT.AND P0, PT, R3, 0x28, PT ;  /* 0x000000280300780c */ /* 0x000fe40003f04270 */
[----:B--2---:R-:W-:-:S04]  /*15190*/  @P1 LOP3.LUT R5, R5, R4, RZ, 0x3c, !PT ;  /* 0x0000000405051212 */ /* 0x004fc800078e3cff */
        /* <DEDUP_REMOVED lines=14> */
[----:B------:R-:W-:-:S02]  /*15280*/  ISETP.GT.AND P1, PT, R3, 0x29, PT ;  /* 0x000000290300780c */ /* 0x000fc40003f24270 */
[----:B---3--:R-:W-:-:S04]  /*15290*/  @P0 LOP3.LUT R5, R5, R4, RZ, 0x3c, !PT ;  /* 0x0000000405050212 */ /* 0x008fc800078e3cff */
[----:B------:R-:W-:-:S04]  /*152a0*/  @P0 LOP3.LUT R4, R5, R4, RZ, 0x3c, !PT ;  /* 0x0000000405040212 */ /* 0x000fc800078e3cff */
[----:B------:R-:W-:-:S05]  /*152b0*/  @P0 LOP3.LUT R5, R5, R4, RZ, 0x3c, !PT ;  /* 0x0000000405050212 */ /* 0x000fca00078e3cff */
[----:B------:R0:W3:Y:S04]  /*152c0*/  @P0 LDG.E.U16 R12, [R4.64] ;  /* 0x00000006040c0981 */ /* 0x0000e8000c1e1500 */
[----:B0-----:R-:W2:Y:S04]  /*152d0*/  LDL R4, [R1+0xe68] ;  /* 0x000e680001047983 */ /* 0x001ea80000100800 */
[----:B------:R-:W2:Y:S01]  /*152e0*/  LDL R5, [R1+0xe6c] ;  /* 0x000e6c0001057983 */ /* 0x000ea20000100800 */
[----:B----4-:R-:W-:Y:S02]  /*152f0*/  PRMT R20, RZ, 0x7610, R20 ;  /* 0x00007610ff147816 */ /* 0x010fe40000000014 */
[----:B--2---:R-:W-:-:S04]  /*15300*/  @P1 LOP3.LUT R5, R5, R4, RZ, 0x3c, !PT ;  /* 0x0000000405051212 */ /* 0x004fc800078e3cff */
[----:B------:R-:W-:-:S04]  /*15310*/  @P1 LOP3.LUT R4, R5, R4, RZ, 0x3c, !PT ;  /* 0x0000000405041212 */ /* 0x000fc800078e3cff */
[----:B------:R-:W-:-:S05]  /*15320*/  @P1 LOP3.LUT R5, R5, R4, RZ, 0x3c, !PT ;  /* 0x0000000405051212 */ /* 0x000fca00078e3cff */
[----:B------:R0:W2:Y:S04]  /*15330*/  @P1 LDG.E.U16 R20, [R4.64] ;  /* 0x0000000604141981 */ /* 0x0000a8000c1e1500 */
[----:B0-----:R-:W4:Y:S04]  /*15340*/  LDL R4, [R1+0xe60] ;  /* 0x000e600001047983 */ /* 0x001f280000100800 */
[----:B------:R-:W4:Y:S01]  /*15350*/  LDL R5, [R1+0xe64] ;  /* 0x000e640001057983 */ /* 0x000f220000100800 */
[----:B------:R-:W-:Y:S02]  /*15360*/  PRMT R21, RZ, 0x7610, R21 ;  /* 0x00007610ff157816 */ /* 0x000fe40000000015 */
[----:B------:R-:W-:Y:S01]  /*15370*/  ISETP.GT.AND P0, PT, R3, 0x2a, PT ;  /* 0x0000002a0300780c */ /* 0x000fe20003f04270 */
[----:B--2---:R-:W-:Y:S04]  /*15380*/  STL [R1+0x3b50], R20 ;  /* 0x003b501401007387 */ /* 0x004fe80000100800 */
[----:B------:R-:W-:Y:S01]  /*15390*/  STL [R1+0x3b54], R20 ;  /* 0x003b541401007387 */ /* 0x000fe20000100800 */
[----:B----4-:R-:W-:-:S04]  /*153a0*/  @P1 LOP3.LUT R5, R5, R4, RZ, 0x3c, !PT ;  /* 0x0000000405051212 */ /* 0x010fc800078e3cff */
[----:B------:R-:W-:-:S04]  /*153b0*/  @P1 LOP3.LUT R4, R5, R4, RZ, 0x3c, !PT ;  /* 0x0000000405041212 */ /* 0x000fc800078e3cff */
[----:B------:R-:W-:-:S05]  /*153c0*/  @P1 LOP3.LUT R5, R5, R4, RZ, 0x3c, !PT ;  /* 0x0000000405051212 */ /* 0x000fca00078e3cff */
[----:B------:R0:W2:Y:S04]  /*153d0*/  @P1 LDG.E.U16 R21, [R4.64] ;  /* 0x0000000604151981 */ /* 0x0000a8000c1e1500 */
[----:B0-----:R-:W4:Y:S04]  /*153e0*/  LDL R4, [R1+0xe58] ;  /* 0x000e580001047983 */ /* 0x001f280000100800 */
[----:B------:R-:W4:Y:S01]  /*153f0*/  LDL R5, [R1+0xe5c] ;  /* 0x000e5c0001057983 */ /* 0x000f220000100800 */
[----:B------:R-:W-:-:S03]  /*15400*/  PRMT R9, RZ, 0x7610, R9 ;  /* 0x00007610ff097816 */ /* 0x000fc60000000009 */
[----:B--2---:R-:W-:Y:S04]  /*15410*/  STL [R1+0x3b58], R21 ;  /* 0x003b581501007387 */ /* 0x004fe80000100800 */
        /* <DEDUP_REMOVED lines=10> */
[----:B------:R-:W-:-:S02]  /*154c0*/  ISETP.GT.AND P1, PT, R3, 0x2b, PT ;  /* 0x0000002b0300780c */ /* 0x000fc40003f24270 */
[----:B--2---:R-:W-:Y:S02]  /*154d0*/  PRMT R9, RZ, 0x7610, R9 ;  /* 0x00007610ff097816 */ /* 0x004fe40000000009 */
        /* <DEDUP_REMOVED lines=8> */
[----:B--2---:R-:W-:-:S02]  /*15560*/  PRMT R9, RZ, 0x7610, R9 ;  /* 0x00007610ff097816 */ /* 0x004fc40000000009 */
        /* <DEDUP_REMOVED lines=95> */
[----:B--2---:R-:W-:-:S04]  /*15b60*/  @P0 LOP3.LUT R5, R5, R4, RZ, 0x3c, !PT ;  /* 0x0000000405050212 */ /* 0x004fc800078e3cff */
[----:B------:R-:W-:-:S04]  /*15b70*/  @P0 LOP3.LUT R4, R5, R4, RZ, 0x3c, !PT ;  /* 0x0000000405040212 */ /* 0x000fc800078e3cff */
[----:B------:R-:W-:-:S05]  /*15b80*/  @P0 LOP3.LUT R5, R5, R4, RZ, 0x3c, !PT ;  /* 0x0000000405050212 */ /* 0x000fca00078e3cff */
[----:B------:R0:W2:Y:S04]  /*15b90*/  @P0 LDG.E.U16 R9, [R4.64] ;  /* 0x0000000604090981 */ /* 0x0000a8000c1e1500 */
[----:B0-----:R-:W2:Y:S04]  /*15ba0*/  LDL R4, [R1+0xdf0] ;  /* 0x000df00001047983 */ /* 0x001ea80000100800 */
[----:B------:R-:W2:Y:S01]  /*15bb0*/  LDL R5, [R1+0xdf4] ;  /* 0x000df40001057983 */ /* 0x000ea20000100800 */
[----:B----4-:R-:W-:Y:S02]  /*15bc0*/  PRMT R8, RZ, 0x7610, R8 ;  /* 0x00007610ff087816 */ /* 0x010fe40000000008 */
[----:B------:R-:W-:-:S02]  /*15bd0*/  ISETP.GT.AND P1, PT, R3, 0x31, PT ;  /* 0x000000310300780c */ /* 0x000fc40003f24270 */
[----:B--2---:R-:W-:-:S04]  /*15be0*/  @P0 LOP3.LUT R5, R5, R4, RZ, 0x3c, !PT ;  /* 0x0000000405050212 */ /* 0x004fc800078e3cff */
[----:B------:R-:W-:-:S04]  /*15bf0*/  @P0 LOP3.LUT R4, R5, R4, RZ, 0x3c, !PT ;  /* 0x0000000405040212 */ /* 0x000fc800078e3cff */
[----:B------:R-:W-:-:S05]  /*15c00*/  @P0 LOP3.LUT R5, R5, R4, RZ, 0x3c, !PT ;  /* 0x0000000405050212 */ /* 0x000fca00078e3cff */
[----:B------:R0:W2:Y:S04]  /*15c10*/  @P0 LDG.E.U16 R8, [R4.64] ;  /* 0x0000000604080981 */ /* 0x0000a8000c1e1500 */
[----:B0-----:R-:W4:Y:S04]  /*15c20*/  LDL R4, [R1+0xde8] ;  /* 0x000de80001047983 */ /* 0x001f280000100800 */
[----:B------:R-:W4:Y:S01]  /*15c30*/  LDL R5, [R1+0xdec] ;  /* 0x000dec0001057983 */ /* 0x000f220000100800 */
[----:B------:R-:W-:Y:S02]  /*15c40*/  PRMT R14, RZ, 0x7610, R14 ;  /* 0x00007610ff0e7816 */ /* 0x000fe4000000000e */
[----:B----4-:R-:W-:-:S04]  /*15c50*/  @P1 LOP3.LUT R5, R5, R4, RZ, 0x3c, !PT ;  /* 0x0000000405051212 */ /* 0x010fc800078e3cff */
[----:B------:R-:W-:-:S04]  /*15c60*/  @P1 LOP3.LUT R4, R5, R4, RZ, 0x3c, !PT ;  /* 0x0000000405041212 */ /* 0x000fc800078e3cff */
[----:B------:R-:W-:-:S05]  /*15c70*/  @P1 LOP3.LUT R5, R5, R4, RZ, 0x3c, !PT ;  /* 0x0000000405051212 */ /* 0x000fca00078e3cff */
[----:B------:R0:W4:Y:S04]  /*15c80*/  @P1 LDG.E.U16 R14, [R4.64] ;  /* 0x00000006040e1981 */ /* 0x000128000c1e1500 */
[----:B0-----:R-:W2:Y:S04]  /*15c90*/  LDL R4, [R1+0xde0] ;  /* 0x000de00001047983 */ /* 0x001ea80000100800 */
[----:B------:R-:W2:Y:S01]  /*15ca0*/  LDL R5, [R1+0xde4] ;  /* 0x000de40001057983 */ /* 0x000ea20000100800 */
[----:B------:R-:W-:Y:S02]  /*15cb0*/  PRMT R15, RZ, 0x7610, R15 ;  /* 0x00007610ff0f7816 */ /* 0x000fe4000000000f */
[----:B------:R-:W-:-:S02]  /*15cc0*/  ISETP.GT.AND P0, PT, R3, 0x32, PT ;  /* 0x000000320300780c */ /* 0x000fc40003f04270 */
[----:B--2---:R-:W-:-:S04]  /*15cd0*/  @P1 LOP3.LUT R5, R5, R4, RZ, 0x3c, !PT ;  /* 0x0000000405051212 */ /* 0x004fc800078e3cff */
[----:B------:R-:W-:-:S04]  /*15ce0*/  @P1 LOP3.LUT R4, R5, R4, RZ, 0x3c, !PT ;  /* 0x0000000405041212 */ /* 0x000fc800078e3cff */
[----:B------:R-:W-:-:S05]  /*15cf0*/  @P1 LOP3.LUT R5, R5, R4, RZ, 0x3c, !PT ;  /* 0x0000000405051212 */ /* 0x000fca00078e3cff */
[----:B------:R0:W2:Y:S04]  /*15d00*/  @P1 LDG.E.U16 R15, [R4.64] ;  /* 0x00000006040f1981 */ /* 0x0000a8000c1e1500 */
[----:B0-----:R-:W2:Y:S04]  /*15d10*/  LDL R4, [R1+0xdd8] ;  /* 0x000dd80001047983 */ /* 0x001ea80000100800 */
[----:B------:R-:W2:Y:S01]  /*15d20*/  LDL R5, [R1+0xddc] ;  /* 0x000ddc0001057983 */ /* 0x000ea20000100800 */
[----:B------:R-:W-:Y:S02]  /*15d30*/  PRMT R7, RZ, 0x7610, R7 ;  /* 0x00007610ff077816 */ /* 0x000fe40000000007 */
[----:B--2---:R-:W-:-:S04]  /*15d40*/  @P0 LOP3.LUT R5, R5, R4, RZ, 0x3c, !PT ;  /* 0x0000000405050212 */ /* 0x004fc800078e3cff */
        /* <DEDUP_REMOVED lines=46> */
[----:B------:R-:W-:Y:S02]  /*16030*/  ISETP.GT.AND P1, PT, R3, 0x38, PT ;  /* 0x000000380300780c */ /* 0x000fe40003f24270 */
[----:B---3--:R-:W-:-:S04]  /*16040*/  @P0 LOP3.LUT R5, R5, R4, RZ, 0x3c, !PT ;  /* 0x0000000405050212 */ /* 0x008fc800078e3cff */
[----:B------:R-:W-:-:S04]  /*16050*/  @P0 LOP3.LUT R4, R5, R4, RZ, 0x3c, !PT ;  /* 0x0000000405040212 */ /* 0x000fc800078e3cff */
[----:B------:R-:W-:-:S05]  /*16060*/  @P0 LOP3.LUT R5, R5, R4, RZ, 0x3c, !PT ;  /* 0x0000000405050212 */ /* 0x000fca00078e3cff */
[----:B------:R-:W3:Y:S04]  /*16070*/  @P0 LDG.E.U16 R6, [R4.64] ;  /* 0x0000000604060981 */ /* 0x000ee8000c1e1500 */
[----:B---3--:R0:W-:Y:S04]  /*16080*/  STL [R1+0x3d8], R6 ;  /* 0x0003d80601007387 */ /* 0x0081e80000100800 */
[----:B0-----:R-:W3:Y:S04]  /*16090*/  LDL.LU R6, [R1+0x3bb0] ;  /* 0x003bb00001067983 */ /* 0x001ee80000300800 */
        /* <DEDUP_REMOVED lines=79> */
[----:B0-----:R-:W4:Y:S04]  /*16590*/  LDL R4, [R1+0xd60] ;  /* 0x000d600001047983 */ /* 0x001f280000100800 */
[----:B------:R-:W4:Y:S01]  /*165a0*/  LDL R5, [R1+0xd64] ;  /* 0x000d640001057983 */ /* 0x000f220000100800 */
[----:B---3--:R-:W-:Y:S02]  /*165b0*/  PRMT R11, RZ, 0x7610, R11 ;  /* 0x00007610ff0b7816 */ /* 0x008fe4000000000b */
[----:B------:R-:W-:Y:S01]  /*165c0*/  ISETP.GT.AND P0, PT, R3, 0x3a, PT ;  /* 0x0000003a0300780c */ /* 0x000fe20003f04270 */
[----:B--2---:R-:W-:Y:S01]  /*165d0*/  STL [R1+0x3b24], R10 ;  /* 0x003b240a01007387 */ /* 0x004fe20000100800 */
        /* <DEDUP_REMOVED lines=16> */
[----:B--2---:R-:W-:Y:S01]  /*166e0*/  STL [R1+0x3ad8], R18 ;  /* 0x003ad81201007387 */ /* 0x004fe20000100800 */
        /* <DEDUP_REMOVED lines=22> */
[----:B------:R0:W3:Y:S04]  /*16850*/  @P1 LDG.E.U16 R22, [R4.64] ;  /* 0x0000000604161981 */ /* 0x0000e8000c1e1500 */
[----:B0-----:R-:W4:Y:S04]  /*16860*/  LDL R4, [R1+0xd38] ;  /* 0x000d380001047983 */ /* 0x001f280000100800 */
[----:B------:R-:W4:Y:S01]  /*16870*/  LDL R5, [R1+0xd3c] ;  /* 0x000d3c0001057983 */ /* 0x000f220000100800 */
[----:B--2---:R-:W-:-:S03]  /*16880*/  PRMT R29, RZ, 0x7610, R29 ;  /* 0x00007610ff1d7816 */ /* 0x004fc6000000001d */
[----:B---3--:R0:W-:Y:S04]  /*16890*/  STL [R1+0x3ac], R22 ;  /* 0x0003ac1601007387 */ /* 0x0081e80000100800 */
[----:B0-----:R-:W2:Y:S01]  /*168a0*/  LDL R22, [R1+0xd1c] ;  /* 0x000d1c0001167983 */ /* 0x001ea20000100800 */
        /* <DEDUP_REMOVED lines=8> */
[----:B------:R-:W-:-:S02]  /*16930*/  ISETP.GT.AND P1, PT, R3, 0x3d, PT ;  /* 0x0000003d0300780c */ /* 0x000fc40003f24270 */
[----:B---3--:R-:W-:Y:S02]  /*16940*/  PRMT R29, RZ, 0x7610, R29 ;  /* 0x00007610ff1d7816 */ /* 0x008fe4000000001d */
        /* <DEDUP_REMOVED lines=22> */
[----:B------:R0:W4:Y:S04]  /*16ab0*/  @P1 LDG.E.U16 R25, [R4.64] ;  /* 0x0000000604191981 */ /* 0x000128000c1e1500 */
[----:B0-----:R-:W3:Y:S01]  /*16ac0*/  LDL R5, [R1+0xd18] ;  /* 0x000d180001057983 */ /* 0x001ee20000100800 */
[----:B------:R-:W-:Y:S01]  /*16ad0*/  PRMT R0, RZ, 0x7610, R0 ;  /* 0x00007610ff007816 */ /* 0x000fe20000000000 */
[----:B--2---:R-:W-:Y:S02]  /*16ae0*/  @P0 IMAD.MOV.U32 R4, RZ, RZ, R22 ;  /* 0x000000ffff040224 */ /* 0x004fe400078e0016 */
[----:B----4-:R0:W-:Y:S01]  /*16af0*/  STL [R1+0x398], R25 ;  /* 0x0003981901007387 */ /* 0x0101e20000100800 */
[----:B------:R-:W-:-:S03]  /*16b00*/  PRMT R2, RZ, 0x7610, R2 ;  /* 0x00007610ff027816 */ /* 0x000fc60000000002 */
[----:B------:R-:W2:Y:S04]  /*16b10*/  LDL R22, [R1+0x14e8] ;  /* 0x0014e80001167983 */ /* 0x000ea80000100800 */
[----:B---3--:R1:W3:Y:S01]  /*16b20*/  @P0 LDG.E.U16 R0, [R4.64] ;  /* 0x0000000604000981 */ /* 0x0082e2000c1e1500 */
[----:B------:R-:W-:Y:S02]  /*16b30*/  ISETP.GT.AND P1, PT, R3, 0x3f, PT ;  /* 0x0000003f0300780c */ /* 0x000fe40003f24270 */
[----:B------:R-:W-:Y:S01]  /*16b40*/  PRMT R29, RZ, 0x7610, R29 ;  /* 0x00007610ff1d7816 */ /* 0x000fe2000000001d */
[----:B0-----:R-:W0:Y:S04]  /*16b50*/  S2R R25, SR_TID.X ;  /* 0x0000000000197919 */ /* 0x001e280000002100 */
[----:B-1----:R-:W4:Y:S04]  /*16b60*/  LDL R4, [R1+0xd10] ;  /* 0x000d100001047983 */ /* 0x002f280000100800 */
[----:B------:R-:W4:Y:S04]  /*16b70*/  LDL R5, [R1+0xd14] ;  /* 0x000d140001057983 */ /* 0x000f280000100800 */
[----:B---3--:R0:W-:Y:S01]  /*16b80*/  STL [R1+0x394], R0 ;  /* 0x0003940001007387 */ /* 0x0081e20000100800 */
[----:B----4-:R-:W-:-:S04]  /*16b90*/  @P0 LOP3.LUT R5, R5, R4, RZ, 0x3c, !PT ;  /* 0x0000000405050212 */ /* 0x010fc800078e3cff */
[----:B------:R-:W-:-:S04]  /*16ba0*/  @P0 LOP3.LUT R4, R5, R4, RZ, 0x3c, !PT ;  /* 0x0000000405040212 */ /* 0x000fc800078e3cff */
[----:B------:R-:W-:-:S05]  /*16bb0*/  @P0 LOP3.LUT R5, R5, R4, RZ, 0x3c, !PT ;  /* 0x0000000405050212 */ /* 0x000fca00078e3cff */
[----:B------:R1:W3:Y:S04]  /*16bc0*/  @P0 LDG.E.U16 R2, [R4.64] ;  /* 0x0000000604020981 */ /* 0x0002e8000c1e1500 */
[----:B-1----:R-:W4:Y:S04]  /*16bd0*/  LDL R4, [R1+0xd08] ;  /* 0x000d080001047983 */ /* 0x002f280000100800 */
[----:B------:R-:W4:Y:S02]  /*16be0*/  LDL R5, [R1+0xd0c] ;  /* 0x000d0c0001057983 */ /* 0x000f240000100800 */
[----:B----4-:R-:W-:-:S04]  /*16bf0*/  @P1 LOP3.LUT R5, R5, R4, RZ, 0x3c, !PT ;  /* 0x0000000405051212 */ /* 0x010fc800078e3cff */
[----:B------:R-:W-:-:S04]  /*16c00*/  @P1 LOP3.LUT R4, R5, R4, RZ, 0x3c, !PT ;  /* 0x0000000405041212 */ /* 0x000fc800078e3cff */
[----:B------:R-:W-:-:S05]  /*16c10*/  @P1 LOP3.LUT R5, R5, R4, RZ, 0x3c, !PT ;  /* 0x0000000405051212 */ /* 0x000fca00078e3cff */
[----:B------:R-:W4:Y:S01]  /*16c20*/  @P1 LDG.E.U16 R29, [R4.64] ;  /* 0x00000006041d1981 */ /* 0x000f22000c1e1500 */
[----:B0-----:R-:W-:-:S05]  /*16c30*/  LOP3.LUT R0, R25, 0x3f, RZ, 0xc0, !PT ;  /* 0x0000003f19007812 */ /* 0x001fca00078ec0ff */
[----:B------:R-:W-:Y:S04]  /*16c40*/  STL [R1+0x39c0], R0 ;  /* 0x0039c00001007387 */ /* 0x000fe80000100800 */
[----:B------:R-:W-:Y:S04]  /*16c50*/  STL [R1+0x3a68], R0 ;  /* 0x003a680001007387 */ /* 0x000fe80000100800 */
[----:B----4-:R0:W-:Y:S04]  /*16c60*/  STL [R1+0x38c], R29 ;  /* 0x00038c1d01007387 */ /* 0x0101e80000100800 */
[----:B0-----:R-:W4:Y:S04]  /*16c70*/  LDL.LU R29, [R1+0x3b84] ;  /* 0x003b8400011d7983 */ /* 0x001f280000300800 */
[----:B------:R-:W2:Y:S04]  /*16c80*/  LDL R4, [R1+0xd00] ;  /* 0x000d000001047983 */ /* 0x000ea80000100800 */
[----:B------:R-:W2:Y:S01]  /*16c90*/  LDL R5, [R1+0xd04] ;  /* 0x000d040001057983 */ /* 0x000ea20000100800 */
[----:B------:R-:W-:-:S02]  /*16ca0*/  PRMT R27, RZ, 0x7610, R27 ;  /* 0x00007610ff1b7816 */ /* 0x000fc4000000001b */
[----:B------:R-:W-:Y:S02]  /*16cb0*/  ISETP.GE.AND P0, PT, R0, R3, PT ;  /* 0x000000030000720c */ /* 0x000fe40003f06270 */
[----:B--2---:R-:W-:-:S04]  /*16cc0*/  @P1 LOP3.LUT R5, R5, R4, RZ, 0x3c, !PT ;  /* 0x0000000405051212 */ /* 0x004fc800078e3cff */
[----:B------:R-:W-:-:S04]  /*16cd0*/  @P1 LOP3.LUT R4, R5, R4, RZ, 0x3c, !PT ;  /* 0x0000000405041212 */ /* 0x000fc800078e3cff */
[----:B------:R-:W-:-:S05]  /*16ce0*/  @P1 LOP3.LUT R5, R5, R4, RZ, 0x3c, !PT ;  /* 0x0000000405051212 */ /* 0x000fca00078e3cff */
[----:B------:R0:W2:Y:S04]  /*16cf0*/  @P1 LDG.E.U16 R27, [R4.64] ;  /* 0x00000006041b1981 */ /* 0x0000a8000c1e1500 */
[----:B0-----:R-:W3:Y:S01]  /*16d00*/  LDL R5, [R1+0x14e4] ;  /* 0x0014e40001057983 */ /* 0x001ee20000100800 */
[----:B------:R-:W-:Y:S01]  /*16d10*/  PRMT R16, RZ, 0x7610, R16 ;  /* 0x00007610ff107816 */ /* 0x000fe20000000010 */
[----:B------:R-:W-:Y:S02]  /*16d20*/  @!P0 IMAD.MOV.U32 R4, RZ, RZ, R22 ;  /* 0x000000ffff048224 */ /* 0x000fe400078e0016 */
[----:B------:R-:W-:Y:S06]  /*16d30*/  BAR.SYNC.DEFER_BLOCKING 0x0 ;  /* 0x0000000000007b1d */ /* 0x000fec0000010000 */
[----:B--2---:R0:W-:Y:S04]  /*16d40*/  STL [R1+0x388], R27 ;  /* 0x0003881b01007387 */ /* 0x0041e80000100800 */
[----:B0-----:R-:W2:Y:S04]  /*16d50*/  LDL.LU R27, [R1+0x28] ;  /* 0x00002800011b7983 */ /* 0x001ea80000300800 */
[----:B---3--:R0:W3:Y:S01]  /*16d60*/  @!P0 LDG.E.U16 R16, [R4.64] ;  /* 0x0000000604108981 */ /* 0x0080e2000c1e1500 */
[----:B------:R-:W-:-:S03]  /*16d70*/  PRMT R17, RZ, 0x7610, R17 ;  /* 0x00007610ff117816 */ /* 0x000fc60000000011 */
[----:B------:R-:W2:Y:S04]  /*16d80*/  LDL R22, [R1+0x1468] ;  /* 0x0014680001167983 */ /* 0x000ea80000100800 */
[----:B0-----:R-:W2:Y:S04]  /*16d90*/  LDL R4, [R1+0x10fc] ;  /* 0x0010fc0001047983 */ /* 0x001ea80000100800 */
[----:B------:R-:W2:Y:S04]  /*16da0*/  LDL R5, [R1+0x14d8] ;  /* 0x0014d80001057983 */ /* 0x000ea80000100800 */
[----:B---3--:R0:W-:Y:S04]  /*16db0*/  STL [R1+0xcc], R16 ;  /* 0x0000cc1001007387 */ /* 0x0081e80000100800 */
[----:B0-----:R-:W3:Y:S01]  /*16dc0*/  LDL.LU R16, [R1+0x2c] ;  /* 0x00002c0001107983 */ /* 0x001ee20000300800 */
[----:B--2---:R-:W-:-:S04]  /*16dd0*/  @!P0 LOP3.LUT R5, R5, R4, RZ, 0x3c, !PT ;  /* 0x0000000405058212 */ /* 0x004fc800078e3cff */
[----:B------:R-:W-:-:S04]  /*16de0*/  @!P0 LOP3.LUT R4, R5, R4, RZ, 0x3c, !PT ;  /* 0x0000000405048212 */ /* 0x000fc800078e3cff */
[----:B------:R-:W-:-:S05]  /*16df0*/  @!P0 LOP3.LUT R5, R5, R4, RZ, 0x3c, !PT ;  /* 0x0000000405058212 */ /* 0x000fca00078e3cff */
[----:B------:R0:W2:Y:S04]  /*16e00*/  @!P0 LDG.E.U16 R17, [R4.64] ;  /* 0x0000000604118981 */ /* 0x0000a8000c1e1500 */
[----:B0-----:R-:W3:Y:S04]  /*16e10*/  LDL R4, [R1+0x14c4] ;  /* 0x0014c40001047983 */ /* 0x001ee80000100800 */
[----:B------:R-:W3:Y:S01]  /*16e20*/  LDL R5, [R1+0x14c8] ;  /* 0x0014c80001057983 */ /* 0x000ee20000100800 */
[----:B------:R-:W-:-:S03]  /*16e30*/  PRMT R23, RZ, 0x7610, R23 ;  /* 0x00007610ff177816 */ /* 0x000fc60000000017 */
[----:B--2---:R0:W-:Y:S04]  /*16e40*/  STL [R1+0xc8], R17 ;  /* 0x0000c81101007387 */ /* 0x0041e80000100800 */
[----:B0-----:R-:W2:Y:S01]  /*16e50*/  LDL.LU R17, [R1+0x18] ;  /* 0x0000180001117983 */ /* 0x001ea20000300800 */
[----:B---3--:R-:W-:-:S04]  /*16e60*/  @!P0 LOP3.LUT R5, R5, R4, RZ, 0x3c, !PT ;  /* 0x0000000405058212 */ /* 0x008fc800078e3cff */
[----:B------:R-:W-:-:S04]  /*16e70*/  @!P0 LOP3.LUT R4, R5, R4, RZ, 0x3c, !PT ;  /* 0x0000000405048212 */ /* 0x000fc800078e3cff */
[----:B------:R-:W-:-:S05]  /*16e80*/  @!P0 LOP3.LUT R5, R5, R4, RZ, 0x3c, !PT ;  /* 0x0000000405058212 */ /* 0x000fca00078e3cff */
[----:B------:R0:W3:Y:S04]  /*16e90*/  @!P0 LDG.E.U16 R23, [R4.64] ;  /* 0x0000000604178981 */ /* 0x0000e8000c1e1500 */
[----:B0-----:R-:W2:Y:S04]  /*16ea0*/  LDL R4, [R1+0x14a4] ;  /* 0x0014a40001047983 */ /* 0x001ea80000100800 */
[----:B------:R-:W2:Y:S01]  /*16eb0*/  LDL R5, [R1+0x14a8] ;  /* 0x0014a80001057983 */ /* 0x000ea20000100800 */
[----:B----4-:R-:W-:Y:S02]  /*16ec0*/  PRMT R29, RZ, 0x7610, R29 ;  /* 0x00007610ff1d7816 */ /* 0x010fe4000000001d */
[----:B--2---:R-:W-:-:S04]  /*16ed0*/  @!P0 LOP3.LUT R5, R5, R4, RZ, 0x3c, !PT ;  /* 0x0000000405058212 */ /* 0x004fc800078e3cff */
[----:B------:R-:W-:-:S04]  /*16ee0*/  @!P0 LOP3.LUT R4, R5, R4, RZ, 0x3c, !PT ;  /* 0x0000000405048212 */ /* 0x000fc800078e3cff */
[----:B------:R-:W-:-:S05]  /*16ef0*/  @!P0 LOP3.LUT R5, R5, R4, RZ, 0x3c, !PT ;  /* 0x0000000405058212 */ /* 0x000fca00078e3cff */
[----:B------:R-:W2:Y:S04]  /*16f00*/  @!P0 LDG.E.U16 R29, [R4.64] ;  /* 0x00000006041d8981 */ /* 0x000ea8000c1e1500 */
[----:B---3--:R0:W-:Y:S04]  /*16f10*/  STL [R1+0xc4], R23 ;  /* 0x0000c41701007387 */ /* 0x0081e80000100800 */
[----:B0-----:R-:W3:Y:S04]  /*16f20*/  LDL.LU R23, [R1+0x1c] ;  /* 0x00001c0001177983 */ /* 0x001ee80000300800 */
[----:B--2---:R0:W-:Y:S04]  /*16f30*/  STL [R1+0xc0], R29 ;  /* 0x0000c01d01007387 */ /* 0x0041e80000100800 */
[----:B0-----:R-:W2:Y:S04]  /*16f40*/  LDL.LU R29, [R1+0x3b80] ;  /* 0x003b8000011d7983 */ /* 0x001ea80000300800 */
[----:B------:R-:W4:Y:S04]  /*16f50*/  LDL R4, [R1+0x1484] ;  /* 0x0014840001047983 */ /* 0x000f280000100800 */
[----:B------:R-:W4:Y:S01]  /*16f60*/  LDL R5, [R1+0x1488] ;  /* 0x0014880001057983 */ /* 0x000f220000100800 */
[----:B--2---:R-:W-:-:S02]  /*16f70*/  PRMT R29, RZ, 0x7610, R29 ;  /* 0x00007610ff1d7816 */ /* 0x004fc4000000001d */
[----:B----4-:R-:W-:-:S04]  /*16f80*/  @!P0 LOP3.LUT R5, R5, R4, RZ, 0x3c, !PT ;  /* 0x0000000405058212 */ /* 0x010fc800078e3cff */
[----:B------:R-:W-:-:S04]  /*16f90*/  @!P0 LOP3.LUT R4, R5, R4, RZ, 0x3c, !PT ;  /* 0x0000000405048212 */ /* 0x000fc800078e3cff */
[----:B------:R-:W-:-:S05]  /*16fa0*/  @!P0 LOP3.LUT R5, R5, R4, RZ, 0x3c, !PT ;  /* 0x0000000405058212 */ /* 0x000fca00078e3cff */
[----:B------:R-:W2:Y:S04]  /*16fb0*/  @!P0 LDG.E.U16 R29, [R4.64] ;  /* 0x00000006041d8981 */ /* 0x000ea8000c1e1500 */
[----:B--2---:R0:W-:Y:S04]  /*16fc0*/  STL [R1+0xbc], R29 ;  /* 0x0000bc1d01007387 */ /* 0x0041e80000100800 */
[----:B0-----:R-:W2:Y:S04]  /*16fd0*/  LDL.LU R29, [R1+0x3b7c] ;  /* 0x003b7c00011d7983 */ /* 0x001ea80000300800 */
[----:B------:R-:W4:Y:S01]  /*16fe0*/  LDL R5, [R1+0x1464] ;  /* 0x0014640001057983 */ /* 0x000f220000100800 */
[----:B------:R-:W-:-:S03]  /*16ff0*/  @!P0 IMAD.MOV.U32 R4, RZ, RZ, R22 ;  /* 0x000000ffff048224 */ /* 0x000fc600078e0016 */
[----:B------:R-:W3:Y:S01]  /*17000*/  LDL.LU R22, [R1+0xc] ;  /* 0x00000c0001167983 */ /* 0x000ee20000300800 */
[----:B--2---:R-:W-:-:S06]  /*17010*/  PRMT R29, RZ, 0x7610, R29 ;  /* 0x00007610ff1d7816 */ /* 0x004fcc000000001d */
[----:B----4-:R-:W2:Y:S04]  /*17020*/  @!P0 LDG.E.U16 R29, [R4.64] ;  /* 0x00000006041d8981 */ /* 0x010ea8000c1e1500 */
        /* <DEDUP_REMOVED lines=19> */
[----:B------:R-:W2:Y:S04]  /*17160*/  LDL R4, [R1+0x1404] ;  /* 0x0014040001047983 */ /* 0x000ea80000100800 */
[----:B------:R-:W2:Y:S04]  /*17170*/  LDL R5, [R1+0x1408] ;  /* 0x0014080001057983 */ /* 0x000ea80000100800 */
[----:B0-----:R-:W0:Y:S02]  /*17180*/  S2R R29, SR_TID.X ;  /* 0x00000000001d7919 */ /* 0x001e240000002100 */
[----:B0-----:R-:W-:-:S05]  /*17190*/  LOP3.LUT R29, R29, 0x7f, RZ, 0xc0, !PT ;  /* 0x0000007f1d1d7812 */ /* 0x001fca00078ec0ff */
[----:B------:R-:W-:-:S05]  /*171a0*/  IMAD.SHL.U32 R29, R29, 0x2, RZ ;  /* 0x000000021d1d7824 */ /* 0x000fca00078e00ff */
[----:B------:R0:W-:Y:S02]  /*171b0*/  STS.U16 [R29], R27 ;  /* 0x0000001b1d007388 */ /* 0x0001e40000000400 */
[----:B0-----:R-:W-:Y:S02]  /*171c0*/  PRMT R29, RZ, 0x7610, R29 ;  /* 0x00007610ff1d7816 */ /* 0x001fe4000000001d */
[----:B------:R-:W4:Y:S01]  /*171d0*/  LDL R27, [R1+0x1388] ;  /* 0x00138800011b7983 */ /* 0x000f220000100800 */
[----:B--2---:R-:W-:-:S04]  /*171e0*/  @!P0 LOP3.LUT R5, R5, R4, RZ, 0x3c, !PT ;  /* 0x0000000405058212 */ /* 0x004fc800078e3cff */
        /* <DEDUP_REMOVED lines=9> */
[----:B------:R0:W-:Y:S02]  /*17280*/  STS.U16 [R29+0x100], R16 ;  /* 0x000100101d007388 */ /* 0x0001e40000000400 */
[----:B0-----:R-:W-:Y:S02]  /*17290*/  PRMT R29, RZ, 0x7610, R29 ;  /* 0x00007610ff1d7816 */ /* 0x001fe4000000001d */
[----:B------:R-:W3:Y:S01]  /*172a0*/  LDL.LU R16, [R1+0x3b70] ;  /* 0x003b700001107983 */ /* 0x000ee20000300800 */
        /* <DEDUP_REMOVED lines=23> */
[----:B---3--:R0:W-:Y:S02]  /*17420*/  STS.U16 [R29+0x1100], R23 ;  /* 0x001100171d007388 */ /* 0x0081e40000000400 */
[----:B0-----:R-:W-:Y:S02]  /*17430*/  PRMT R29, RZ, 0x7610, R29 ;  /* 0x00007610ff1d7816 */ /* 0x001fe4000000001d */
[----:B------:R-:W3:Y:S01]  /*17440*/  LDL.LU R23, [R1+0x3b68] ;  /* 0x003b680001177983 */ /* 0x000ee20000300800 */
[----:B--2---:R-:W-:-:S04]  /*17450*/  @!P0 LOP3.LUT R5, R5, R4, RZ, 0x3c, !PT ;  /* 0x0000000405058212 */ /* 0x004fc800078e3cff */
[----:B------:R-:W-:-:S04]  /*17460*/  @!P0 LOP3.LUT R4, R5, R4, RZ, 0x3c, !PT ;  /* 0x0000000405048212 */ /* 0x000fc800078e3cff */
[----:B------:R-:W-:-:S05]  /*17470*/  @!P0 LOP3.LUT R5, R5, R4, RZ, 0x3c, !PT ;  /* 0x0000000405058212 */ /* 0x000fca00078e3cff */
[----:B------:R-:W2:Y:S04]  /*17480*/  @!P0 LDG.E.U16 R29, [R4.64] ;  /* 0x00000006041d8981 */ /* 0x000ea8000c1e1500 */
[----:B--2---:R0:W-:Y:S04]  /*17490*/  STL [R1+0xa0], R29 ;  /* 0x0000a01d01007387 */ /* 0x0041e80000100800 */
[----:B------:R-:W2:Y:S04]  /*174a0*/  LDL.LU R4, [R1+0x8] ;  /* 0x0000080001047983 */ /* 0x000ea80000300800 */
[----:B------:R-:W3:Y:S04]  /*174b0*/  LDL R5, [R1+0x1384] ;  /* 0x0013840001057983 */ /* 0x000ee80000100800 */
[----:B0-----:R-:W0:Y:S02]  /*174c0*/  S2R R29, SR_TID.X ;  /* 0x00000000001d7919 */ /* 0x001e240000002100 */
[----:B0-----:R-:W-:-:S05]  /*174d0*/  LOP3.LUT R29, R29, 0x7f, RZ, 0xc0, !PT ;  /* 0x0000007f1d1d7812 */ /* 0x001fca00078ec0ff */
[----:B------:R-:W-:-:S05]  /*174e0*/  IMAD.SHL.U32 R29, R29, 0x2, RZ ;  /* 0x000000021d1d7824 */ /* 0x000fca00078e00ff */
[----:B--2---:R0:W-:Y:S02]  /*174f0*/  STS.U16 [R29+0x2000], R4 ;  /* 0x002000041d007388 */ /* 0x0041e40000000400 */
[----:B0-----:R-:W-:Y:S01]  /*17500*/  PRMT R29, RZ, 0x7610, R29 ;  /* 0x00007610ff1d7816 */ /* 0x001fe2000000001d */
[----:B----4-:R-:W-:Y:S02]  /*17510*/  @!P0 IMAD.MOV.U32 R4, RZ, RZ, R27 ;  /* 0x000000ffff048224 */ /* 0x010fe400078e001b */
[----:B------:R-:W2:Y:S04]  /*17520*/  LDL R27, [R1+0x1308] ;  /* 0x00130800011b7983 */ /* 0x000ea80000100800 */
[----:B---3--:R-:W3:Y:S04]  /*17530*/  @!P0 LDG.E.U16 R29, [R4.64] ;  /* 0x00000006041d8981 */ /* 0x008ee8000c1e1500 */
[----:B---3--:R0:W-:Y:S04]  /*17540*/  STL [R1+0x9c], R29 ;  /* 0x00009c1d01007387 */ /* 0x0081e80000100800 */
[----:B------:R-:W3:Y:S04]  /*17550*/  LDL R4, [R1+0x1364] ;  /* 0x0013640001047983 */ /* 0x000ee80000100800 */
[----:B------:R-:W3:Y:S04]  /*17560*/  LDL R5, [R1+0x1368] ;  /* 0x0013680001057983 */ /* 0x000ee80000100800 */
[----:B0-----:R-:W0:Y:S02]  /*17570*/  S2R R29, SR_TID.X ;  /* 0x00000000001d7919 */ /* 0x001e240000002100 */
[----:B0-----:R-:W-:-:S05]  /*17580*/  LOP3.LUT R29, R29, 0x7f, RZ, 0xc0, !PT ;  /* 0x0000007f1d1d7812 */ /* 0x001fca00078ec0ff */
[----:B------:R-:W-:-:S05]  /*17590*/  IMAD.SHL.U32 R29, R29, 0x2, RZ ;  /* 0x000000021d1d7824 */ /* 0x000fca00078e00ff */
[----:B------:R0:W-:Y:S02]  /*175a0*/  STS.U16 [R29+0x2100], R22 ;  /* 0x002100161d007388 */ /* 0x0001e40000000400 */
[----:B0-----:R-:W-:Y:S02]  /*175b0*/  PRMT R29, RZ, 0x7610, R29 ;  /* 0x00007610ff1d7816 */ /* 0x001fe4000000001d */
[----:B------:R-:W4:Y:S01]  /*175c0*/  LDL.LU R22, [R1+0x3b64] ;  /* 0x003b640001167983 */ /* 0x000f220000300800 */
[----:B---3--:R-:W-:-:S04]  /*175d0*/  @!P0 LOP3.LUT R5, R5, R4, RZ, 0x3c, !PT ;  /* 0x0000000405058212 */ /* 0x008fc800078e3cff */
[----:B------:R-:W-:-:S04]  /*175e0*/  @!P0 LOP3.LUT R4, R5, R4, RZ, 0x3c, !PT ;  /* 0x0000000405048212 */ /* 0x000fc800078e3cff */
[----:B------:R-:W-:-:S05]  /*175f0*/  @!P0 LOP3.LUT R5, R5, R4, RZ, 0x3c, !PT ;  /* 0x0000000405058212 */ /* 0x000fca00078e3cff */
[----:B------:R-:W3:Y:S04]  /*17600*/  @!P0 LDG.E.U16 R29, [R4.64] ;  /* 0x00000006041d8981 */ /* 0x000ee8000c1e1500 */
[----:B---3--:R0:W-:Y:S04]  /*17610*/  STL [R1+0x98], R29 ;  /* 0x0000981d01007387 */ /* 0x0081e80000100800 */
[----:B------:R-:W3:Y:S04]  /*17620*/  LDL R4, [R1+0x1344] ;  /* 0x0013440001047983 */ /* 0x000ee80000100800 */
[----:B------:R-:W3:Y:S04]  /*17630*/  LDL R5, [R1+0x1348] ;  /* 0x0013480001057983 */ /* 0x000ee80000100800 */
[----:B0-----:R-:W0:Y:S02]  /*17640*/  S2R R29, SR_TID.X ;  /* 0x00000000001d7919 */ /* 0x001e240000002100 */
[----:B0-----:R-:W-:-:S05]  /*17650*/  LOP3.LUT R29, R29, 0x7f, RZ, 0xc0, !PT ;  /* 0x0000007f1d1d7812 */ /* 0x001fca00078ec0ff */
[----:B------:R-:W-:-:S05]  /*17660*/  IMAD.SHL.U32 R29, R29, 0x2, RZ ;  /* 0x000000021d1d7824 */ /* 0x000fca00078e00ff */
[----:B----4-:R0:W-:Y:S02]  /*17670*/  STS.U16 [R29+0x3000], R22 ;  /* 0x003000161d007388 */ /* 0x0101e40000000400 */
[----:B0-----:R-:W-:Y:S02]  /*17680*/  PRMT R29, RZ, 0x7610, R29 ;  /* 0x00007610ff1d7816 */ /* 0x001fe4000000001d */
[----:B---3--:R-:W-:-:S04]  /*17690*/  @!P0 LOP3.LUT R5, R5, R4, RZ, 0x3c, !PT ;  /* 0x0000000405058212 */ /* 0x008fc800078e3cff */
[----:B------:R-:W-:-:S04]  /*176a0*/  @!P0 LOP3.LUT R4, R5, R4, RZ, 0x3c, !PT ;  /* 0x0000000405048212 */ /* 0x000fc800078e3cff */
[----:B------:R-:W-:-:S05]  /*176b0*/  @!P0 LOP3.LUT R5, R5, R4, RZ, 0x3c, !PT ;  /* 0x0000000405058212 */ /* 0x000fca00078e3cff */
[----:B------:R-:W3:Y:S04]  /*176c0*/  @!P0 LDG.E.U16 R29, [R4.64] ;  /* 0x00000006041d8981 */ /* 0x000ee8000c1e1500 */
[----:B---3--:R-:W-:Y:S04]  /*176d0*/  STL [R1+0x94], R29 ;  /* 0x0000941d01007387 */ /* 0x008fe80000100800 */
[----:B------:R-:W3:Y:S04]  /*176e0*/  LDL R4, [R1+0x1324] ;  /* 0x0013240001047983 */ /* 0x000ee80000100800 */
[----:B------:R-:W3:Y:S01]  /*176f0*/  LDL R5, [R1+0x1328] ;  /* 0x0013280001057983 */ /* 0x000ee20000100800 */
[----:B------:R-:W-:-:S02]  /*17700*/  PRMT R18, RZ, 0x7610, R18 ;  /* 0x00007610ff127816 */ /* 0x000fc40000000012 */
[----:B---3--:R-:W-:-:S04]  /*17710*/  @!P0 LOP3.LUT R5, R5, R4, RZ, 0x3c, !PT ;  /* 0x0000000405058212 */ /* 0x008fc800078e3cff */
[----:B------:R-:W-:-:S04]  /*17720*/  @!P0 LOP3.LUT R4, R5, R4, RZ, 0x3c, !PT ;  /* 0x0000000405048212 */ /* 0x000fc800078e3cff */
[----:B------:R-:W-:-:S05]  /*17730*/  @!P0 LOP3.LUT R5, R5, R4, RZ, 0x3c, !PT ;  /* 0x0000000405058212 */ /* 0x000fca00078e3cff */
[----:B------:R0:W3:Y:S04]  /*17740*/  @!P0 LDG.E.U16 R18, [R4.64] ;  /* 0x0000000604128981 */ /* 0x0000e8000c1e1500 */
[----:B0-----:R-:W4:Y:S01]  /*17750*/  LDL R5, [R1+0x1304] ;  /* 0x0013040001057983 */ /* 0x001f220000100800 */
[----:B------:R-:W-:Y:S01]  /*17760*/  PRMT R20, RZ, 0x7610, R20 ;  /* 0x00007610ff147816 */ /* 0x000fe20000000014 */
[----:B--2---:R-:W-:Y:S02]  /*17770*/  @!P0 IMAD.MOV.U32 R4, RZ, RZ, R27 ;  /* 0x000000ffff048224 */ /* 0x004fe400078e001b */
[----:B---3--:R0:W-:Y:S01]  /*17780*/  STL [R1+0x90], R18 ;  /* 0x0000901201007387 */ /* 0x0081e20000100800 */
[----:B------:R-:W-:-:S03]  /*17790*/  PRMT R28, RZ, 0x7610, R28 ;  /* 0x00007610ff1c7816 */ /* 0x000fc6000000001c */
[----:B------:R-:W2:Y:S04]  /*177a0*/  LDL R27, [R1+0x1284] ;  /* 0x00128400011b7983 */ /* 0x000ea80000100800 */
[----:B----4-:R1:W3:Y:S04]  /*177b0*/  @!P0 LDG.E.U16 R20, [R4.64] ;  /* 0x0000000604148981 */ /* 0x0102e8000c1e1500 */
[----:B0-----:R-:W4:Y:S04]  /*177c0*/  LDL R18, [R1+0x12a8] ;  /* 0x0012a80001127983 */ /* 0x001f280000100800 */
[----:B-1----:R-:W2:Y:S04]  /*177d0*/  LDL R4, [R1+0x12e4] ;  /* 0x0012e40001047983 */ /* 0x002ea80000100800 */
[----:B------:R-:W2:Y:S04]  /*177e0*/  LDL R5, [R1+0x12e8] ;  /* 0x0012e80001057983 */ /* 0x000ea80000100800 */
[----:B------:R-:W0:Y:S04]  /*177f0*/  S2R R29, SR_TID.X ;  /* 0x00000000001d7919 */ /* 0x000e280000002100 */
[----:B---3--:R1:W-:Y:S01]  /*17800*/  STL [R1+0x8c], R20 ;  /* 0x00008c1401007387 */ /* 0x0083e20000100800 */
[----:B--2---:R-:W-:-:S03]  /*17810*/  @!P0 LOP3.LUT R5, R5, R4, RZ, 0x3c, !PT ;  /* 0x0000000405058212 */ /* 0x004fc600078e3cff */
[----:B-1----:R-:W2:Y:S01]  /*17820*/  LDL R20, [R1+0x1288] ;  /* 0x0012880001147983 */ /* 0x002ea20000100800 */
[----:B------:R-:W-:-:S04]  /*17830*/  @!P0 LOP3.LUT R4, R5, R4, RZ, 0x3c, !PT ;  /* 0x0000000405048212 */ /* 0x000fc800078e3cff */
[----:B------:R-:W-:-:S05]  /*17840*/  @!P0 LOP3.LUT R5, R5, R4, RZ, 0x3c, !PT ;  /* 0x0000000405058212 */ /* 0x000fca00078e3cff */
[----:B------:R1:W3:Y:S04]  /*17850*/  @!P0 LDG.E.U16 R28, [R4.64] ;  /* 0x00000006041c8981 */ /* 0x0002e8000c1e1500 */
[----:B-1----:R-:W2:Y:S04]  /*17860*/  LDL R4, [R1+0x12c4] ;  /* 0x0012c40001047983 */ /* 0x002ea80000100800 */
[----:B------:R-:W2:Y:S01]  /*17870*/  LDL R5, [R1+0x12c8] ;  /* 0x0012c80001057983 */ /* 0x000ea20000100800 */
[----:B0-----:R-:W-:-:S05]  /*17880*/  LOP3.LUT R29, R29, 0x7f, RZ, 0xc0, !PT ;  /* 0x0000007f1d1d7812 */ /* 0x001fca00078ec0ff */
[----:B------:R-:W-:-:S05]  /*17890*/  IMAD.SHL.U32 R29, R29, 0x2, RZ ;  /* 0x000000021d1d7824 */ /* 0x000fca00078e00ff */
[----:B------:R-:W-:Y:S04]  /*178a0*/  STS.U16 [R29+0x3100], R23 ;  /* 0x003100171d007388 */ /* 0x000fe80000000400 */
[----:B------:R-:W-:Y:S04]  /*178b0*/  STS.U16 [R29+0x4000], R17 ;  /* 0x004000111d007388 */ /* 0x000fe80000000400 */
[----:B------:R-:W-:Y:S04]  /*178c0*/  STS.U16 [R29+0x4100], R16 ;  /* 0x004100101d007388 */ /* 0x000fe80000000400 */
[----:B------:R0:W-:Y:S02]  /*178d0*/  STS.U16 [R29+0x5000], R13 ;  /* 0x0050000d1d007388 */ /* 0x0001e40000000400 */
[----:B0-----:R-:W-:-:S02]  /*178e0*/  PRMT R29, RZ, 0x7610, R29 ;  /* 0x00007610ff1d7816 */ /* 0x001fc4000000001d */
[----:B--2---:R-:W-:-:S04]  /*178f0*/  @!P0 LOP3.LUT R5, R5, R4, RZ, 0x3c, !PT ;  /* 0x0000000405058212 */ /* 0x004fc800078e3cff */
[----:B------:R-:W-:-:S04]  /*17900*/  @!P0 LOP3.LUT R4, R5, R4, RZ, 0x3c, !PT ;  /* 0x0000000405048212 */ /* 0x000fc800078e3cff */
[----:B------:R-:W-:-:S05]  /*17910*/  @!P0 LOP3.LUT R5, R5, R4, RZ, 0x3c, !PT ;  /* 0x0000000405058212 */ /* 0x000fca00078e3cff */
[----:B------:R-:W2:Y:S04]  /*17920*/  @!P0 LDG.E.U16 R29, [R4.64] ;  /* 0x00000006041d8981 */ /* 0x000ea8000c1e1500 */
[----:B---3--:R0:W-:Y:S04]  /*17930*/  STL [R1+0x88], R28 ;  /* 0x0000881c01007387 */ /* 0x0081e80000100800 */
[----:B0-----:R-:W3:Y:S04]  /*17940*/  LDL R28, [R1+0x1268] ;  /* 0x00126800011c7983 */ /* 0x001ee80000100800 */
[----:B--2---:R0:W-:Y:S04]  /*17950*/  STL [R1+0x84], R29 ;  /* 0x0000841d01007387 */ /* 0x0041e80000100800 */
[----:B------:R-:W2:Y:S04]  /*17960*/  LDL R5, [R1+0x12a4] ;  /* 0x0012a40001057983 */ /* 0x000ea80000100800 */
[----:B0-----:R-:W0:Y:S01]  /*17970*/  S2R R29, SR_TID.X ;  /* 0x00000000001d7919 */ /* 0x001e220000002100 */
[----:B----4-:R-:W-:Y:S01]  /*17980*/  @!P0 IMAD.MOV.U32 R4, RZ, RZ, R18 ;  /* 0x000000ffff048224 */ /* 0x010fe200078e0012 */
[----:B------:R-:W-:-:S02]  /*17990*/  PRMT R26, RZ, 0x7610, R26 ;  /* 0x00007610ff1a7816 */ /* 0x000fc4000000001a */
[----:B------:R-:W4:Y:S01]  /*179a0*/  LDL.LU R18, [R1+0x3c] ;  /* 0x00003c0001127983 */ /* 0x000f220000300800 */
[----:B0-----:R-:W-:-:S05]  /*179b0*/  LOP3.LUT R29, R29, 0x7f, RZ, 0xc0, !PT ;  /* 0x0000007f1d1d7812 */ /* 0x001fca00078ec0ff */
[----:B------:R-:W-:-:S05]  /*179c0*/  IMAD.SHL.U32 R29, R29, 0x2, RZ ;  /* 0x000000021d1d7824 */ /* 0x000fca00078e00ff */
[----:B------:R0:W-:Y:S02]  /*179d0*/  STS.U16 [R29+0x5100], R12 ;  /* 0x0051000c1d007388 */ /* 0x0001e40000000400 */
[----:B0-----:R-:W-:-:S06]  /*179e0*/  PRMT R29, RZ, 0x7610, R29 ;  /* 0x00007610ff1d7816 */ /* 0x001fcc000000001d */
[----:B--2---:R0:W2:Y:S02]  /*179f0*/  @!P0 LDG.E.U16 R29, [R4.64] ;  /* 0x00000006041d8981 */ /* 0x0040a4000c1e1500 */
[----:B0-----:R-:W-:Y:S02]  /*17a00*/  @!P0 IMAD.MOV.U32 R4, RZ, RZ, R20 ;  /* 0x000000ffff048224 */ /* 0x001fe400078e0014 */
[----:B------:R-:W-:-:S05]  /*17a10*/  @!P0 IMAD.MOV.U32 R5, RZ, RZ, R27 ;  /* 0x000000ffff058224 */ /* 0x000fca00078e001b */
[----:B------:R0:W4:Y:S04]  /*17a20*/  @!P0 LDG.E.U16 R26, [R4.64] ;  /* 0x00000006041a8981 */ /* 0x000128000c1e1500 */
[----:B--2---:R-:W-:Y:S04]  /*17a30*/  STL [R1+0x80], R29 ;  /* 0x0000801d01007387 */ /* 0x004fe80000100800 */
[----:B------:R-:W2:Y:S04]  /*17a40*/  LDL.LU R20, [R1+0x30] ;  /* 0x0000300001147983 */ /* 0x000ea80000300800 */
[----:B0-----:R-:W2:Y:S01]  /*17a50*/  LDL R5, [R1+0x1264] ;  /* 0x0012640001057983 */ /* 0x001ea20000100800 */
[----:B------:R-:W-:Y:S01]  /*17a60*/  PRMT R24, RZ, 0x7610, R24 ;  /* 0x00007610ff187816 */ /* 0x000fe20000000018 */
[----:B---3--:R-:W-:-:S02]  /*17a70*/  @!P0 IMAD.MOV.U32 R4, RZ, RZ, R28 ;  /* 0x000000ffff048224 */ /* 0x008fc400078e001c */
[----:B----4-:R0:W-:Y:S04]  /*17a80*/  STL [R1+0x7c], R26 ;  /* 0x00007c1a01007387 */ /* 0x0101e80000100800 */
[----:B0-----:R-:W3:Y:S04]  /*17a90*/  LDL R26, [R1+0x1208] ;  /* 0x00120800011a7983 */ /* 0x001ee80000100800 */
[----:B------:R-:W4:Y:S04]  /*17aa0*/  LDL.LU R27, [R1+0x34] ;  /* 0x00003400011b7983 */ /* 0x000f280000300800 */
[----:B--2---:R0:W2:Y:S04]  /*17ab0*/  @!P0 LDG.E.U16 R24, [R4.64] ;  /* 0x0000000604188981 */ /* 0x0040a8000c1e1500 */
        /* <DEDUP_REMOVED lines=11> */
[----:B------:R-:W-:-:S03]  /*17b70*/  PRMT R21, RZ, 0x7610, R21 ;  /* 0x00007610ff157816 */ /* 0x000fc60000000015 */
[----:B------:R-:W0:Y:S01]  /*17b80*/  S2R R28, SR_TID.X ;  /* 0x00000000001c7919 */ /* 0x000e220000002100 */
[----:B--2---:R-:W-:-:S04]  /*17b90*/  @!P0 LOP3.LUT R5, R5, R4, RZ, 0x3c, !PT ;  /* 0x0000000405058212 */ /* 0x004fc800078e3cff */
[----:B------:R-:W-:-:S04]  /*17ba0*/  @!P0 LOP3.LUT R4, R5, R4, RZ, 0x3c, !PT ;  /* 0x0000000405048212 */ /* 0x000fc800078e3cff */
[----:B------:R-:W-:-:S05]  /*17bb0*/  @!P0 LOP3.LUT R5, R5, R4, RZ, 0x3c, !PT ;  /* 0x0000000405058212 */ /* 0x000fca00078e3cff */
[----:B------:R-:W2:Y:S01]  /*17bc0*/  @!P0 LDG.E.U16 R21, [R4.64] ;  /* 0x0000000604158981 */ /* 0x000ea2000c1e1500 */
[----:B0-----:R-:W-:-:S03]  /*17bd0*/  LOP3.LUT R28, R28, 0x7f, RZ, 0xc0, !PT ;  /* 0x0000007f1c1c7812 */ /* 0x001fc600078ec0ff */
[----:B---3--:R0:W-:Y:S02]  /*17be0*/  STL [R1+0x74], R19 ;  /* 0x0000741301007387 */ /* 0x0081e40000100800 */
[----:B0-----:R-:W-:Y:S02]  /*17bf0*/  IMAD.SHL.U32 R19, R28, 0x2, RZ ;  /* 0x000000021c137824 */ /* 0x001fe400078e00ff */
[----:B------:R-:W3:Y:S04]  /*17c00*/  LDL.LU R28, [R1+0x10] ;  /* 0x00001000011c7983 */ /* 0x000ee80000300800 */
[----:B------:R-:W0:Y:S04]  /*17c10*/  S2R R29, SR_TID.X ;  /* 0x00000000001d7919 */ /* 0x000e280000002100 */
[----:B--2---:R1:W-:Y:S04]  /*17c20*/  STL [R1+0x70], R21 ;  /* 0x0000701501007387 */ /* 0x0043e80000100800 */
[----:B-1----:R-:W2:Y:S04]  /*17c30*/  LDL.LU R21, [R1+0x3b60] ;  /* 0x003b600001157983 */ /* 0x002ea80000300800 */
[----:B------:R-:W3:Y:S04]  /*17c40*/  LDL.LU R4, [R1+0x38] ;  /* 0x0000380001047983 */ /* 0x000ee80000300800 */
[----:B------:R-:W4:Y:S01]  /*17c50*/  LDL R5, [R1+0x1204] ;  /* 0x0012040001057983 */ /* 0x000f220000100800 */
[----:B0-----:R-:W-:-:S02]  /*17c60*/  LOP3.LUT R29, R29, 0x7f, RZ, 0xc0, !PT ;  /* 0x0000007f1d1d7812 */ /* 0x001fc400078ec0ff */
[----:B------:R-:W-:-:S03]  /*17c70*/  LOP3.LUT R19, R19, 0x10, RZ, 0x3c, !PT ;  /* 0x0000001013137812 */ /* 0x000fc600078e3cff */
[----:B------:R-:W-:-:S05]  /*17c80*/  IMAD.SHL.U32 R29, R29, 0x2, RZ ;  /* 0x000000021d1d7824 */ /* 0x000fca00078e00ff */
[----:B------:R-:W-:Y:S04]  /*17c90*/  STS.U16 [R29+0x6000], R9 ;  /* 0x006000091d007388 */ /* 0x000fe80000000400 */
[----:B------:R-:W-:Y:S04]  /*17ca0*/  STS.U16 [R29+0x6100], R8 ;  /* 0x006100081d007388 */ /* 0x000fe80000000400 */
[----:B------:R-:W-:Y:S04]  /*17cb0*/  STS.U16 [R29+0x7000], R7 ;  /* 0x007000071d007388 */ /* 0x000fe80000000400 */
[----:B------:R-:W-:Y:S01]  /*17cc0*/  STS.U16 [R29+0x7100], R6 ;  /* 0x007100061d007388 */ /* 0x000fe20000000400 */
[----:B--2---:R-:W-:-:S03]  /*17cd0*/  PRMT R21, RZ, 0x7610, R21 ;  /* 0x00007610ff157816 */ /* 0x004fc60000000015 */
[----:B---3--:R0:W-:Y:S02]  /*17ce0*/  STS.U16 [R19+0x200], R4 ;  /* 0x0002000413007388 */ /* 0x0081e40000000400 */
[----:B0-----:R-:W-:Y:S02]  /*17cf0*/  @!P0 IMAD.MOV.U32 R4, RZ, RZ, R26 ;  /* 0x000000ffff048224 */ /* 0x001fe400078e001a */
[----:B------:R-:W2:Y:S04]  /*17d00*/  LDL.LU R26, [R1+0x14] ;  /* 0x00001400011a7983 */ /* 0x000ea80000300800 */
[----:B----4-:R-:W3:Y:S04]  /*17d10*/  @!P0 LDG.E.U16 R21, [R4.64] ;  /* 0x0000000604158981 */ /* 0x010ee8000c1e1500 */
[----:B---3--:R0:W-:Y:S04]  /*17d20*/  STL [R1+0x6c], R21 ;  /* 0x00006c1501007387 */ /* 0x0081e80000100800 */
[----:B0-----:R-:W3:Y:S04]  /*17d30*/  LDL.LU R21, [R1+0x3b5c] ;  /* 0x003b5c0001157983 */ /* 0x001ee80000300800 */
[----:B------:R-:W4:Y:S04]  /*17d40*/  LDL R4, [R1+0x11e4] ;  /* 0x0011e40001047983 */ /* 0x000f280000100800 */
[----:B------:R-:W4:Y:S01]  /*17d50*/  LDL R5, [R1+0x11e8] ;  /* 0x0011e80001057983 */ /* 0x000f220000100800 */
[----:B---3--:R-:W-:-:S02]  /*17d60*/  PRMT R21, RZ, 0x7610, R21 ;  /* 0x00007610ff157816 */ /* 0x008fc40000000015 */
[----:B----4-:R-:W-:-:S04]  /*17d70*/  @!P0 LOP3.LUT R5, R5, R4, RZ, 0x3c, !PT ;  /* 0x0000000405058212 */ /* 0x010fc800078e3cff */
[----:B------:R-:W-:-:S04]  /*17d80*/  @!P0 LOP3.LUT R4, R5, R4, RZ, 0x3c, !PT ;  /* 0x0000000405048212 */ /* 0x000fc800078e3cff */
[----:B------:R-:W-:-:S05]  /*17d90*/  @!P0 LOP3.LUT R5, R5, R4, RZ, 0x3c, !PT ;  /* 0x0000000405058212 */ /* 0x000fca00078e3cff */
[----:B------:R-:W3:Y:S04]  /*17da0*/  @!P0 LDG.E.U16 R21, [R4.64] ;  /* 0x0000000604158981 */ /* 0x000ee8000c1e1500 */
[----:B------:R0:W-:Y:S04]  /*17db0*/  STS.U16 [R19+0x300], R18 ;  /* 0x0003001213007388 */ /* 0x0001e80000000400 */
[----:B0-----:R-:W4:Y:S04]  /*17dc0*/  LDL R18, [R1+0x1168] ;  /* 0x0011680001127983 */ /* 0x001f280000100800 */
[----:B------:R-:W-:Y:S04]  /*17dd0*/  STS.U16 [R19+0x1200], R20 ;  /* 0x0012001413007388 */ /* 0x000fe80000000400 */
[----:B---3--:R0:W-:Y:S04]  /*17de0*/  STL [R1+0x68], R21 ;  /* 0x0000681501007387 */ /* 0x0081e80000100800 */
[----:B0-----:R-:W3:Y:S04]  /*17df0*/  LDL.LU R21, [R1+0x3b58] ;  /* 0x003b580001157983 */ /* 0x001ee80000300800 */
[----:B------:R-:W2:Y:S04]  /*17e00*/  LDL R4, [R1+0x11c4] ;  /* 0x0011c40001047983 */ /* 0x000ea80000100800 */
[----:B------:R-:W2:Y:S04]  /*17e10*/  LDL R5, [R1+0x11c8] ;  /* 0x0011c80001057983 */ /* 0x000ea80000100800 */
[----:B------:R-:W3:Y:S01]  /*17e20*/  LDL.LU R20, [R1+0x3b54] ;  /* 0x003b540001147983 */ /* 0x000ee20000300800 */
[----:B--2---:R-:W-:-:S04]  /*17e30*/  @!P0 LOP3.LUT R5, R5, R4, RZ, 0x3c, !PT ;  /* 0x0000000405058212 */ /* 0x004fc800078e3cff */
[C---:B------:R-:W-:Y:S02]  /*17e40*/  @!P0 LOP3.LUT R4, R5.reuse, R4, RZ, 0x3c, !PT ;  /* 0x0000000405048212 */ /* 0x040fe400078e3cff */
[----:B---3--:R-:W-:Y:S02]  /*17e50*/  PRMT R20, RZ, 0x7610, R20 ;  /* 0x00007610ff147816 */ /* 0x008fe40000000014 */
[----:B------:R-:W-:-:S05]  /*17e60*/  @!P0 LOP3.LUT R5, R5, R4, RZ, 0x3c, !PT ;  /* 0x0000000405058212 */ /* 0x000fca00078e3cff */
[----:B------:R-:W2:Y:S04]  /*17e70*/  @!P0 LDG.E.U16 R20, [R4.64] ;  /* 0x0000000604148981 */ /* 0x000ea8000c1e1500 */
[----:B------:R-:W-:Y:S04]  /*17e80*/  STS.U16 [R19+0x1300], R27 ;  /* 0x0013001b13007388 */ /* 0x000fe80000000400 */
[----:B--2---:R0:W-:Y:S04]  /*17e90*/  STL [R1+0x64], R20 ;  /* 0x0000641401007387 */ /* 0x0041e80000100800 */
[----:B0-----:R-:W2:Y:S04]  /*17ea0*/  LDL.LU R20, [R1+0x3b50] ;  /* 0x003b500001147983 */ /* 0x001ea80000300800 */
[----:B------:R-:W3:Y:S04]  /*17eb0*/  LDL R4, [R1+0x11a4] ;  /* 0x0011a40001047983 */ /* 0x000ee80000100800 */
[----:B------:R-:W3:Y:S04]  /*17ec0*/  LDL R5, [R1+0x11a8] ;  /* 0x0011a80001057983 */ /* 0x000ee80000100800 */
[----:B------:R-:W2:Y:S01]  /*17ed0*/  LDL.LU R27, [R1+0x3b4c] ;  /* 0x003b4c00011b7983 */ /* 0x000ea20000300800 */
[----:B---3--:R-:W-:-:S04]  /*17ee0*/  @!P0 LOP3.LUT R5, R5, R4, RZ, 0x3c, !PT ;  /* 0x0000000405058212 */ /* 0x008fc800078e3cff */
[C---:B------:R-:W-:Y:S02]  /*17ef0*/  @!P0 LOP3.LUT R4, R5.reuse, R4, RZ, 0x3c, !PT ;  /* 0x0000000405048212 */ /* 0x040fe400078e3cff */
[----:B--2---:R-:W-:Y:S02]  /*17f00*/  PRMT R27, RZ, 0x7610, R27 ;  /* 0x00007610ff1b7816 */ /* 0x004fe4000000001b */
        /* <DEDUP_REMOVED lines=13> */
[----:B--2---:R0:W-:Y:S04]  /*17fe0*/  STL [R1+0x5c], R24 ;  /* 0x00005c1801007387 */ /* 0x0041e80000100800 */
[----:B0-----:R-:W2:Y:S04]  /*17ff0*/  LDL.LU R24, [R1+0x3b40] ;  /* 0x003b400001187983 */ /* 0x001ea80000300800 */
[----:B------:R-:W3:Y:S04]  /*18000*/  LDL.LU R4, [R1+0x24] ;  /* 0x0000240001047983 */ /* 0x000ee80000300800 */
[----:B------:R-:W2:Y:S01]  /*18010*/  LDL R5, [R1+0x1164] ;  /* 0x0011640001057983 */ /* 0x000ea20000100800 */
[----:B------:R-:W-:-:S03]  /*18020*/  PRMT R29, RZ, 0x7610, R29 ;  /* 0x00007610ff1d7816 */ /* 0x000fc6000000001d */
[----:B---3--:R4:W-:Y:S02]  /*18030*/  STS.U16 [R19+0x2300], R4 ;  /* 0x0023000413007388 */ /* 0x0089e40000000400 */
[----:B----4-:R-:W-:-:S05]  /*18040*/  @!P0 IMAD.MOV.U32 R4, RZ, RZ, R18 ;  /* 0x000000ffff048224 */ /* 0x010fca00078e0012 */
[----:B--2---:R0:W2:Y:S04]  /*18050*/  @!P0 LDG.E.U16 R29, [R4.64] ;  /* 0x00000006041d8981 */ /* 0x0040a8000c1e1500 */
[----:B0-----:R-:W3:Y:S04]  /*18060*/  LDL R4, [R1+0x1144] ;  /* 0x0011440001047983 */ /* 0x001ee80000100800 */
[----:B------:R-:W3:Y:S01]  /*18070*/  LDL R5, [R1+0x1148] ;  /* 0x0011480001057983 */ /* 0x000ee20000100800 */
[----:B------:R-:W-:Y:S02]  /*18080*/  PRMT R24, RZ, 0x7610, R24 ;  /* 0x00007610ff187816 */ /* 0x000fe40000000018 */
[----:B---3--:R-:W-:-:S04]  /*18090*/  @!P0 LOP3.LUT R5, R5, R4, RZ, 0x3c, !PT ;  /* 0x0000000405058212 */ /* 0x008fc800078e3cff */
[----:B------:R-:W-:-:S04]  /*180a0*/  @!P0 LOP3.LUT R4, R5, R4, RZ, 0x3c, !PT ;  /* 0x0000000405048212 */ /* 0x000fc800078e3cff */
[----:B------:R-:W-:-:S05]  /*180b0*/  @!P0 LOP3.LUT R5, R5, R4, RZ, 0x3c, !PT ;  /* 0x0000000405058212 */ /* 0x000fca00078e3cff */
[----:B------:R-:W3:Y:S04]  /*180c0*/  @!P0 LDG.E.U16 R24, [R4.64] ;  /* 0x0000000604188981 */ /* 0x000ee8000c1e1500 */
[----:B--2---:R-:W-:Y:S04]  /*180d0*/  STL [R1+0x3aa0], R29 ;  /* 0x003aa01d01007387 */ /* 0x004fe80000100800 */
[----:B------:R0:W-:Y:S04]  /*180e0*/  STS.U16 [R19+0x3200], R28 ;  /* 0x0032001c13007388 */ /* 0x0001e80000000400 */
[----:B------:R-:W2:Y:S04]  /*180f0*/  LDL R18, [R1+0x14c0] ;  /* 0x0014c00001127983 */ /* 0x000ea80000100800 */
        /* <DEDUP_REMOVED lines=12> */
[----:B--2---:R0:W-:Y:S04]  /*181c0*/  STL [R1+0x50], R26 ;  /* 0x0000501a01007387 */ /* 0x0041e80000100800 */
[----:B0-----:R-:W2:Y:S04]  /*181d0*/  LDL.LU R26, [R1+0x3b34] ;  /* 0x003b3400011a7983 */ /* 0x001ea80000300800 */
[----:B------:R-:W3:Y:S04]  /*181e0*/  LDL R4, [R1+0xcfc] ;  /* 0x000cfc0001047983 */ /* 0x000ee80000100800 */
[----:B------:R-:W3:Y:S04]  /*181f0*/  LDL R5, [R1+0x1108] ;  /* 0x0011080001057983 */ /* 0x000ee80000100800 */
[----:B--2---:R0:W-:Y:S04]  /*18200*/  STS.U16 [R19+0x4200], R26 ;  /* 0x0042001a13007388 */ /* 0x0041e80000000400 */
[----:B0-----:R-:W2:Y:S01]  /*18210*/  LDL.LU R26, [R1+0x3b30] ;  /* 0x003b3000011a7983 */ /* 0x001ea20000300800 */
[----:B---3--:R-:W-:-:S04]  /*18220*/  @!P0 LOP3.LUT R5, R5, R4, RZ, 0x3c, !PT ;  /* 0x0000000405058212 */ /* 0x008fc800078e3cff */
[----:B------:R-:W-:-:S04]  /*18230*/  @!P0 LOP3.LUT R4, R5, R4, RZ, 0x3c, !PT ;  /* 0x0000000405048212 */ /* 0x000fc800078e3cff */
[----:B------:R-:W-:Y:S02]  /*18240*/  @!P0 LOP3.LUT R5, R5, R4, RZ, 0x3c, !PT ;  /* 0x0000000405058212 */ /* 0x000fe400078e3cff */
[----:B--2---:R-:W-:-:S06]  /*18250*/  PRMT R26, RZ, 0x7610, R26 ;  /* 0x00007610ff1a7816 */ /* 0x004fcc000000001a */
[----:B------:R-:W2:Y:S04]  /*18260*/  @!P0 LDG.E.U16 R26, [R4.64] ;  /* 0x00000006041a8981 */ /* 0x000ea8000c1e1500 */
[----:B--2---:R0:W-:Y:S04]  /*18270*/  STL [R1+0x4c], R26 ;  /* 0x00004c1a01007387 */ /* 0x0041e80000100800 */
[----:B0-----:R-:W2:Y:S04]  /*18280*/  LDL.LU R26, [R1+0x3b2c] ;  /* 0x003b2c00011a7983 */ /* 0x001ea80000300800 */
[----:B------:R-:W3:Y:S04]  /*18290*/  LDL R4, [R1+0x10f8] ;  /* 0x0010f80001047983 */ /* 0x000ee80000100800 */
[----:B------:R-:W3:Y:S01]  /*182a0*/  LDL R5, [R1+0x14d4] ;  /* 0x0014d40001057983 */ /* 0x000ee20000100800 */
[----:B------:R-:W-:-:S02]  /*182b0*/  PRMT R29, RZ, 0x7610, R29 ;  /* 0x00007610ff1d7816 */ /* 0x000fc4000000001d */
[----:B------:R-:W-:Y:S01]  /*182c0*/  PRMT R27, RZ, 0x7610, R27 ;  /* 0x00007610ff1b7816 */ /* 0x000fe2000000001b */
[----:B------:R0:W-:Y:S04]  /*182d0*/  STS.U16 [R19+0x4300], R24 ;  /* 0x0043001813007388 */ /* 0x0001e80000000400 */
[----:B0-----:R-:W2:Y:S01]  /*182e0*/  LDL.LU R24, [R1+0x3b28] ;  /* 0x003b280001187983 */ /* 0x001ea20000300800 */
[----:B---3--:R-:W-:-:S04]  /*182f0*/  @!P0 LOP3.LUT R5, R5, R4, RZ, 0x3c, !PT ;  /* 0x0000000405058212 */ /* 0x008fc800078e3cff */
[----:B------:R-:W-:-:S04]  /*18300*/  @!P0 LOP3.LUT R4, R5, R4, RZ, 0x3c, !PT ;  /* 0x0000000405048212 */ /* 0x000fc800078e3cff */
[----:B------:R-:W-:-:S05]  /*18310*/  @!P0 LOP3.LUT R5, R5, R4, RZ, 0x3c, !PT ;  /* 0x0000000405058212 */ /* 0x000fca00078e3cff */
[----:B------:R0:W3:Y:S02]  /*18320*/  @!P0 LDG.E.U16 R29, [R4.64] ;  /* 0x00000006041d8981 */ /* 0x0000e4000c1e1500 */
[----:B0-----:R-:W-:Y:S02]  /*18330*/  @!P0 IMAD.MOV.U32 R4, RZ, RZ, R18 ;  /* 0x000000ffff048224 */ /* 0x001fe400078e0012 */
[----:B----4-:R-:W-:Y:S01]  /*18340*/  @!P0 IMAD.MOV.U32 R5, RZ, RZ, R28 ;  /* 0x000000ffff058224 */ /* 0x010fe200078e001c */
[----:B------:R-:W4:Y:S04]  /*18350*/  LDL R18, [R1+0x1460] ;  /* 0x0014600001127983 */ /* 0x000f280000100800 */
[----:B------:R-:W4:Y:S04]  /*18360*/  LDL.LU R28, [R1+0x5c0] ;  /* 0x0005c000011c7983 */ /* 0x000f280000300800 */
[----:B------:R0:W4:Y:S04]  /*18370*/  @!P0 LDG.E.U16 R27, [R4.64] ;  /* 0x00000006041b8981 */ /* 0x000128000c1e1500 */
[----:B0-----:R-:W4:Y:S04]  /*18380*/  LDL R4, [R1+0x149c] ;  /* 0x00149c0001047983 */ /* 0x001f280000100800 */
[----:B------:R-:W4:Y:S01]  /*18390*/  LDL R5, [R1+0x14a0] ;  /* 0x0014a00001057983 */ /* 0x000f220000100800 */
[----:B--2---:R-:W-:-:S03]  /*183a0*/  PRMT R26, RZ, 0x7610, R26 ;  /* 0x00007610ff1a7816 */ /* 0x004fc6000000001a */
[----:B---3--:R0:W-:Y:S04]  /*183b0*/  STL [R1+0x48], R29 ;  /* 0x0000481d01007387 */ /* 0x0081e80000100800 */
[----:B0-----:R-:W2:Y:S04]  /*183c0*/  LDL R29, [R1+0x1440] ;  /* 0x00144000011d7983 */ /* 0x001ea80000100800 */
[----:B----4-:R0:W-:Y:S04]  /*183d0*/  STL [R1+0x44], R27 ;  /* 0x0000441b01007387 */ /* 0x0101e80000100800 */
[----:B0-----:R-:W3:Y:S01]  /*183e0*/  LDL.LU R27, [R1+0x5c4] ;  /* 0x0005c400011b7983 */ /* 0x001ee20000300800 */
[----:B------:R-:W-:-:S04]  /*183f0*/  @!P0 LOP3.LUT R5, R5, R4, RZ, 0x3c, !PT ;  /* 0x0000000405058212 */ /* 0x000fc800078e3cff */
[----:B------:R-:W-:-:S04]  /*18400*/  @!P0 LOP3.LUT R4, R5, R4, RZ, 0x3c, !PT ;  /* 0x0000000405048212 */ /* 0x000fc800078e3cff */
[----:B------:R-:W-:-:S05]  /*18410*/  @!P0 LOP3.LUT R5, R5, R4, RZ, 0x3c, !PT ;  /* 0x0000000405058212 */ /* 0x000fca00078e3cff */
[----:B------:R0:W4:Y:S04]  /*18420*/  @!P0 LDG.E.U16 R26, [R4.64] ;  /* 0x00000006041a8981 */ /* 0x000128000c1e1500 */
[----:B0-----:R-:W2:Y:S04]  /*18430*/  LDL R4, [R1+0x147c] ;  /* 0x00147c0001047983 */ /* 0x001ea80000100800 */
[----:B------:R-:W2:Y:S01]  /*18440*/  LDL R5, [R1+0x1480] ;  /* 0x0014800001057983 */ /* 0x000ea20000100800 */
[----:B------:R-:W-:-:S03]  /*18450*/  PRMT R24, RZ, 0x7610, R24 ;  /* 0x00007610ff187816 */ /* 0x000fc60000000018 */
[----:B----4-:R0:W-:Y:S04]  /*18460*/  STL [R1+0x40], R26 ;  /* 0x0000401a01007387 */ /* 0x0101e80000100800 */
[----:B0-----:R-:W4:Y:S01]  /*18470*/  LDL.LU R26, [R1+0x4d4] ;  /* 0x0004d400011a7983 */ /* 0x001f220000300800 */
[----:B--2---:R-:W-:-:S04]  /*18480*/  @!P0 LOP3.LUT R5, R5, R4, RZ, 0x3c, !PT ;  /* 0x0000000405058212 */ /* 0x004fc800078e3cff */
[----:B------:R-:W-:-:S04]  /*18490*/  @!P0 LOP3.LUT R4, R5, R4, RZ, 0x3c, !PT ;  /* 0x0000000405048212 */ /* 0x000fc800078e3cff */
[----:B------:R-:W-:-:S05]  /*184a0*/  @!P0 LOP3.LUT R5, R5, R4, RZ, 0x3c, !PT ;  /* 0x0000000405058212 */ /* 0x000fca00078e3cff */
[----:B------:R0:W2:Y:S04]  /*184b0*/  @!P0 LDG.E.U16 R24, [R4.64] ;  /* 0x0000000604188981 */ /* 0x0000a8000c1e1500 */
[----:B0-----:R-:W2:Y:S01]  /*184c0*/  LDL R5, [R1+0x145c] ;  /* 0x00145c0001057983 */ /* 0x001ea20000100800 */
[----:B------:R-:W-:Y:S01]  /*184d0*/  PRMT R10, RZ, 0x7610, R10 ;  /* 0x00007610ff0a7816 */ /* 0x000fe2000000000a */
[----:B------:R-:W-:-:S05]  /*184e0*/  @!P0 IMAD.MOV.U32 R4, RZ, RZ, R18 ;  /* 0x000000ffff048224 */ /* 0x000fca00078e0012 */
[----:B--2---:R-:W2:Y:S04]  /*184f0*/  @!P0 LDG.E.U16 R10, [R4.64] ;  /* 0x00000006040a8981 */ /* 0x004ea8000c1e1500 */
[----:B------:R0:W-:Y:S04]  /*18500*/  STL [R1+0x3c], R24 ;  /* 0x00003c1801007387 */ /* 0x0001e80000100800 */
[----:B0-----:R-:W3:Y:S04]  /*18510*/  LDL.LU R24, [R1+0x4dc] ;  /* 0x0004dc0001187983 */ /* 0x001ee80000300800 */
[----:B------:R-:W3:Y:S04]  /*18520*/  LDL.LU R18, [R1+0x430] ;  /* 0x0004300001127983 */ /* 0x000ee80000300800 */
[----:B--2---:R0:W-:Y:S04]  /*18530*/  STL [R1+0x38], R10 ;  /* 0x0000380a01007387 */ /* 0x0041e80000100800 */
[----:B0-----:R-:W2:Y:S04]  /*18540*/  LDL.LU R10, [R1+0x3b24] ;  /* 0x003b2400010a7983 */ /* 0x001ea80000300800 */
[----:B------:R-:W2:Y:S01]  /*18550*/  LDL R5, [R1+0x143c] ;  /* 0x00143c0001057983 */ /* 0x000ea20000100800 */
[----:B------:R-:W-:Y:S01]  /*18560*/  PRMT R11, RZ, 0x7610, R11 ;  /* 0x00007610ff0b7816 */ /* 0x000fe2000000000b */
[----:B------:R-:W-:-:S02]  /*18570*/  @!P0 IMAD.MOV.U32 R4, RZ, RZ, R29 ;  /* 0x000000ffff048224 */ /* 0x000fc400078e001d */
[----:B------:R-:W3:Y:S04]  /*18580*/  LDL.LU R29, [R1+0x438] ;  /* 0x00043800011d7983 */ /* 0x000ee80000300800 */
[----:B--2---:R-:W2:Y:S04]  /*18590*/  @!P0 LDG.E.U16 R11, [R4.64] ;  /* 0x00000006040b8981 */ /* 0x004ea8000c1e1500 */
[----:B------:R-:W-:Y:S04]  /*185a0*/  STS.U16 [R19+0x5200], R20 ;  /* 0x0052001413007388 */ /* 0x000fe80000000400 */
[----:B--2---:R0:W-:Y:S04]  /*185b0*/  STL [R1+0x34], R11 ;  /* 0x0000340b01007387 */ /* 0x0041e80000100800 */
[----:B0-----:R-:W2:Y:S04]  /*185c0*/  LDL.LU R11, [R1+0x3b20] ;  /* 0x003b2000010b7983 */ /* 0x001ea80000300800 */
[----:B------:R-:W3:Y:S04]  /*185d0*/  LDL R4, [R1+0x141c] ;  /* 0x00141c0001047983 */ /* 0x000ee80000100800 */
[----:B------:R-:W3:Y:S04]  /*185e0*/  LDL R5, [R1+0x1420] ;  /* 0x0014200001057983 */ /* 0x000ee80000100800 */
[----:B------:R-:W-:Y:S04]  /*185f0*/  STS.U16 [R19+0x5300], R21 ;  /* 0x0053001513007388 */ /* 0x000fe80000000400 */
[----:B------:R-:W-:Y:S04]  /*18600*/  STS.U16 [R19+0x6200], R14 ;  /* 0x0062000e13007388 */ /* 0x000fe80000000400 */
[----:B------:R-:W-:Y:S04]  /*18610*/  STS.U16 [R19+0x6300], R15 ;  /* 0x0063000f13007388 */ /* 0x000fe80000000400 */
[----:B------:R-:W-:Y:S04]  /*18620*/  STS.U16 [R19+0x7200], R10 ;  /* 0x0072000a13007388 */ /* 0x000fe80000000400 */
[----:B--2---:R0:W-:Y:S04]  /*18630*/  STS.U16 [R19+0x7300], R11 ;  /* 0x0073000b13007388 */ /* 0x0041e80000000400 */
[----:B0-----:R-:W2:Y:S01]  /*18640*/  LDL.LU R19, [R1+0x3b1c] ;  /* 0x003b1c0001137983 */ /* 0x001ea20000300800 */
[----:B---3--:R-:W-:-:S04]  /*18650*/  @!P0 LOP3.LUT R5, R5, R4, RZ, 0x3c, !PT ;  /* 0x0000000405058212 */ /* 0x008fc800078e3cff */
[----:B------:R-:W-:-:S04]  /*18660*/  @!P0 LOP3.LUT R4, R5, R4, RZ, 0x3c, !PT ;  /* 0x0000000405048212 */ /* 0x000fc800078e3cff */
[----:B------:R-:W-:Y:S02]  /*18670*/  @!P0 LOP3.LUT R5, R5, R4, RZ, 0x3c, !PT ;  /* 0x0000000405058212 */ /* 0x000fe400078e3cff */
[----:B--2---:R-:W-:-:S06]  /*18680*/  PRMT R19, RZ, 0x7610, R19 ;  /* 0x00007610ff137816 */ /* 0x004fcc0000000013 */
[----:B------:R-:W2:Y:S01]  /*18690*/  @!P0 LDG.E.U16 R19, [R4.64] ;  /* 0x0000000604138981 */ /* 0x000ea2000c1e1500 */
[----:B------:R-:W-:-:S05]  /*186a0*/  LOP3.LUT R25, R25, 0x7f, RZ, 0xc0, !PT ;  /* 0x0000007f19197812 */ /* 0x000fca00078ec0ff */
[----:B------:R-:W-:-:S05]  /*186b0*/  IMAD.SHL.U32 R25, R25, 0x2, RZ ;  /* 0x0000000219197824 */ /* 0x000fca00078e00ff */
[----:B------:R-:W-:-:S05]  /*186c0*/  LOP3.LUT R25, R25, 0x20, RZ, 0x3c, !PT ;  /* 0x0000002019197812 */ /* 0x000fca00078e3cff */
        /* <DEDUP_REMOVED lines=22> */
[----:B----4-:R-:W-:Y:S04]  /*18830*/  STS.U16 [R25+0x1400], R26 ;  /* 0x0014001a19007388 */ /* 0x010fe80000000400 */
[----:B--2---:R0:W-:Y:S04]  /*18840*/  STL [R1+0x28], R27 ;  /* 0x0000281b01007387 */ /* 0x0041e80000100800 */
[----:B0-----:R-:W2:Y:S04]  /*18850*/  LDL.LU R27, [R1+0x3b08] ;  /* 0x003b0800011b7983 */ /* 0x001ea80000300800 */
[----:B------:R-:W3:Y:S04]  /*18860*/  LDL R4, [R1+0x13bc] ;  /* 0x0013bc0001047983 */ /* 0x000ee80000100800 */
[----:B------:R-:W3:Y:S04]  /*18870*/  LDL R5, [R1+0x13c0] ;  /* 0x0013c00001057983 */ /* 0x000ee80000100800 */
[----:B------:R-:W4:Y:S01]  /*18880*/  LDL.LU R26, [R1+0x3b04] ;  /* 0x003b0400011a7983 */ /* 0x000f220000300800 */
[----:B---3--:R-:W-:-:S04]  /*18890*/  @!P0 LOP3.LUT R5, R5, R4, RZ, 0x3c, !PT ;  /* 0x0000000405058212 */ /* 0x008fc800078e3cff */
[C---:B------:R-:W-:Y:S02]  /*188a0*/  @!P0 LOP3.LUT R4, R5.reuse, R4, RZ, 0x3c, !PT ;  /* 0x0000000405048212 */ /* 0x040fe400078e3cff */
[----:B----4-:R-:W-:Y:S02]  /*188b0*/  PRMT R26, RZ, 0x7610, R26 ;  /* 0x00007610ff1a7816 */ /* 0x010fe4000000001a */
[----:B------:R-:W-:-:S05]  /*188c0*/  @!P0 LOP3.LUT R5, R5, R4, RZ, 0x3c, !PT ;  /* 0x0000000405058212 */ /* 0x000fca00078e3cff */
[----:B------:R-:W3:Y:S04]  /*188d0*/  @!P0 LDG.E.U16 R26, [R4.64] ;  /* 0x00000006041a8981 */ /* 0x000ee8000c1e1500 */
[----:B------:R-:W-:Y:S04]  /*188e0*/  STS.U16 [R25+0x1500], R24 ;  /* 0x0015001819007388 */ /* 0x000fe80000000400 */
[----:B---3--:R0:W-:Y:S04]  /*188f0*/  STL [R1+0x24], R26 ;  /* 0x0000241a01007387 */ /* 0x0081e80000100800 */
[----:B0-----:R-:W3:Y:S04]  /*18900*/  LDL.LU R26, [R1+0x3b00] ;  /* 0x003b0000011a7983 */ /* 0x001ee80000300800 */
[----:B------:R-:W4:Y:S04]  /*18910*/  LDL R4, [R1+0x139c] ;  /* 0x00139c0001047983 */ /* 0x000f280000100800 */
[----:B------:R-:W4:Y:S04]  /*18920*/  LDL R5, [R1+0x13a0] ;  /* 0x0013a00001057983 */ /* 0x000f280000100800 */
[----:B------:R-:W2:Y:S01]  /*18930*/  LDL.LU R24, [R1+0x3afc] ;  /* 0x003afc0001187983 */ /* 0x000ea20000300800 */
[----:B----4-:R-:W-:-:S04]  /*18940*/  @!P0 LOP3.LUT R5, R5, R4, RZ, 0x3c, !PT ;  /* 0x0000000405058212 */ /* 0x010fc800078e3cff */
[C---:B------:R-:W-:Y:S02]  /*18950*/  @!P0 LOP3.LUT R4, R5.reuse, R4, RZ, 0x3c, !PT ;  /* 0x0000000405048212 */ /* 0x040fe400078e3cff */
[----:B--2---:R-:W-:Y:S02]  /*18960*/  PRMT R24, RZ, 0x7610, R24 ;  /* 0x00007610ff187816 */ /* 0x004fe40000000018 */
        /* <DEDUP_REMOVED lines=11> */
[----:B------:R0:W-:Y:S04]  /*18a20*/  STS.U16 [R25+0x2400], R18 ;  /* 0x0024001219007388 */ /* 0x0001e80000000400 */
[----:B0-----:R-:W4:Y:S04]  /*18a30*/  LDL R18, [R1+0x1320] ;  /* 0x0013200001127983 */ /* 0x001f280000100800 */
[----:B--2---:R0:W-:Y:S04]  /*18a40*/  STL [R1+0x1c], R24 ;  /* 0x00001c1801007387 */ /* 0x0041e80000100800 */
[----:B0-----:R-:W2:Y:S04]  /*18a50*/  LDL.LU R24, [R1+0x3af4] ;  /* 0x003af40001187983 */ /* 0x001ea80000300800 */
[----:B------:R-:W3:Y:S04]  /*18a60*/  LDL R4, [R1+0x135c] ;  /* 0x00135c0001047983 */ /* 0x000ee80000100800 */
[----:B------:R-:W3:Y:S01]  /*18a70*/  LDL R5, [R1+0x1360] ;  /* 0x0013600001057983 */ /* 0x000ee20000100800 */
[----:B--2---:R-:W-:-:S02]  /*18a80*/  PRMT R24, RZ, 0x7610, R24 ;  /* 0x00007610ff187816 */ /* 0x004fc40000000018 */
[----:B---3--:R-:W-:-:S04]  /*18a90*/  @!P0 LOP3.LUT R5, R5, R4, RZ, 0x3c, !PT ;  /* 0x0000000405058212 */ /* 0x008fc800078e3cff */
[----:B------:R-:W-:-:S04]  /*18aa0*/  @!P0 LOP3.LUT R4, R5, R4, RZ, 0x3c, !PT ;  /* 0x0000000405048212 */ /* 0x000fc800078e3cff */
[----:B------:R-:W-:-:S05]  /*18ab0*/  @!P0 LOP3.LUT R5, R5, R4, RZ, 0x3c, !PT ;  /* 0x0000000405058212 */ /* 0x000fca00078e3cff */
[----:B------:R-:W2:Y:S04]  /*18ac0*/  @!P0 LDG.E.U16 R24, [R4.64] ;  /* 0x0000000604188981 */ /* 0x000ea8000c1e1500 */
[----:B------:R0:W-:Y:S04]  /*18ad0*/  STS.U16 [R25+0x2500], R29 ;  /* 0x0025001d19007388 */ /* 0x0001e80000000400 */
[----:B0-----:R-:W3:Y:S04]  /*18ae0*/  LDL R29, [R1+0x1300] ;  /* 0x00130000011d7983 */ /* 0x001ee80000100800 */
[----:B--2---:R0:W-:Y:S04]  /*18af0*/  STL [R1+0x18], R24 ;  /* 0x0000181801007387 */ /* 0x0041e80000100800 */
[----:B0-----:R-:W2:Y:S04]  /*18b00*/  LDL.LU R24, [R1+0x3af0] ;  /* 0x003af00001187983 */ /* 0x001ea80000300800 */
[----:B------:R-:W2:Y:S04]  /*18b10*/  LDL R4, [R1+0x133c] ;  /* 0x00133c0001047983 */ /* 0x000ea80000100800 */
[----:B------:R-:W2:Y:S01]  /*18b20*/  LDL R5, [R1+0x1340] ;  /* 0x0013400001057983 */ /* 0x000ea20000100800 */
[----:B------:R-:W-:-:S02]  /*18b30*/  PRMT R0, RZ, 0x7610, R0 ;  /* 0x00007610ff007816 */ /* 0x000fc40000000000 */
[----:B--2---:R-:W-:-:S04]  /*18b40*/  @!P0 LOP3.LUT R5, R5, R4, RZ, 0x3c, !PT ;  /* 0x0000000405058212 */ /* 0x004fc800078e3cff */
[----:B------:R-:W-:-:S04]  /*18b50*/  @!P0 LOP3.LUT R4, R5, R4, RZ, 0x3c, !PT ;  /* 0x0000000405048212 */ /* 0x000fc800078e3cff */
[----:B------:R-:W-:-:S05]  /*18b60*/  @!P0 LOP3.LUT R5, R5, R4, RZ, 0x3c, !PT ;  /* 0x0000000405058212 */ /* 0x000fca00078e3cff */
[----:B------:R0:W2:Y:S04]  /*18b70*/  @!P0 LDG.E.U16 R0, [R4.64] ;  /* 0x0000000604008981 */ /* 0x0000a8000c1e1500 */
[----:B0-----:R-:W0:Y:S04]  /*18b80*/  S2R R5, SR_TID.X ;  /* 0x0000000000057919 */ /* 0x001e280000002100 */
[----:B------:R1:W-:Y:S04]  /*18b90*/  STS.U16 [R25+0x3400], R24 ;  /* 0x0034001819007388 */ /* 0x0003e80000000400 */
[----:B-1----:R-:W3:Y:S04]  /*18ba0*/  LDL.LU R25, [R1+0x3aec] ;  /* 0x003aec0001197983 */ /* 0x002ee80000300800 */
[----:B------:R-:W3:Y:S01]  /*18bb0*/  LDL.LU R24, [R1+0x3ae8] ;  /* 0x003ae80001187983 */ /* 0x000ee20000300800 */
[----:B0-----:R-:W-:-:S03]  /*18bc0*/  LOP3.LUT R4, R5, 0x7f, RZ, 0xc0, !PT ;  /* 0x0000007f05047812 */ /* 0x001fc600078ec0ff */
[----:B------:R-:W3:Y:S04]  /*18bd0*/  LDL R5, [R1+0x131c] ;  /* 0x00131c0001057983 */ /* 0x000ee80000100800 */
[----:B--2---:R0:W-:Y:S02]  /*18be0*/  STL [R1+0x3a6c], R0 ;  /* 0x003a6c0001007387 */ /* 0x0041e40000100800 */
[----:B0-----:R-:W-:Y:S02]  /*18bf0*/  IMAD.SHL.U32 R0, R4, 0x2, RZ ;  /* 0x0000000204007824 */ /* 0x001fe400078e00ff */
[----:B----4-:R-:W-:-:S03]  /*18c00*/  @!P0 IMAD.MOV.U32 R4, RZ, RZ, R18 ;  /* 0x000000ffff048224 */ /* 0x010fc600078e0012 */
[----:B------:R-:W-:-:S05]  /*18c10*/  LOP3.LUT R0, R0, 0x20, RZ, 0x3c, !PT ;  /* 0x0000002000007812 */ /* 0x000fca00078e3cff */
[----:B------:R0:W-:Y:S01]  /*18c20*/  STS.U16 [R0+0x3500], R26 ;  /* 0x0035001a00007388 */ /* 0x0001e20000000400 */
[----:B---3--:R-:W-:-:S03]  /*18c30*/  PRMT R24, RZ, 0x7610, R24 ;  /* 0x00007610ff187816 */ /* 0x008fc60000000018 */
[----:B0-----:R-:W2:Y:S04]  /*18c40*/  LDL.LU R26, [R1+0x3ae4] ;  /* 0x003ae400011a7983 */ /* 0x001ea80000300800 */
[----:B------:R-:W3:Y:S04]  /*18c50*/  LDL.LU R18, [R1+0x380] ;  /* 0x0003800001127983 */ /* 0x000ee80000300800 */
[----:B------:R0:W4:Y:S04]  /*18c60*/  @!P0 LDG.E.U16 R24, [R4.64] ;  /* 0x0000000604188981 */ /* 0x000128000c1e1500 */
[----:B0-----:R-:W2:Y:S01]  /*18c70*/  LDL R5, [R1+0x12fc] ;  /* 0x0012fc0001057983 */ /* 0x001ea20000100800 */
[----:B------:R-:W-:Y:S01]  /*18c80*/  PRMT R25, RZ, 0x7610, R25 ;  /* 0x00007610ff197816 */ /* 0x000fe20000000019 */
[----:B------:R-:W-:-:S02]  /*18c90*/  @!P0 IMAD.MOV.U32 R4, RZ, RZ, R29 ;  /* 0x000000ffff048224 */ /* 0x000fc400078e001d */
[----:B------:R0:W-:Y:S04]  /*18ca0*/  STS.U16 [R0+0x4400], R27 ;  /* 0x0044001b00007388 */ /* 0x0001e80000000400 */
[----:B--2---:R1:W2:Y:S04]  /*18cb0*/  @!P0 LDG.E.U16 R25, [R4.64] ;  /* 0x0000000604198981 */ /* 0x0042a8000c1e1500 */
[----:B----4-:R4:W-:Y:S04]  /*18cc0*/  STL [R1+0x3a70], R24 ;  /* 0x003a701801007387 */ /* 0x0109e80000100800 */
[----:B0-----:R-:W3:Y:S04]  /*18cd0*/  LDL.LU R27, [R1+0x3ae0] ;  /* 0x003ae000011b7983 */ /* 0x001ee80000300800 */
[----:B-1----:R-:W3:Y:S04]  /*18ce0*/  LDL R4, [R1+0x12dc] ;  /* 0x0012dc0001047983 */ /* 0x002ee80000100800 */
[----:B------:R-:W3:Y:S04]  /*18cf0*/  LDL R5, [R1+0x12e0] ;  /* 0x0012e00001057983 */ /* 0x000ee80000100800 */
[----:B------:R-:W3:Y:S04]  /*18d00*/  LDL R0, [R1+0x12c0] ;  /* 0x0012c00001007983 */ /* 0x000ee80000100800 */
[----:B------:R-:W3:Y:S04]  /*18d10*/  LDL R29, [R1+0x129c] ;  /* 0x00129c00011d7983 */ /* 0x000ee80000100800 */
[----:B----4-:R-:W4:Y:S01]  /*18d20*/  LDL R24, [R1+0x12a0] ;  /* 0x0012a00001187983 */ /* 0x010f220000100800 */
[----:B------:R-:W-:-:S03]  /*18d30*/  PRMT R26, RZ, 0x7610, R26 ;  /* 0x00007610ff1a7816 */ /* 0x000fc6000000001a */
[----:B--2---:R0:W-:Y:S04]  /*18d40*/  STL [R1+0x3a74], R25 ;  /* 0x003a741901007387 */ /* 0x0041e80000100800 */
[----:B0-----:R-:W0:Y:S01]  /*18d50*/  S2R R25, SR_TID.X ;  /* 0x0000000000197919 */ /* 0x001e220000002100 */
[----:B---3--:R-:W-:-:S04]  /*18d60*/  @!P0 LOP3.LUT R5, R5, R4, RZ, 0x3c, !PT ;  /* 0x0000000405058212 */ /* 0x008fc800078e3cff */
[----:B------:R-:W-:Y:S02]  /*18d70*/  @!P0 LOP3.LUT R4, R5, R4, RZ, 0x3c, !PT ;  /* 0x0000000405048212 */ /* 0x000fe400078e3cff */
[----:B0-----:R-:W-:-:S05]  /*18d80*/  LOP3.LUT R25, R25, 0x7f, RZ, 0xc0, !PT ;  /* 0x0000007f19197812 */ /* 0x001fca00078ec0ff */
[----:B------:R-:W-:Y:S01]  /*18d90*/  IMAD.SHL.U32 R25, R25, 0x2, RZ ;  /* 0x0000000219197824 */ /* 0x000fe200078e00ff */
[----:B------:R-:W-:-:S04]  /*18da0*/  @!P0 LOP3.LUT R5, R5, R4, RZ, 0x3c, !PT ;  /* 0x0000000405058212 */ /* 0x000fc800078e3cff */
[----:B------:R-:W-:Y:S01]  /*18db0*/  LOP3.LUT R25, R25, 0x20, RZ, 0x3c, !PT ;  /* 0x0000002019197812 */ /* 0x000fe200078e3cff */
[----:B------:R0:W2:Y:S04]  /*18dc0*/  @!P0 LDG.E.U16 R26, [R4.64] ;  /* 0x00000006041a8981 */ /* 0x0000a8000c1e1500 */
[----:B------:R1:W-:Y:S04]  /*18dd0*/  STS.U16 [R25+0x4500], R28 ;  /* 0x0045001c19007388 */ /* 0x0003e80000000400 */
[----:B-1----:R-:W3:Y:S04]  /*18de0*/  LDL.LU R28, [R1+0x3adc] ;  /* 0x003adc00011c7983 */ /* 0x002ee80000300800 */
[----:B0-----:R-:W3:Y:S04]  /*18df0*/  LDL.LU R4, [R1+0x3b0] ;  /* 0x0003b00001047983 */ /* 0x001ee80000300800 */
[----:B------:R-:W4:Y:S01]  /*18e00*/  LDL R5, [R1+0x12bc] ;  /* 0x0012bc0001057983 */ /* 0x000f220000100800 */
[----:B------:R-:W-:-:S03]  /*18e10*/  PRMT R27, RZ, 0x7610, R27 ;  /* 0x00007610ff1b7816 */ /* 0x000fc6000000001b */
[----:B--2---:R0:W-:Y:S04]  /*18e20*/  STL [R1+0x3a78], R26 ;  /* 0x003a781a01007387 */ /* 0x0041e80000100800 */
[----:B0-----:R-:W2:Y:S04]  /*18e30*/  LDL.LU R26, [R1+0x3b4] ;  /* 0x0003b400011a7983 */ /* 0x001ea80000300800 */
[----:B---3--:R0:W-:Y:S02]  /*18e40*/  STS.U16 [R25+0x5400], R4 ;  /* 0x0054000419007388 */ /* 0x0081e40000000400 */
[----:B0-----:R-:W-:Y:S01]  /*18e50*/  @!P0 IMAD.MOV.U32 R4, RZ, RZ, R0 ;  /* 0x000000ffff048224 */ /* 0x001fe200078e0000 */
[----:B------:R-:W-:Y:S01]  /*18e60*/  PRMT R28, RZ, 0x7610, R28 ;  /* 0x00007610ff1c7816 */ /* 0x000fe2000000001c */
[----:B------:R-:W3:Y:S04]  /*18e70*/  LDL R0, [R1+0x1260] ;  /* 0x0012600001007983 */ /* 0x000ee80000100800 */
[----:B----4-:R0:W4:Y:S02]  /*18e80*/  @!P0 LDG.E.U16 R27, [R4.64] ;  /* 0x00000006041b8981 */ /* 0x010124000c1e1500 */
[----:B0-----:R-:W-:-:S02]  /*18e90*/  @!P0 IMAD.MOV.U32 R4, RZ, RZ, R24 ;  /* 0x000000ffff048224 */ /* 0x001fc400078e0018 */
[----:B------:R-:W-:-:S05]  /*18ea0*/  @!P0 IMAD.MOV.U32 R5, RZ, RZ, R29 ;  /* 0x000000ffff058224 */ /* 0x000fca00078e001d */
[----:B------:R0:W3:Y:S04]  /*18eb0*/  @!P0 LDG.E.U16 R28, [R4.64] ;  /* 0x00000006041c8981 */ /* 0x0000e8000c1e1500 */
[----:B--2---:R1:W-:Y:S04]  /*18ec0*/  STS.U16 [R25+0x5500], R26 ;  /* 0x0055001a19007388 */ /* 0x0043e80000000400 */
[----:B----4-:R2:W-:Y:S04]  /*18ed0*/  STL [R1+0x3a7c], R27 ;  /* 0x003a7c1b01007387 */ /* 0x0105e80000100800 */
[----:B-1----:R-:W4:Y:S04]  /*18ee0*/  LDL R26, [R1+0x123c] ;  /* 0x00123c00011a7983 */ /* 0x002f280000100800 */
[----:B------:R-:W4:Y:S04]  /*18ef0*/  LDL R24, [R1+0x1240] ;  /* 0x0012400001187983 */ /* 0x000f280000100800 */
[----:B--2---:R-:W2:Y:S04]  /*18f00*/  LDL R27, [R1+0x125c] ;  /* 0x00125c00011b7983 */ /* 0x004ea80000100800 */
[----:B------:R-:W2:Y:S04]  /*18f10*/  LDL.LU R29, [R1+0x5fc] ;  /* 0x0005fc00011d7983 */ /* 0x000ea80000300800 */
[----:B0-----:R-:W2:Y:S04]  /*18f20*/  LDL R4, [R1+0x127c] ;  /* 0x00127c0001047983 */ /* 0x001ea80000100800 */
[----:B------:R-:W2:Y:S01]  /*18f30*/  LDL R5, [R1+0x1280] ;  /* 0x0012800001057983 */ /* 0x000ea20000100800 */
[----:B------:R-:W-:-:S03]  /*18f40*/  PRMT R23, RZ, 0x7610, R23 ;  /* 0x00007610ff177816 */ /* 0x000fc60000000017 */
[----:B---3--:R0:W-:Y:S04]  /*18f50*/  STL [R1+0x3a80], R28 ;  /* 0x003a801c01007387 */ /* 0x0081e80000100800 */
[----:B0-----:R-:W3:Y:S01]  /*18f60*/  LDL.LU R28, [R1+0x384] ;  /* 0x00038400011c7983 */ /* 0x001ee20000300800 */
[----:B--2---:R-:W-:-:S04]  /*18f70*/  @!P0 LOP3.LUT R5, R5, R4, RZ, 0x3c, !PT ;  /* 0x0000000405058212 */ /* 0x004fc800078e3cff */
[----:B------:R-:W-:-:S04]  /*18f80*/  @!P0 LOP3.LUT R4, R5, R4, RZ, 0x3c, !PT ;  /* 0x0000000405048212 */ /* 0x000fc800078e3cff */
[----:B------:R-:W-:-:S05]  /*18f90*/  @!P0 LOP3.LUT R5, R5, R4, RZ, 0x3c, !PT ;  /* 0x0000000405058212 */ /* 0x000fca00078e3cff */
[----:B------:R0:W2:Y:S04]  /*18fa0*/  @!P0 LDG.E.U16 R23, [R4.64] ;  /* 0x0000000604178981 */ /* 0x0000a8000c1e1500 */
[----:B------:R1:W-:Y:S04]  /*18fb0*/  STS.U16 [R25+0x6400], R18 ;  /* 0x0064001219007388 */ /* 0x0003e80000000400 */
[----:B---3--:R-:W-:Y:S01]  /*18fc0*/  STS.U16 [R25+0x6500], R28 ;  /* 0x0065001c19007388 */ /* 0x008fe20000000400 */
[----:B0-----:R-:W-:-:S03]  /*18fd0*/  @!P0 IMAD.MOV.U32 R4, RZ, RZ, R0 ;  /* 0x000000ffff048224 */ /* 0x001fc600078e0000 */
[----:B-1----:R-:W3:Y:S04]  /*18fe0*/  LDL.LU R18, [R1+0x3ad8] ;  /* 0x003ad80001127983 */ /* 0x002ee80000300800 */
[----:B--2---:R0:W-:Y:S04]  /*18ff0*/  STL [R1+0x3a84], R23 ;  /* 0x003a841701007387 */ /* 0x0041e80000100800 */
[----:B0-----:R-:W2:Y:S04]  /*19000*/  LDL.LU R23, [R1+0x604] ;  /* 0x0006040001177983 */ /* 0x001ea80000300800 */
[----:B------:R-:W2:Y:S04]  /*19010*/  LDL R28, [R1+0x121c] ;  /* 0x00121c00011c7983 */ /* 0x000ea80000100800 */
[----:B------:R-:W3:Y:S01]  /*19020*/  LDL R0, [R1+0x1220] ;  /* 0x0012200001007983 */ /* 0x000ee20000100800 */
[----:B------:R-:W-:Y:S01]  /*19030*/  PRMT R22, RZ, 0x7610, R22 ;  /* 0x00007610ff167816 */ /* 0x000fe20000000016 */
[----:B------:R-:W-:Y:S01]  /*19040*/  @!P0 IMAD.MOV.U32 R5, RZ, RZ, R27 ;  /* 0x000000ffff058224 */ /* 0x000fe200078e001b */
[----:B------:R-:W-:-:S04]  /*19050*/  PRMT R21, RZ, 0x7610, R21 ;  /* 0x00007610ff157816 */ /* 0x000fc80000000015 */
[----:B------:R4:W3:Y:S01]  /*19060*/  @!P0 LDG.E.U16 R22, [R4.64] ;  /* 0x0000000604168981 */ /* 0x0008e2000c1e1500 */
[----:B------:R-:W-:Y:S01]  /*19070*/  PRMT R20, RZ, 0x7610, R20 ;  /* 0x00007610ff147816 */ /* 0x000fe20000000014 */
[----:B----4-:R-:W-:Y:S02]  /*19080*/  @!P0 IMAD.MOV.U32 R4, RZ, RZ, R24 ;  /* 0x000000ffff048224 */ /* 0x010fe400078e0018 */
[----:B------:R-:W-:-:S05]  /*19090*/  @!P0 IMAD.MOV.U32 R5, RZ, RZ, R26 ;  /* 0x000000ffff058224 */ /* 0x000fca00078e001a */
[----:B------:R2:W4:Y:S02]  /*190a0*/  @!P0 LDG.E.U16 R21, [R4.64] ;  /* 0x0000000604158981 */ /* 0x000524000c1e1500 */
[----:B--2---:R-:W-:Y:S02]  /*190b0*/  @!P0 IMAD.MOV.U32 R5, RZ, RZ, R28 ;  /* 0x000000ffff058224 */ /* 0x004fe400078e001c */
[----:B---3--:R-:W-:-:S05]  /*190c0*/  @!P0 IMAD.MOV.U32 R4, RZ, RZ, R0 ;  /* 0x000000ffff048224 */ /* 0x008fca00078e0000 */
[----:B------:R-:W2:Y:S04]  /*190d0*/  @!P0 LDG.E.U16 R20, [R4.64] ;  /* 0x0000000604148981 */ /* 0x000ea8000c1e1500 */
[----:B------:R-:W0:Y:S04]  /*190e0*/  S2R R24, SR_TID.X ;  /* 0x0000000000187919 */ /* 0x000e280000002100 */
[----:B------:R1:W-:Y:S04]  /*190f0*/  STL [R1+0x3a88], R22 ;  /* 0x003a881601007387 */ /* 0x0003e80000100800 */
[----:B------:R-:W3:Y:S04]  /*19100*/  LDL R26, [R1+0x11fc] ;  /* 0x0011fc00011a7983 */ /* 0x000ee80000100800 */
[----:B------:R-:W-:Y:S04]  /*19110*/  STS.U16 [R25+0x7400], R18 ;  /* 0x0074001219007388 */ /* 0x000fe80000000400 */
[----:B-1----:R-:W3:Y:S04]  /*19120*/  LDL R22, [R1+0x1200] ;  /* 0x0012000001167983 */ /* 0x002ee80000100800 */
[----:B----4-:R1:W-:Y:S01]  /*19130*/  STL [R1+0x3a8c], R21 ;  /* 0x003a8c1501007387 */ /* 0x0103e20000100800 */
[----:B0-----:R-:W-:-:S03]  /*19140*/  LOP3.LUT R24, R24, 0x7f, RZ, 0xc0, !PT ;  /* 0x0000007f18187812 */ /* 0x001fc600078ec0ff */
[----:B------:R0:W-:Y:S02]  /*19150*/  STS.U16 [R25+0x7500], R19 ;  /* 0x0075001319007388 */ /* 0x0001e40000000400 */
[----:B------:R-:W-:Y:S02]  /*19160*/  IMAD.SHL.U32 R27, R24, 0x2, RZ ;  /* 0x00000002181b7824 */ /* 0x000fe400078e00ff */
[----:B-1----:R-:W4:Y:S04]  /*19170*/  LDL.LU R21, [R1+0x5e0] ;  /* 0x0005e00001157983 */ /* 0x002f280000300800 */
[----:B0-----:R-:W4:Y:S04]  /*19180*/  LDL.LU R25, [R1+0x5e8] ;  /* 0x0005e80001197983 */ /* 0x001f280000300800 */
[----:B------:R-:W4:Y:S04]  /*19190*/  LDL R24, [R1+0x11e0] ;  /* 0x0011e00001187983 */ /* 0x000f280000100800 */
[----:B------:R-:W4:Y:S04]  /*191a0*/  LDL.LU R28, [R1+0x5b8] ;  /* 0x0005b800011c7983 */ /* 0x000f280000300800 */
[----:B--2---:R0:W-:Y:S01]  /*191b0*/  STL [R1+0x3a90], R20 ;  /* 0x003a901401007387 */ /* 0x0041e20000100800 */
[----:B------:R-:W-:-:S02]  /*191c0*/  PRMT R19, RZ, 0x7610, R19 ;  /* 0x00007610ff137816 */ /* 0x000fc40000000013 */
[----:B------:R-:W-:Y:S01]  /*191d0*/  PRMT R18, RZ, 0x7610, R18 ;  /* 0x00007610ff127816 */ /* 0x000fe20000000012 */
[----:B------:R-:W2:Y:S01]  /*191e0*/  LDL R0, [R1+0x11c0] ;  /* 0x0011c00001007983 */ /* 0x000ea20000100800 */
[----:B0-----:R-:W2:Y:S01]  /*191f0*/  LDL R20, [R1+0x11dc] ;  /* 0x0011dc0001147983 */ /* 0x001ea20000100800 */
[----:B---3--:R-:W-:Y:S02]  /*19200*/  @!P0 IMAD.MOV.U32 R5, RZ, RZ, R26 ;  /* 0x000000ffff058224 */ /* 0x008fe400078e001a */
[----:B------:R-:W-:-:S05]  /*19210*/  @!P0 IMAD.MOV.U32 R4, RZ, RZ, R22 ;  /* 0x000000ffff048224 */ /* 0x000fca00078e0016 */
[----:B------:R4:W3:Y:S02]  /*19220*/  @!P0 LDG.E.U16 R19, [R4.64] ;  /* 0x0000000604138981 */ /* 0x0008e4000c1e1500 */
[----:B----4-:R-:W-:Y:S02]  /*19230*/  @!P0 IMAD.MOV.U32 R4, RZ, RZ, R24 ;  /* 0x000000ffff048224 */ /* 0x010fe400078e0018 */
[----:B--2---:R-:W-:-:S05]  /*19240*/  @!P0 IMAD.MOV.U32 R5, RZ, RZ, R20 ;  /* 0x000000ffff058224 */ /* 0x004fca00078e0014 */
[----:B------:R0:W2:Y:S01]  /*19250*/  @!P0 LDG.E.U16 R18, [R4.64] ;  /* 0x0000000604128981 */ /* 0x0000a2000c1e1500 */
[----:B------:R-:W-:-:S05]  /*19260*/  LOP3.LUT R27, R27, 0x30, RZ, 0x3c, !PT ;  /* 0x000000301b1b7812 */ /* 0x000fca00078e3cff */
[----:B------:R1:W-:Y:S01]  /*19270*/  STS.U16 [R27+0x600], R29 ;  /* 0x0006001d1b007388 */ /* 0x0003e20000000400 */
[----:B------:R4:W-:Y:S03]  /*19280*/  STS.U16 [R27+0x700], R23 ;  /* 0x000700171b007388 */ /* 0x0009e60000000400 */
[----:B-1----:R-:W2:Y:S01]  /*19290*/  LDL R29, [R1+0x11bc] ;  /* 0x0011bc00011d7983 */ /* 0x002ea20000100800 */
[----:B------:R-:W2:Y:S02]  /*192a0*/  LDL.LU R26, [R1+0x5bc] ;  /* 0x0005bc00011a7983 */ /* 0x000ea40000300800 */
[----:B---3--:R-:W-:Y:S02]  /*192b0*/  STL [R1+0x3a94], R19 ;  /* 0x003a941301007387 */ /* 0x008fe40000100800 */
[----:B----4-:R-:W3:Y:S01]  /*192c0*/  LDL R23, [R1+0x119c] ;  /* 0x00119c0001177983 */ /* 0x010ee20000100800 */
[----:B------:R-:W4:Y:S01]  /*192d0*/  LDL R22, [R1+0x11a0] ;  /* 0x0011a00001167983 */ /* 0x000f220000100800 */
[----:B------:R-:W3:Y:S03]  /*192e0*/  LDL.LU R24, [R1+0x4c8] ;  /* 0x0004c80001187983 */ /* 0x000ee60000300800 */
[----:B------:R1:W-:Y:S01]  /*192f0*/  STS.U16 [R27+0x1600], R21 ;  /* 0x001600151b007388 */ /* 0x0003e20000000400 */
[----:B0-----:R-:W-:-:S03]  /*19300*/  @!P0 IMAD.MOV.U32 R4, RZ, RZ, R0 ;  /* 0x000000ffff048224 */ /* 0x001fc600078e0000 */
[----:B--2---:R0:W-:Y:S01]  /*19310*/  STL [R1+0x3a98], R18 ;  /* 0x003a981201007387 */ /* 0x0041e20000100800 */
[----:B-1----:R-:W2:Y:S02]  /*19320*/  LDL R21, [R1+0x117c] ;  /* 0x00117c0001157983 */ /* 0x002ea40000100800 */
[----:B------:R-:W2:Y:S02]  /*19330*/  LDL R20, [R1+0x1180] ;  /* 0x0011800001147983 */ /* 0x000ea40000100800 */
[----:B------:R-:W2:Y:S01]  /*19340*/  LDL R19, [R1+0x115c] ;  /* 0x00115c0001137983 */ /* 0x000ea20000100800 */
[----:B------:R-:W2:Y:S01]  /*19350*/  LDL R0, [R1+0x1160] ;  /* 0x0011600001007983 */ /* 0x000ea20000100800 */
[----:B------:R-:W-:Y:S02]  /*19360*/  PRMT R17, RZ, 0x7610, R17 ;  /* 0x00007610ff117816 */ /* 0x000fe40000000011 */
[----:B------:R-:W-:Y:S01]  /*19370*/  PRMT R16, RZ, 0x7610, R16 ;  /* 0x00007610ff107816 */ /* 0x000fe20000000010 */
[----:B------:R-:W-:Y:S01]  /*19380*/  @!P0 IMAD.MOV.U32 R5, RZ, RZ, R29 ;  /* 0x000000ffff058224 */ /* 0x000fe200078e001d */
[----:B------:R-:W-:-:S02]  /*19390*/  PRMT R15, RZ, 0x7610, R15 ;  /* 0x00007610ff0f7816 */ /* 0x000fc4000000000f */
[----:B------:R-:W-:Y:S01]  /*193a0*/  PRMT R14, RZ, 0x7610, R14 ;  /* 0x00007610ff0e7816 */ /* 0x000fe2000000000e */
[----:B------:R-:W2:Y:S04]  /*193b0*/  LDL.LU R29, [R1+0x4cc] ;  /* 0x0004cc00011d7983 */ /* 0x000ea80000300800 */
[----:B------:R4:W2:Y:S02]  /*193c0*/  @!P0 LDG.E.U16 R17, [R4.64] ;  /* 0x0000000604118981 */ /* 0x0008a4000c1e1500 */
[----:B----4-:R-:W-:Y:S02]  /*193d0*/  @!P0 IMAD.MOV.U32 R4, RZ, RZ, R22 ;  /* 0x000000ffff048224 */ /* 0x010fe400078e0016 */
[----:B---3--:R-:W-:-:S05]  /*193e0*/  @!P0 IMAD.MOV.U32 R5, RZ, RZ, R23 ;  /* 0x000000ffff058224 */ /* 0x008fca00078e0017 */
[----:B------:R2:W3:Y:S02]  /*193f0*/  @!P0 LDG.E.U16 R16, [R4.64] ;  /* 0x0000000604108981 */ /* 0x0004e4000c1e1500 */
[----:B--2---:R-:W-:Y:S02]  /*19400*/  @!P0 IMAD.MOV.U32 R5, RZ, RZ, R21 ;  /* 0x000000ffff058224 */ /* 0x004fe400078e0015 */
[----:B------:R-:W-:-:S05]  /*19410*/  @!P0 IMAD.MOV.U32 R4, RZ, RZ, R20 ;  /* 0x000000ffff048224 */ /* 0x000fca00078e0014 */
[----:B------:R1:W2:Y:S02]  /*19420*/  @!P0 LDG.E.U16 R15, [R4.64] ;  /* 0x00000006040f8981 */ /* 0x0002a4000c1e1500 */
[----:B-1----:R-:W-:Y:S02]  /*19430*/  @!P0 IMAD.MOV.U32 R4, RZ, RZ, R0 ;  /* 0x000000ffff048224 */ /* 0x002fe400078e0000 */
[----:B------:R-:W-:-:S05]  /*19440*/  @!P0 IMAD.MOV.U32 R5, RZ, RZ, R19 ;  /* 0x000000ffff058224 */ /* 0x000fca00078e0013 */
[----:B------:R-:W4:Y:S04]  /*19450*/  @!P0 LDG.E.U16 R14, [R4.64] ;  /* 0x00000006040e8981 */ /* 0x000f28000c1e1500 */
[----:B------:R1:W-:Y:S01]  /*19460*/  STL [R1+0x3a9c], R17 ;  /* 0x003a9c1101007387 */ /* 0x0003e20000100800 */
[----:B0-----:R-:W4:Y:S03]  /*19470*/  LDL R18, [R1+0x113c] ;  /* 0x00113c0001127983 */ /* 0x001f260000100800 */
[----:B------:R0:W-:Y:S01]  /*19480*/  STS.U16 [R27+0x1700], R25 ;  /* 0x001700191b007388 */ /* 0x0001e20000000400 */
[----:B------:R0:W-:Y:S03]  /*19490*/  STS.U16 [R27+0x2600], R28 ;  /* 0x0026001c1b007388 */ /* 0x0001e60000000400 */
[----:B-1----:R-:W4:Y:S01]  /*194a0*/  LDL R17, [R1+0x1140] ;  /* 0x0011400001117983 */ /* 0x002f220000100800 */
[----:B0-----:R-:W4:Y:S02]  /*194b0*/  LDL.LU R25, [R1+0x418] ;  /* 0x0004180001197983 */ /* 0x001f240000300800 */
[----:B---3--:R0:W-:Y:S02]  /*194c0*/  STL [R1+0x3aa4], R16 ;  /* 0x003aa41001007387 */ /* 0x0081e40000100800 */
[----:B------:R-:W3:Y:S01]  /*194d0*/  LDL.LU R28, [R1+0x41c] ;  /* 0x00041c00011c7983 */ /* 0x000ee20000300800 */
[----:B------:R1:W-:Y:S04]  /*194e0*/  STS.U16 [R27+0x2700], R26 ;  /* 0x0027001a1b007388 */ /* 0x0003e80000000400 */
[----:B--2---:R2:W-:Y:S01]  /*194f0*/  STL [R1+0x3aa8], R15 ;  /* 0x003aa80f01007387 */ /* 0x0045e20000100800 */
[----:B0-----:R-:W3:Y:S02]  /*19500*/  LDL R16, [R1+0x111c] ;  /* 0x00111c0001107983 */ /* 0x001ee40000100800 */
[----:B------:R-:W3:Y:S02]  /*19510*/  LDL R0, [R1+0x1120] ;  /* 0x0011200001007983 */ /* 0x000ee40000100800 */
[----:B-1----:R-:W3:Y:S01]  /*19520*/  LDL.LU R26, [R1+0x3f0] ;  /* 0x0003f000011a7983 */ /* 0x002ee20000300800 */
[----:B----4-:R0:W-:Y:S01]  /*19530*/  STL [R1+0x3aac], R14 ;  /* 0x003aac0e01007387 */ /* 0x0101e20000100800 */
[----:B--2---:R-:W2:Y:S03]  /*19540*/  LDL R15, [R1+0x1104] ;  /* 0x00110400010f7983 */ /* 0x004ea60000100800 */
[----:B0-----:R-:W4:Y:S01]  /*19550*/  LDL R14, [R1+0x14e0] ;  /* 0x0014e000010e7983 */ /* 0x001f220000100800 */
[----:B------:R-:W-:Y:S01]  /*19560*/  PRMT R13, RZ, 0x7610, R13 ;  /* 0x00007610ff0d7816 */ /* 0x000fe2000000000d */
[----:B------:R-:W-:-:S02]  /*19570*/  @!P0 IMAD.MOV.U32 R4, RZ, RZ, R17 ;  /* 0x000000ffff048224 */ /* 0x000fc400078e0011 */
[----:B------:R-:W-:Y:S01]  /*19580*/  @!P0 IMAD.MOV.U32 R5, RZ, RZ, R18 ;  /* 0x000000ffff058224 */ /* 0x000fe200078e0012 */
[----:B------:R-:W-:Y:S01]  /*19590*/  PRMT R12, RZ, 0x7610, R12 ;  /* 0x00007610ff0c7816 */ /* 0x000fe2000000000c */
[----:B------:R-:W4:Y:S04]  /*195a0*/  LDL R18, [R1+0x10f4] ;  /* 0x0010f40001127983 */ /* 0x000f280000100800 */
[----:B------:R3:W4:Y:S04]  /*195b0*/  @!P0 LDG.E.U16 R13, [R4.64] ;  /* 0x00000006040d8981 */ /* 0x000728000c1e1500 */
[----:B------:R-:W4:Y:S01]  /*195c0*/  LDL R17, [R1+0x14d0] ;  /* 0x0014d00001117983 */ /* 0x000f220000100800 */
[----:B------:R-:W-:Y:S01]  /*195d0*/  PRMT R11, RZ, 0x7610, R11 ;  /* 0x00007610ff0b7816 */ /* 0x000fe2000000000b */
[----:B---3--:R-:W-:-:S02]  /*195e0*/  @!P0 IMAD.MOV.U32 R5, RZ, RZ, R16 ;  /* 0x000000ffff058224 */ /* 0x008fc400078e0010 */
[----:B------:R-:W-:-:S05]  /*195f0*/  @!P0 IMAD.MOV.U32 R4, RZ, RZ, R0 ;  /* 0x000000ffff048224 */ /* 0x000fca00078e0000 */
[----:B------:R2:W3:Y:S02]  /*19600*/  @!P0 LDG.E.U16 R12, [R4.64] ;  /* 0x00000006040c8981 */ /* 0x0004e4000c1e1500 */
[----:B--2---:R-:W-:Y:S02]  /*19610*/  @!P0 IMAD.MOV.U32 R5, RZ, RZ, R15 ;  /* 0x000000ffff058224 */ /* 0x004fe400078e000f */
[----:B----4-:R-:W-:-:S05]  /*19620*/  @!P0 IMAD.MOV.U32 R4, RZ, RZ, R14 ;  /* 0x000000ffff048224 */ /* 0x010fca00078e000e */
[----:B------:R0:W2:Y:S04]  /*19630*/  @!P0 LDG.E.U16 R11, [R4.64] ;  /* 0x00000006040b8981 */ /* 0x0000a8000c1e1500 */
[----:B------:R1:W-:Y:S01]  /*19640*/  STS.U16 [R27+0x3600], R24 ;  /* 0x003600181b007388 */ /* 0x0003e20000000400 */
[----:B------:R4:W-:Y:S01]  /*19650*/  STS.U16 [R27+0x3700], R29 ;  /* 0x0037001d1b007388 */ /* 0x0009e20000000400 */
[----:B------:R-:W-:Y:S01]  /*19660*/  PRMT R10, RZ, 0x7610, R10 ;  /* 0x00007610ff0a7816 */ /* 0x000fe2000000000a */
[----:B------:R0:W-:Y:S01]  /*19670*/  STS.U16 [R27+0x4600], R25 ;  /* 0x004600191b007388 */ /* 0x0001e20000000400 */
[----:B-1----:R-:W2:Y:S01]  /*19680*/  LDL.LU R24, [R1+0x3f8] ;  /* 0x0003f80001187983 */ /* 0x002ea20000300800 */
[----:B------:R1:W-:Y:S02]  /*19690*/  STL [R1+0x3ab0], R13 ;  /* 0x003ab00d01007387 */ /* 0x0003e40000100800 */
[----:B----4-:R-:W4:Y:S02]  /*196a0*/  LDL.LU R29, [R1+0x3d0] ;  /* 0x0003d000011d7983 */ /* 0x010f240000300800 */
[----:B------:R-:W4:Y:S01]  /*196b0*/  LDL R16, [R1+0x14b4] ;  /* 0x0014b40001107983 */ /* 0x000f220000100800 */
[----:B------:R-:W4:Y:S01]  /*196c0*/  LDL R0, [R1+0x14b8] ;  /* 0x0014b80001007983 */ /* 0x000f220000100800 */
[----:B0-----:R-:W-:-:S02]  /*196d0*/  @!P0 IMAD.MOV.U32 R4, RZ, RZ, R17 ;  /* 0x000000ffff048224 */ /* 0x001fc400078e0011 */
[----:B------:R-:W-:-:S05]  /*196e0*/  @!P0 IMAD.MOV.U32 R5, RZ, RZ, R18 ;  /* 0x000000ffff058224 */ /* 0x000fca00078e0012 */
[----:B------:R4:W4:Y:S04]  /*196f0*/  @!P0 LDG.E.U16 R10, [R4.64] ;  /* 0x00000006040a8981 */ /* 0x000928000c1e1500 */
[----:B---3--:R0:W-:Y:S01]  /*19700*/  STL [R1+0x3ab4], R12 ;  /* 0x003ab40c01007387 */ /* 0x0081e20000100800 */
[----:B------:R-:W3:Y:S02]  /*19710*/  LDL.LU R25, [R1+0x3d4] ;  /* 0x0003d40001197983 */ /* 0x000ee40000300800 */
[----:B------:R-:W3:Y:S02]  /*19720*/  LDL R15, [R1+0x1494] ;  /* 0x00149400010f7983 */ /* 0x000ee40000100800 */
[----:B------:R-:W3:Y:S01]  /*19730*/  LDL R14, [R1+0x1498] ;  /* 0x00149800010e7983 */ /* 0x000ee20000100800 */
[----:B--2---:R-:W-:Y:S01]  /*19740*/  STL [R1+0x3ab8], R11 ;  /* 0x003ab80b01007387 */ /* 0x004fe20000100800 */
[----:B-1----:R-:W2:Y:S02]  /*19750*/  LDL R13, [R1+0x1474] ;  /* 0x00147400010d7983 */ /* 0x002ea40000100800 */
[----:B0-----:R-:W2:Y:S01]  /*19760*/  LDL R12, [R1+0x1478] ;  /* 0x00147800010c7983 */ /* 0x001ea20000100800 */
[----:B------:R-:W-:-:S02]  /*19770*/  PRMT R9, RZ, 0x7610, R9 ;  /* 0x00007610ff097816 */ /* 0x000fc40000000009 */
[----:B------:R-:W-:Y:S01]  /*19780*/  PRMT R8, RZ, 0x7610, R8 ;  /* 0x00007610ff087816 */ /* 0x000fe20000000008 */
[----:B----4-:R-:W-:Y:S02]  /*19790*/  @!P0 IMAD.MOV.U32 R5, RZ, RZ, R16 ;  /* 0x000000ffff058224 */ /* 0x010fe400078e0010 */
[----:B------:R-:W-:-:S05]  /*197a0*/  @!P0 IMAD.MOV.U32 R4, RZ, RZ, R0 ;  /* 0x000000ffff048224 */ /* 0x000fca00078e0000 */
[----:B------:R3:W4:Y:S04]  /*197b0*/  @!P0 LDG.E.U16 R9, [R4.64] ;  /* 0x0000000604098981 */ /* 0x000728000c1e1500 */
[----:B------:R0:W-:Y:S01]  /*197c0*/  STL [R1+0x3abc], R10 ;  /* 0x003abc0a01007387 */ /* 0x0001e20000100800 */
[----:B------:R-:W4:Y:S03]  /*197d0*/  LDL R0, [R1+0x1458] ;  /* 0x0014580001007983 */ /* 0x000f260000100800 */
[----:B0-----:R-:W4:Y:S01]  /*197e0*/  LDL R10, [R1+0x1454] ;  /* 0x00145400010a7983 */ /* 0x001f220000100800 */
[----:B---3--:R-:W-:Y:S02]  /*197f0*/  @!P0 IMAD.MOV.U32 R5, RZ, RZ, R15 ;  /* 0x000000ffff058224 */ /* 0x008fe400078e000f */
[----:B------:R-:W-:-:S05]  /*19800*/  @!P0 IMAD.MOV.U32 R4, RZ, RZ, R14 ;  /* 0x000000ffff048224 */ /* 0x000fca00078e000e */
[----:B------:R2:W3:Y:S01]  /*19810*/  @!P0 LDG.E.U16 R8, [R4.64] ;  /* 0x0000000604088981 */ /* 0x0004e2000c1e1500 */
[----:B------:R-:W-:Y:S01]  /*19820*/  PRMT R7, RZ, 0x7610, R7 ;  /* 0x00007610ff077816 */ /* 0x000fe20000000007 */
[----:B--2---:R-:W-:Y:S02]  /*19830*/  @!P0 IMAD.MOV.U32 R5, RZ, RZ, R13 ;  /* 0x000000ffff058224 */ /* 0x004fe400078e000d */
[----:B------:R-:W-:-:S05]  /*19840*/  @!P0 IMAD.MOV.U32 R4, RZ, RZ, R12 ;  /* 0x000000ffff048224 */ /* 0x000fca00078e000c */
[----:B------:R0:W2:Y:S01]  /*19850*/  @!P0 LDG.E.U16 R7, [R4.64] ;  /* 0x0000000604078981 */ /* 0x0000a2000c1e1500 */
[----:B------:R-:W-:-:S03]  /*19860*/  PRMT R6, RZ, 0x7610, R6 ;  /* 0x00007610ff067816 */ /* 0x000fc60000000006 */
[----:B------:R-:W-:Y:S01]  /*19870*/  STS.U16 [R27+0x4700], R28 ;  /* 0x0047001c1b007388 */ /* 0x000fe20000000400 */
[----:B------:R-:W-:Y:S02]  /*19880*/  STS.U16 [R27+0x5600], R26 ;  /* 0x0056001a1b007388 */ /* 0x000fe40000000400 */
[----:B------:R1:W-:Y:S01]  /*19890*/  STS.U16 [R27+0x5700], R24 ;  /* 0x005700181b007388 */ /* 0x0003e20000000400 */
[----:B----4-:R-:W-:Y:S01]  /*198a0*/  STL [R1+0x3ac0], R9 ;  /* 0x003ac00901007387 */ /* 0x010fe20000100800 */
[----:B------:R-:W4:Y:S02]  /*198b0*/  LDL.LU R11, [R1+0x3a8] ;  /* 0x0003a800010b7983 */ /* 0x000f240000300800 */
[----:B0-----:R-:W-:Y:S02]  /*198c0*/  @!P0 IMAD.MOV.U32 R4, RZ, RZ, R0 ;  /* 0x000000ffff048224 */ /* 0x001fe400078e0000 */
[----:B------:R-:W-:-:S05]  /*198d0*/  @!P0 IMAD.MOV.U32 R5, RZ, RZ, R10 ;  /* 0x000000ffff058224 */ /* 0x000fca00078e000a */
[----:B------:R-:W4:Y:S04]  /*198e0*/  @!P0 LDG.E.U16 R6, [R4.64] ;  /* 0x0000000604068981 */ /* 0x000f28000c1e1500 */
[----:B---3--:R-:W-:Y:S01]  /*198f0*/  STL [R1+0x3ac4], R8 ;  /* 0x003ac40801007387 */ /* 0x008fe20000100800 */
[----:B-1----:R-:W3:Y:S03]  /*19900*/  LDL.LU R24, [R1+0x3ac] ;  /* 0x0003ac0001187983 */ /* 0x002ee60000300800 */
[----:B------:R0:W-:Y:S01]  /*19910*/  STS.U16 [R27+0x6600], R29 ;  /* 0x0066001d1b007388 */ /* 0x0001e20000000400 */
[----:B------:R-:W3:Y:S03]  /*19920*/  LDL.LU R12, [R1+0x634] ;  /* 0x00063400010c7983 */ /* 0x000ee60000300800 */
[----:B0-----:R-:W3:Y:S04]  /*19930*/  LDL.LU R29, [R1+0x630] ;  /* 0x00063000011d7983 */ /* 0x001ee80000300800 */
[----:B--2---:R0:W-:Y:S01]  /*19940*/  STL [R1+0x3ac8], R7 ;  /* 0x003ac80701007387 */ /* 0x0041e20000100800 */
[----:B------:R-:W2:Y:S02]  /*19950*/  LDL.LU R13, [R1+0x614] ;  /* 0x00061400010d7983 */ /* 0x000ea40000300800 */
[----:B------:R-:W2:Y:S02]  /*19960*/  LDL.LU R28, [R1+0x610] ;  /* 0x00061000011c7983 */ /* 0x000ea40000300800 */
[----:B------:R-:W2:Y:S01]  /*19970*/  LDL.LU R26, [R1+0x5ec] ;  /* 0x0005ec00011a7983 */ /* 0x000ea20000300800 */
[----:B------:R-:W2:Y:S04]  /*19980*/  LDL R8, [R1+0x1434] ;  /* 0x0014340001087983 */ /* 0x000ea80000100800 */
[----:B0-----:R-:W2:Y:S01]  /*19990*/  LDL R7, [R1+0x1438] ;  /* 0x0014380001077983 */ /* 0x001ea20000100800 */
[----:B------:R-:W2:Y:S02]  /*199a0*/  LDL.LU R14, [R1+0x5e4] ;  /* 0x0005e400010e7983 */ /* 0x000ea40000300800 */
[----:B------:R-:W2:Y:S02]  /*199b0*/  LDL.LU R15, [R1+0x5b4] ;  /* 0x0005b400010f7983 */ /* 0x000ea40000300800 */
[----:B------:R-:W2:Y:S01]  /*199c0*/  LDL.LU R16, [R1+0x5b0] ;  /* 0x0005b00001107983 */ /* 0x000ea20000300800 */
[----:B------:R-:W2:Y:S01]  /*199d0*/  LDL.LU R17, [R1+0x4c4] ;  /* 0x0004c40001117983 */ /* 0x000ea20000300800 */
[----:B------:R-:W2:Y:S02]  /*199e0*/  LDL.LU R18, [R1+0x4c0] ;  /* 0x0004c00001127983 */ /* 0x000ea40000300800 */
[----:B------:R-:W2:Y:S02]  /*199f0*/  LDL.LU R19, [R1+0x410] ;  /* 0x0004100001137983 */ /* 0x000ea40000300800 */
[----:B------:R-:W2:Y:S01]  /*19a00*/  LDL.LU R20, [R1+0x408] ;  /* 0x0004080001147983 */ /* 0x000ea20000300800 */
[----:B------:R-:W2:Y:S04]  /*19a10*/  LDL.LU R21, [R1+0x3dc] ;  /* 0x0003dc0001157983 */ /* 0x000ea80000300800 */
[----:B------:R0:W-:Y:S01]  /*19a20*/  STS.U16 [R27+0x6700], R25 ;  /* 0x006700191b007388 */ /* 0x0001e20000000400 */
[----:B------:R-:W2:Y:S02]  /*19a30*/  LDL.LU R23, [R1+0x3d8] ;  /* 0x0003d80001177983 */ /* 0x000ea40000300800 */
[----:B----4-:R-:W-:Y:S01]  /*19a40*/  STS.U16 [R27+0x7600], R11 ;  /* 0x0076000b1b007388 */ /* 0x010fe20000000400 */
[----:B0-----:R-:W4:Y:S01]  /*19a50*/  LDL.LU R25, [R1+0x3a4] ;  /* 0x0003a40001197983 */ /* 0x001f220000300800 */
[----:B------:R-:W4:Y:S02]  /*19a60*/  LDL.LU R0, [R1+0x3a0] ;  /* 0x0003a00001007983 */ /* 0x000f240000300800 */
[----:B------:R-:W-:Y:S01]  /*19a70*/  STL [R1+0x3acc], R6 ;  /* 0x003acc0601007387 */ /* 0x000fe20000100800 */
[----:B------:R-:W0:Y:S04]  /*19a80*/  S2R R22, SR_TID.X ;  /* 0x0000000000167919 */ /* 0x000e280000002100 */
[----:B---3--:R1:W-:Y:S04]  /*19a90*/  STS.U16 [R27+0x7700], R24 ;  /* 0x007700181b007388 */ /* 0x0083e80000000400 */
[----:B-1----:R-:W3:Y:S01]  /*19aa0*/  LDL.LU R27, [R1+0x62c] ;  /* 0x00062c00011b7983 */ /* 0x002ee20000300800 */
[----:B------:R-:W3:Y:S01]  /*19ab0*/  LDL.LU R24, [R1+0x628] ;  /* 0x0006280001187983 */ /* 0x000ee20000300800 */
[----:B0-----:R-:W-:Y:S01]  /*19ac0*/  LOP3.LUT R22, R22, 0x7f, RZ, 0xc0, !PT ;  /* 0x0000007f16167812 */ /* 0x001fe200078ec0ff */
[----:B--2---:R-:W-:-:S04]  /*19ad0*/  @!P0 IMAD.MOV.U32 R5, RZ, RZ, R8 ;  /* 0x000000ffff058224 */ /* 0x004fc800078e0008 */
[----:B------:R-:W-:-:S05]  /*19ae0*/  IMAD.SHL.U32 R8, R22, 0x2, RZ ;  /* 0x0000000216087824 */ /* 0x000fca00078e00ff */
[----:B------:R-:W-:Y:S02]  /*19af0*/  LOP3.LUT R8, R8, 0x40, RZ, 0x3c, !PT ;  /* 0x0000004008087812 */ /* 0x000fe400078e3cff */
[----:B------:R-:W-:-:S03]  /*19b00*/  PRMT R3, RZ, 0x7610, R3 ;  /* 0x00007610ff037816 */ /* 0x000fc60000000003 */
[----:B------:R-:W-:Y:S01]  /*19b10*/  STS.U16 [R8+0x800], R12 ;  /* 0x0008000c08007388 */ /* 0x000fe20000000400 */
[----:B------:R0:W-:Y:S02]  /*19b20*/  STS.U16 [R8+0x900], R29 ;  /* 0x0009001d08007388 */ /* 0x0001e40000000400 */
[----:B------:R-:W-:Y:S02]  /*19b30*/  STS.U16 [R8+0x1800], R13 ;  /* 0x0018000d08007388 */ /* 0x000fe40000000400 */
[----:B------:R1:W-:Y:S01]  /*19b40*/  STS.U16 [R8+0x1900], R28 ;  /* 0x0019001c08007388 */ /* 0x0003e20000000400 */
[----:B------:R2:W-:Y:S01]  /*19b50*/  STS.U16 [R8+0x2800], R26 ;  /* 0x0028001a08007388 */ /* 0x0005e20000000400 */
[----:B------:R-:W-:Y:S02]  /*19b60*/  @!P0 IMAD.MOV.U32 R4, RZ, RZ, R7 ;  /* 0x000000ffff048224 */ /* 0x000fe400078e0007 */
[----:B------:R-:W-:Y:S02]  /*19b70*/  STS.U16 [R8+0x2900], R14 ;  /* 0x0029000e08007388 */ /* 0x000fe40000000400 */
[----:B------:R-:W-:Y:S01]  /*19b80*/  STS.U16 [R8+0x3800], R15 ;  /* 0x0038000f08007388 */ /* 0x000fe20000000400 */
[----:B------:R-:W-:Y:S01]  /*19b90*/  STS.U16 [R8+0x3900], R16 ;  /* 0x0039001008007388 */ /* 0x000fe20000000400 */
[----:B------:R-:W-:Y:S02]  /*19ba0*/  STS.U16 [R8+0x4800], R17 ;  /* 0x0048001108007388 */ /* 0x000fe40000000400 */
[----:B------:R-:W-:Y:S01]  /*19bb0*/  STS.U16 [R8+0x4900], R18 ;  /* 0x0049001208007388 */ /* 0x000fe20000000400 */
[----:B------:R4:W3:Y:S04]  /*19bc0*/  @!P0 LDG.E.U16 R3, [R4.64] ;  /* 0x0000000604038981 */ /* 0x0008e8000c1e1500 */
[----:B0-----:R-:W3:Y:S01]  /*19bd0*/  LDL.LU R29, [R1+0x60c] ;  /* 0x00060c00011d7983 */ /* 0x001ee20000300800 */
[----:B------:R-:W-:Y:S02]  /*19be0*/  STS.U16 [R8+0x5800], R19 ;  /* 0x0058001308007388 */ /* 0x000fe40000000400 */
[----:B------:R-:W-:Y:S02]  /*19bf0*/  STS.U16 [R8+0x5900], R20 ;  /* 0x0059001408007388 */ /* 0x000fe40000000400 */
[----:B-1----:R-:W3:Y:S01]  /*19c00*/  LDL.LU R28, [R1+0x608] ;  /* 0x00060800011c7983 */ /* 0x002ee20000300800 */
[----:B------:R-:W-:Y:S04]  /*19c10*/  STS.U16 [R8+0x6800], R21 ;  /* 0x0068001508007388 */ /* 0x000fe80000000400 */
[----:B--2---:R-:W2:Y:S01]  /*19c20*/  LDL.LU R26, [R1+0x5dc] ;  /* 0x0005dc00011a7983 */ /* 0x004ea20000300800 */
[----:B------:R-:W-:Y:S02]  /*19c30*/  STS.U16 [R8+0x6900], R23 ;  /* 0x0069001708007388 */ /* 0x000fe40000000400 */
[----:B----4-:R-:W-:Y:S01]  /*19c40*/  IMAD.SHL.U32 R4, R22, 0x2, RZ ;  /* 0x0000000216047824 */ /* 0x010fe200078e00ff */
[----:B------:R0:W-:Y:S04]  /*19c50*/  STS.U16 [R8+0x7800], R25 ;  /* 0x0078001908007388 */ /* 0x0001e80000000400 */
[----:B------:R-:W4:Y:S01]  /*19c60*/  LDL.LU R6, [R1+0x5d8] ;  /* 0x0005d80001067983 */ /* 0x000f220000300800 */
[----:B------:R1:W-:Y:S01]  /*19c70*/  STS.U16 [R8+0x7900], R0 ;  /* 0x0079000008007388 */ /* 0x0003e20000000400 */
[----:B------:R-:W-:-:S02]  /*19c80*/  LOP3.LUT R4, R4, 0x50, RZ, 0x3c, !PT ;  /* 0x0000005004047812 */ /* 0x000fc400078e3cff */
[----:B0-----:R-:W4:Y:S01]  /*19c90*/  LDL.LU R25, [R1+0x5ac] ;  /* 0x0005ac0001197983 */ /* 0x001f220000300800 */
[----:B------:R-:W4:Y:S02]  /*19ca0*/  LDL.LU R7, [R1+0x5a8] ;  /* 0x0005a80001077983 */ /* 0x000f240000300800 */
[----:B-1----:R-:W4:Y:S02]  /*19cb0*/  LDL.LU R8, [R1+0x43c] ;  /* 0x00043c0001087983 */ /* 0x002f240000300800 */
[----:B------:R-:W4:Y:S01]  /*19cc0*/  LDL.LU R9, [R1+0x434] ;  /* 0x0004340001097983 */ /* 0x000f220000300800 */
[----:B------:R-:W4:Y:S01]  /*19cd0*/  LDL.LU R10, [R1+0x404] ;  /* 0x00040400010a7983 */ /* 0x000f220000300800 */
[----:B------:R-:W4:Y:S02]  /*19ce0*/  LDL.LU R11, [R1+0x400] ;  /* 0x00040000010b7983 */ /* 0x000f240000300800 */
[----:B------:R-:W4:Y:S02]  /*19cf0*/  LDL.LU R0, [R1+0x3cc] ;  /* 0x0003cc0001007983 */ /* 0x000f240000300800 */
[----:B------:R-:W4:Y:S01]  /*19d00*/  LDL.LU R12, [R1+0x3c8] ;  /* 0x0003c800010c7983 */ /* 0x000f220000300800 */
[----:B---3--:R-:W-:Y:S01]  /*19d10*/  STS.U16 [R4+0xa00], R27 ;  /* 0x000a001b04007388 */ /* 0x008fe20000000400 */
[----:B------:R0:W-:Y:S03]  /*19d20*/  STS.U16 [R4+0xb00], R24 ;  /* 0x000b001804007388 */ /* 0x0001e60000000400 */
[----:B0-----:R-:W3:Y:S01]  /*19d30*/  LDL.LU R24, [R1+0x39c] ;  /* 0x00039c0001187983 */ /* 0x001ee20000300800 */
[----:B------:R-:W3:Y:S02]  /*19d40*/  LDL.LU R13, [R1+0x398] ;  /* 0x00039800010d7983 */ /* 0x000ee40000300800 */
[----:B------:R-:W3:Y:S01]  /*19d50*/  LDL.LU R27, [R1+0x624] ;  /* 0x00062400011b7983 */ /* 0x000ee20000300800 */
[----:B------:R0:W-:Y:S01]  /*19d60*/  STS.U16 [R4+0x1a00], R29 ;  /* 0x001a001d04007388 */ /* 0x0001e20000000400 */
[----:B------:R1:W-:Y:S03]  /*19d70*/  STS.U16 [R4+0x1b00], R28 ;  /* 0x001b001c04007388 */ /* 0x0003e60000000400 */
[----:B--2---:R2:W-:Y:S04]  /*19d80*/  STS.U16 [R4+0x2a00], R26 ;  /* 0x002a001a04007388 */ /* 0x0045e80000000400 */
[----:B0-----:R-:W3:Y:S01]  /*19d90*/  LDL.LU R29, [R1+0x620] ;  /* 0x00062000011d7983 */ /* 0x001ee20000300800 */
[----:B------:R-:W3:Y:S02]  /*19da0*/  LDL.LU R14, [R1+0x600] ;  /* 0x00060000010e7983 */ /* 0x000ee40000300800 */
[----:B------:R-:W3:Y:S02]  /*19db0*/  LDL.LU R15, [R1+0x5f8] ;  /* 0x0005f800010f7983 */ /* 0x000ee40000300800 */
[----:B------:R-:W3:Y:S01]  /*19dc0*/  LDL.LU R16, [R1+0x5d4] ;  /* 0x0005d40001107983 */ /* 0x000ee20000300800 */
[----:B----4-:R-:W-:Y:S04]  /*19dd0*/  STS.U16 [R4+0x2b00], R6 ;  /* 0x002b000604007388 */ /* 0x010fe80000000400 */
[----:B------:R-:W4:Y:S01]  /*19de0*/  LDL.LU R17, [R1+0x5d0] ;  /* 0x0005d00001117983 */ /* 0x000f220000300800 */
[----:B------:R-:W4:Y:S02]  /*19df0*/  LDL.LU R18, [R1+0x5a4] ;  /* 0x0005a40001127983 */ /* 0x000f240000300800 */
[----:B------:R-:W4:Y:S02]  /*19e00*/  LDL.LU R19, [R1+0x5a0] ;  /* 0x0005a00001137983 */ /* 0x000f240000300800 */
[----:B------:R-:W4:Y:S01]  /*19e10*/  LDL.LU R20, [R1+0x42c] ;  /* 0x00042c0001147983 */ /* 0x000f220000300800 */
[----:B------:R-:W4:Y:S04]  /*19e20*/  LDL.LU R21, [R1+0x428] ;  /* 0x0004280001157983 */ /* 0x000f280000300800 */
[----:B------:R-:W-:Y:S01]  /*19e30*/  STS.U16 [R4+0x3a00], R25 ;  /* 0x003a001904007388 */ /* 0x000fe20000000400 */
[----:B------:R-:W-:Y:S02]  /*19e40*/  STS.U16 [R4+0x3b00], R7 ;  /* 0x003b000704007388 */ /* 0x000fe40000000400 */
[----:B------:R-:W-:Y:S02]  /*19e50*/  STS.U16 [R4+0x4a00], R8 ;  /* 0x004a000804007388 */ /* 0x000fe40000000400 */
[----:B------:R-:W-:Y:S01]  /*19e60*/  STS.U16 [R4+0x4b00], R9 ;  /* 0x004b000904007388 */ /* 0x000fe20000000400 */
[----:B------:R-:W-:Y:S04]  /*19e70*/  STS.U16 [R4+0x5a00], R10 ;  /* 0x005a000a04007388 */ /* 0x000fe80000000400 */
[----:B------:R-:W4:Y:S01]  /*19e80*/  LDL.LU R22, [R1+0x3fc] ;  /* 0x0003fc0001167983 */ /* 0x000f220000300800 */
[----:B------:R-:W-:Y:S02]  /*19e90*/  STS.U16 [R4+0x5b00], R11 ;  /* 0x005b000b04007388 */ /* 0x000fe40000000400 */
[----:B------:R-:W4:Y:S02]  /*19ea0*/  LDL.LU R23, [R1+0x3f4] ;  /* 0x0003f40001177983 */ /* 0x000f240000300800 */
[----:B------:R-:W-:Y:S01]  /*19eb0*/  STS.U16 [R4+0x6a00], R0 ;  /* 0x006a000004007388 */ /* 0x000fe20000000400 */
[----:B-1----:R-:W4:Y:S04]  /*19ec0*/  LDL.LU R28, [R1+0x3c4] ;  /* 0x0003c400011c7983 */ /* 0x002f280000300800 */
[----:B------:R-:W-:Y:S01]  /*19ed0*/  STS.U16 [R4+0x6b00], R12 ;  /* 0x006b000c04007388 */ /* 0x000fe20000000400 */
[----:B--2---:R-:W2:Y:S03]  /*19ee0*/  LDL.LU R26, [R1+0x3c0] ;  /* 0x0003c000011a7983 */ /* 0x004ea60000300800 */
[----:B---3--:R0:W-:Y:S04]  /*19ef0*/  STS.U16 [R4+0x7a00], R24 ;  /* 0x007a001804007388 */ /* 0x0081e80000000400 */
[----:B0-----:R-:W3:Y:S04]  /*19f00*/  LDL.LU R24, [R1+0x394] ;  /* 0x0003940001187983 */ /* 0x001ee80000300800 */
[----:B------:R-:W0:Y:S01]  /*19f10*/  S2R R25, SR_TID.X ;  /* 0x0000000000197919 */ /* 0x000e220000002100 */
[----:B------:R-:W-:Y:S01]  /*19f20*/  STS.U16 [R4+0x7b00], R13 ;  /* 0x007b000d04007388 */ /* 0x000fe20000000400 */
[----:B0-----:R-:W-:-:S05]  /*19f30*/  LOP3.LUT R25, R25, 0x7f, RZ, 0xc0, !PT ;  /* 0x0000007f19197812 */ /* 0x001fca00078ec0ff */
[----:B------:R-:W-:-:S05]  /*19f40*/  IMAD.SHL.U32 R0, R25, 0x2, RZ ;  /* 0x0000000219007824 */ /* 0x000fca00078e00ff */
[----:B------:R-:W-:-:S05]  /*19f50*/  LOP3.LUT R0, R0, 0x60, RZ, 0x3c, !PT ;  /* 0x0000006000007812 */ /* 0x000fca00078e3cff */
[----:B------:R0:W-:Y:S01]  /*19f60*/  STS.U16 [R0+0xc00], R27 ;  /* 0x000c001b00007388 */ /* 0x0001e20000000400 */
[----:B------:R1:W-:Y:S02]  /*19f70*/  STS.U16 [R0+0xd00], R29 ;  /* 0x000d001d00007388 */ /* 0x0003e40000000400 */
[----:B------:R-:W-:Y:S02]  /*19f80*/  STS.U16 [R0+0x1c00], R14 ;  /* 0x001c000e00007388 */ /* 0x000fe40000000400 */
[----:B------:R-:W-:Y:S01]  /*19f90*/  STS.U16 [R0+0x1d00], R15 ;  /* 0x001d000f00007388 */ /* 0x000fe20000000400 */
[----:B------:R-:W-:Y:S01]  /*19fa0*/  STS.U16 [R0+0x2c00], R16 ;  /* 0x002c001000007388 */ /* 0x000fe20000000400 */
[----:B----4-:R-:W-:Y:S02]  /*19fb0*/  STS.U16 [R0+0x2d00], R17 ;  /* 0x002d001100007388 */ /* 0x010fe40000000400 */
[----:B------:R-:W-:Y:S01]  /*19fc0*/  STS.U16 [R0+0x3c00], R18 ;  /* 0x003c001200007388 */ /* 0x000fe20000000400 */
[----:B0-----:R-:W4:Y:S01]  /*19fd0*/  LDL.LU R27, [R1+0x61c] ;  /* 0x00061c00011b7983 */ /* 0x001f220000300800 */
[----:B-1----:R-:W4:Y:S02]  /*19fe0*/  LDL.LU R29, [R1+0x618] ;  /* 0x00061800011d7983 */ /* 0x002f240000300800 */
[----:B------:R-:W4:Y:S02]  /*19ff0*/  LDL.LU R5, [R1+0x5f4] ;  /* 0x0005f40001057983 */ /* 0x000f240000300800 */
[----:B------:R-:W4:Y:S01]  /*1a000*/  LDL.LU R6, [R1+0x5f0] ;  /* 0x0005f00001067983 */ /* 0x000f220000300800 */
[----:B------:R-:W-:Y:S04]  /*1a010*/  STS.U16 [R0+0x3d00], R19 ;  /* 0x003d001300007388 */ /* 0x000fe80000000400 */
[----:B------:R-:W4:Y:S01]  /*1a020*/  LDL.LU R7, [R1+0x5cc] ;  /* 0x0005cc0001077983 */ /* 0x000f220000300800 */
[----:B------:R-:W-:Y:S02]  /*1a030*/  STS.U16 [R0+0x4c00], R20 ;  /* 0x004c001400007388 */ /* 0x000fe40000000400 */
[----:B------:R-:W4:Y:S02]  /*1a040*/  LDL.LU R8, [R1+0x5c8] ;  /* 0x0005c80001087983 */ /* 0x000f240000300800 */
[----:B------:R-:W-:Y:S01]  /*1a050*/  STS.U16 [R0+0x4d00], R21 ;  /* 0x004d001500007388 */ /* 0x000fe20000000400 */
[----:B------:R-:W4:Y:S04]  /*1a060*/  LDL.LU R9, [R1+0x4d8] ;  /* 0x0004d80001097983 */ /* 0x000f280000300800 */
[----:B------:R-:W-:Y:S01]  /*1a070*/  STS.U16 [R0+0x5c00], R22 ;  /* 0x005c001600007388 */ /* 0x000fe20000000400 */
[----:B------:R-:W4:Y:S02]  /*1a080*/  LDL.LU R10, [R1+0x4d0] ;  /* 0x0004d000010a7983 */ /* 0x000f240000300800 */
[----:B------:R-:W-:Y:S02]  /*1a090*/  STS.U16 [R0+0x5d00], R23 ;  /* 0x005d001700007388 */ /* 0x000fe40000000400 */
[----:B------:R-:W4:Y:S01]  /*1a0a0*/  LDL.LU R11, [R1+0x424] ;  /* 0x00042400010b7983 */ /* 0x000f220000300800 */
[----:B------:R-:W-:Y:S04]  /*1a0b0*/  STS.U16 [R0+0x6c00], R28 ;  /* 0x006c001c00007388 */ /* 0x000fe80000000400 */
[----:B------:R-:W4:Y:S01]  /*1a0c0*/  LDL.LU R12, [R1+0x3ec] ;  /* 0x0003ec00010c7983 */ /* 0x000f220000300800 */
[----:B--2---:R0:W-:Y:S02]  /*1a0d0*/  STS.U16 [R0+0x6d00], R26 ;  /* 0x006d001a00007388 */ /* 0x0041e40000000400 */
[----:B------:R-:W2:Y:S02]  /*1a0e0*/  LDL.LU R13, [R1+0x3e8] ;  /* 0x0003e800010d7983 */ /* 0x000ea40000300800 */
[----:B------:R-:W-:Y:S01]  /*1a0f0*/  IMAD.SHL.U32 R4, R25, 0x2, RZ ;  /* 0x0000000219047824 */ /* 0x000fe200078e00ff */
[----:B0-----:R-:W2:Y:S01]  /*1a100*/  LDL.LU R26, [R1+0x3bc] ;  /* 0x0003bc00011a7983 */ /* 0x001ea20000300800 */
[----:B------:R-:W2:Y:S03]  /*1a110*/  LDL.LU R25, [R1+0x3b8] ;  /* 0x0003b80001197983 */ /* 0x000ea60000300800 */
[----:B---3--:R-:W-:Y:S01]  /*1a120*/  STS.U16 [R0+0x7c00], R24 ;  /* 0x007c001800007388 */ /* 0x008fe20000000400 */
[----:B------:R0:W-:Y:S03]  /*1a130*/  STS.U16 [R0+0x7d00], R2 ;  /* 0x007d000200007388 */ /* 0x0001e60000000400 */
[----:B0-----:R-:W3:Y:S01]  /*1a140*/  LDL.LU R2, [R1+0x3ad4] ;  /* 0x003ad40001027983 */ /* 0x001ee20000300800 */
[----:B------:R-:W-:Y:S01]  /*1a150*/  LOP3.LUT R4, R4, 0x70, RZ, 0x3c, !PT ;  /* 0x0000007004047812 */ /* 0x000fe200078e3cff */
[----:B------:R-:W2:Y:S02]  /*1a160*/  LDL.LU R24, [R1+0x38c] ;  /* 0x00038c0001187983 */ /* 0x000ea40000300800 */
[----:B------:R-:W2:Y:S01]  /*1a170*/  LDL.LU R0, [R1+0x388] ;  /* 0x0003880001007983 */ /* 0x000ea20000300800 */
[----:B------:R-:W2:Y:S01]  /*1a180*/  LDL.LU R14, [R1+0xcc] ;  /* 0x0000cc00010e7983 */ /* 0x000ea20000300800 */
[----:B------:R-:W2:Y:S02]  /*1a190*/  LDL.LU R15, [R1+0xc8] ;  /* 0x0000c800010f7983 */ /* 0x000ea40000300800 */
        /* <DEDUP_REMOVED lines=8> */
[----:B------:R-:W2:Y:S01]  /*1a220*/  LDL.LU R28, [R1+0xa4] ;  /* 0x0000a400011c7983 */ /* 0x000ea20000300800 */
[----:B----4-:R0:W-:Y:S01]  /*1a230*/  STS.U16 [R4+0xe00], R27 ;  /* 0x000e001b04007388 */ /* 0x0101e20000000400 */
[----:B------:R1:W-:Y:S02]  /*1a240*/  STS.U16 [R4+0xf00], R29 ;  /* 0x000f001d04007388 */ /* 0x0003e40000000400 */
[----:B------:R-:W-:Y:S02]  /*1a250*/  STS.U16 [R4+0x1e00], R5 ;  /* 0x001e000504007388 */ /* 0x000fe40000000400 */
[----:B------:R-:W-:Y:S01]  /*1a260*/  STS.U16 [R4+0x1f00], R6 ;  /* 0x001f000604007388 */ /* 0x000fe20000000400 */
[----:B------:R-:W-:Y:S01]  /*1a270*/  STS.U16 [R4+0x2e00], R7 ;  /* 0x002e000704007388 */ /* 0x000fe20000000400 */
[----:B------:R-:W-:Y:S03]  /*1a280*/  STS.U16 [R4+0x2f00], R8 ;  /* 0x002f000804007388 */ /* 0x000fe60000000400 */
[----:B------:R-:W-:Y:S01]  /*1a290*/  STS.U16 [R4+0x3e00], R9 ;  /* 0x003e000904007388 */ /* 0x000fe20000000400 */
[----:B------:R-:W-:Y:S03]  /*1a2a0*/  STS.U16 [R4+0x3f00], R10 ;  /* 0x003f000a04007388 */ /* 0x000fe60000000400 */
[----:B0-----:R-:W4:Y:S04]  /*1a2b0*/  LDL.LU R27, [R1+0xa0] ;  /* 0x0000a000011b7983 */ /* 0x001f280000300800 */
[----:B------:R-:W-:Y:S01]  /*1a2c0*/  STS.U16 [R4+0x4e00], R11 ;  /* 0x004e000b04007388 */ /* 0x000fe20000000400 */
[----:B-1----:R-:W4:Y:S03]  /*1a2d0*/  LDL.LU R29, [R1+0x9c] ;  /* 0x00009c00011d7983 */ /* 0x002f260000300800 */
[----:B---3--:R0:W-:Y:S04]  /*1a2e0*/  STS.U16 [R4+0x4f00], R2 ;  /* 0x004f000204007388 */ /* 0x0081e80000000400 */
[----:B0-----:R-:W3:Y:S01]  /*1a2f0*/  LDL.LU R2, [R1+0x3ad0] ;  /* 0x003ad00001027983 */ /* 0x001ee20000300800 */
[----:B------:R-:W-:Y:S02]  /*1a300*/  STS.U16 [R4+0x5e00], R12 ;  /* 0x005e000c04007388 */ /* 0x000fe40000000400 */
[----:B--2---:R-:W-:Y:S02]  /*1a310*/  STS.U16 [R4+0x5f00], R13 ;  /* 0x005f000d04007388 */ /* 0x004fe40000000400 */
[----:B------:R0:W-:Y:S01]  /*1a320*/  STS.U16 [R4+0x6e00], R26 ;  /* 0x006e001a04007388 */ /* 0x0001e20000000400 */
[----:B------:R1:W-:Y:S01]  /*1a330*/  STS.U16 [R4+0x6f00], R25 ;  /* 0x006f001904007388 */ /* 0x0003e20000000400 */
[----:B------:R2:W-:Y:S02]  /*1a340*/  STS.U16 [R4+0x7e00], R24 ;  /* 0x007e001804007388 */ /* 0x0005e40000000400 */
[----:B------:R2:W-:Y:S01]  /*1a350*/  STS.U16 [R4+0x7f00], R0 ;  /* 0x007f000004007388 */ /* 0x0005e20000000400 */
[----:B0-----:R-:W4:Y:S01]  /*1a360*/  LDL.LU R26, [R1+0x98] ;  /* 0x00009800011a7983 */ /* 0x001f220000300800 */
[----:B-1----:R-:W4:Y:S02]  /*1a370*/  LDL.LU R25, [R1+0x94] ;  /* 0x0000940001197983 */ /* 0x002f240000300800 */
[----:B--2---:R-:W4:Y:S02]  /*1a380*/  LDL.LU R24, [R1+0x90] ;  /* 0x0000900001187983 */ /* 0x004f240000300800 */
[----:B------:R-:W4:Y:S01]  /*1a390*/  LDL.LU R0, [R1+0x8c] ;  /* 0x00008c0001007983 */ /* 0x000f220000300800 */
[----:B------:R-:W4:Y:S01]  /*1a3a0*/  LDL.LU R6, [R1+0x88] ;  /* 0x0000880001067983 */ /* 0x000f220000300800 */
[----:B------:R-:W4:Y:S02]  /*1a3b0*/  LDL.LU R7, [R1+0x84] ;  /* 0x0000840001077983 */ /* 0x000f240000300800 */
[----:B------:R-:W4:Y:S02]  /*1a3c0*/  LDL.LU R8, [R1+0x80] ;  /* 0x0000800001087983 */ /* 0x000f240000300800 */
[----:B------:R-:W4:Y:S01]  /*1a3d0*/  LDL.LU R9, [R1+0x7c] ;  /* 0x00007c0001097983 */ /* 0x000f220000300800 */
[----:B------:R-:W4:Y:S01]  /*1a3e0*/  LDL.LU R10, [R1+0x78] ;  /* 0x00007800010a7983 */ /* 0x000f220000300800 */
[----:B------:R-:W4:Y:S02]  /*1a3f0*/  LDL.LU R11, [R1+0x74] ;  /* 0x00007400010b7983 */ /* 0x000f240000300800 */
[----:B------:R-:W4:Y:S02]  /*1a400*/  LDL.LU R12, [R1+0x70] ;  /* 0x00007000010c7983 */ /* 0x000f240000300800 */
[----:B------:R-:W4:Y:S01]  /*1a410*/  LDL.LU R13, [R1+0x6c] ;  /* 0x00006c00010d7983 */ /* 0x000f220000300800 */
[----:B---3--:R0:W-:Y:S04]  /*1a420*/  STS.U16 [R2+0x8000], R14 ;  /* 0x0080000e02007388 */ /* 0x0081e80000000400 */
[----:B------:R1:W-:Y:S04]  /*1a430*/  STS.U16 [R2+0x8400], R15 ;  /* 0x0084000f02007388 */ /* 0x0003e80000000400 */
[----:B------:R3:W-:Y:S04]  /*1a440*/  STS.U16 [R2+0x8800], R16 ;  /* 0x0088001002007388 */ /* 0x0007e80000000400 */
[----:B----4-:R4:W-:Y:S04]  /*1a450*/  STS.U16 [R2+0xb000], R29 ;  /* 0x00b0001d02007388 */ /* 0x0109e80000000400 */
[----:B0-----:R-:W2:Y:S01]  /*1a460*/  LDL.LU R14, [R1+0x68] ;  /* 0x00006800010e7983 */ /* 0x001ea20000300800 */
[----:B-1----:R-:W2:Y:S02]  /*1a470*/  LDL.LU R15, [R1+0x64] ;  /* 0x00006400010f7983 */ /* 0x002ea40000300800 */
[----:B---3--:R-:W3:Y:S01]  /*1a480*/  LDL.LU R16, [R1+0x60] ;  /* 0x0000600001107983 */ /* 0x008ee20000300800 */
[----:B----4-:R-:W4:Y:S04]  /*1a490*/  LDL.LU R29, [R1+0x5c] ;  /* 0x00005c00011d7983 */ /* 0x010f280000300800 */
[----:B------:R0:W-:Y:S04]  /*1a4a0*/  STS.U16 [R2+0x8c00], R17 ;  /* 0x008c001102007388 */ /* 0x0001e80000000400 */
[----:B------:R1:W-:Y:S04]  /*1a4b0*/  STS.U16 [R2+0x9000], R18 ;  /* 0x0090001202007388 */ /* 0x0003e80000000400 */
[----:B------:R1:W-:Y:S04]  /*1a4c0*/  STS.U16 [R2+0x9400], R19 ;  /* 0x0094001302007388 */ /* 0x0003e80000000400 */
[----:B------:R1:W-:Y:S04]  /*1a4d0*/  STS.U16 [R2+0x9800], R20 ;  /* 0x0098001402007388 */ /* 0x0003e80000000400 */
[----:B------:R1:W-:Y:S04]  /*1a4e0*/  STS.U16 [R2+0x9c00], R21 ;  /* 0x009c001502007388 */ /* 0x0003e80000000400 */
[----:B------:R1:W-:Y:S04]  /*1a4f0*/  STS.U16 [R2+0xa000], R22 ;  /* 0x00a0001602007388 */ /* 0x0003e80000000400 */
[----:B0-----:R-:W4:Y:S01]  /*1a500*/  LDL.LU R17, [R1+0x54] ;  /* 0x0000540001117983 */ /* 0x001f220000300800 */
[----:B-1----:R-:W4:Y:S02]  /*1a510*/  LDL.LU R18, [R1+0x50] ;  /* 0x0000500001127983 */ /* 0x002f240000300800 */
[----:B------:R-:W4:Y:S02]  /*1a520*/  LDL.LU R19, [R1+0x4c] ;  /* 0x00004c0001137983 */ /* 0x000f240000300800 */
[----:B------:R-:W4:Y:S01]  /*1a530*/  LDL.LU R20, [R1+0x48] ;  /* 0x0000480001147983 */ /* 0x000f220000300800 */
[----:B------:R-:W4:Y:S04]  /*1a540*/  LDL.LU R21, [R1+0x44] ;  /* 0x0000440001157983 */ /* 0x000f280000300800 */
[----:B------:R0:W-:Y:S01]  /*1a550*/  STS.U16 [R2+0xa400], R23 ;  /* 0x00a4001702007388 */ /* 0x0001e20000000400 */
[----:B------:R-:W4:Y:S03]  /*1a560*/  LDL.LU R22, [R1+0x40] ;  /* 0x0000400001167983 */ /* 0x000f260000300800 */
[----:B------:R1:W-:Y:S04]  /*1a570*/  STS.U16 [R2+0xa800], R28 ;  /* 0x00a8001c02007388 */ /* 0x0003e80000000400 */
[----:B------:R1:W-:Y:S04]  /*1a580*/  STS.U16 [R2+0xac00], R27 ;  /* 0x00ac001b02007388 */ /* 0x0003e80000000400 */
[----:B------:R1:W-:Y:S04]  /*1a590*/  STS.U16 [R2+0xb400], R26 ;  /* 0x00b4001a02007388 */ /* 0x0003e80000000400 */
[----:B------:R1:W-:Y:S04]  /*1a5a0*/  STS.U16 [R2+0xb800], R25 ;  /* 0x00b8001902007388 */ /* 0x0003e80000000400 */
[----:B------:R1:W-:Y:S04]  /*1a5b0*/  STS.U16 [R2+0xbc00], R24 ;  /* 0x00bc001802007388 */ /* 0x0003e80000000400 */
[----:B0-----:R-:W4:Y:S01]  /*1a5c0*/  LDL.LU R23, [R1+0x3c] ;  /* 0x00003c0001177983 */ /* 0x001f220000300800 */
[----:B-1----:R-:W4:Y:S02]  /*1a5d0*/  LDL.LU R28, [R1+0x38] ;  /* 0x00003800011c7983 */ /* 0x002f240000300800 */
[----:B------:R-:W4:Y:S01]  /*1a5e0*/  LDL.LU R27, [R1+0x34] ;  /* 0x00003400011b7983 */ /* 0x000f220000300800 */
[----:B------:R-:W4:Y:S01]  /*1a5f0*/  LDL.LU R26, [R1+0x30] ;  /* 0x00003000011a7983 */ /* 0x000f220000300800 */
[----:B------:R-:W4:Y:S03]  /*1a600*/  LDL.LU R25, [R1+0x2c] ;  /* 0x00002c0001197983 */ /* 0x000f260000300800 */
[----:B------:R0:W-:Y:S01]  /*1a610*/  STS.U16 [R2+0xc000], R0 ;  /* 0x00c0000002007388 */ /* 0x0001e20000000400 */
[----:B------:R-:W4:Y:S03]  /*1a620*/  LDL.LU R24, [R1+0x28] ;  /* 0x0000280001187983 */ /* 0x000f260000300800 */
[----:B------:R1:W-:Y:S04]  /*1a630*/  STS.U16 [R2+0xc400], R6 ;  /* 0x00c4000602007388 */ /* 0x0003e80000000400 */
[----:B------:R1:W-:Y:S04]  /*1a640*/  STS.U16 [R2+0xc800], R7 ;  /* 0x00c8000702007388 */ /* 0x0003e80000000400 */
[----:B------:R1:W-:Y:S04]  /*1a650*/  STS.U16 [R2+0xcc00], R8 ;  /* 0x00cc000802007388 */ /* 0x0003e80000000400 */
[----:B------:R1:W-:Y:S04]  /*1a660*/  STS.U16 [R2+0xd000], R9 ;  /* 0x00d0000902007388 */ /* 0x0003e80000000400 */
[----:B0-----:R-:W4:Y:S01]  /*1a670*/  LDL.LU R0, [R1+0x24] ;  /* 0x0000240001007983 */ /* 0x001f220000300800 */
[----:B------:R-:W4:Y:S02]  /*1a680*/  LDL.LU R4, [R1+0x1c] ;  /* 0x00001c0001047983 */ /* 0x000f240000300800 */
[----:B------:R-:W4:Y:S02]  /*1a690*/  LDL.LU R5, [R1+0x18] ;  /* 0x0000180001057983 */ /* 0x000f240000300800 */
[----:B-1----:R-:W4:Y:S01]  /*1a6a0*/  LDL.LU R6, [R1+0x3acc] ;  /* 0x003acc0001067983 */ /* 0x002f220000300800 */
[----:B------:R-:W4:Y:S01]  /*1a6b0*/  LDL.LU R7, [R1+0x3ac8] ;  /* 0x003ac80001077983 */ /* 0x000f220000300800 */
[----:B------:R-:W4:Y:S02]  /*1a6c0*/  LDL.LU R8, [R1+0x3ac4] ;  /* 0x003ac40001087983 */ /* 0x000f240000300800 */
[----:B------:R-:W4:Y:S01]  /*1a6d0*/  LDL.LU R9, [R1+0x3ac0] ;  /* 0x003ac00001097983 */ /* 0x000f220000300800 */
        /* <DEDUP_REMOVED lines=8> */
[----:B--2---:R0:W-:Y:S04]  /*1a760*/  STS.U16 [R2+0xe400], R14 ;  /* 0x00e4000e02007388 */ /* 0x0041e80000000400 */
[----:B------:R1:W-:Y:S04]  /*1a770*/  STS.U16 [R2+0xe800], R15 ;  /* 0x00e8000f02007388 */ /* 0x0003e80000000400 */
[----:B---3--:R2:W-:Y:S04]  /*1a780*/  STS.U16 [R2+0xec00], R16 ;  /* 0x00ec001002007388 */ /* 0x0085e80000000400 */
[----:B----4-:R3:W-:Y:S04]  /*1a790*/  STS.U16 [R2+0xf000], R29 ;  /* 0x00f0001d02007388 */ /* 0x0107e80000000400 */
[----:B0-----:R-:W4:Y:S01]  /*1a7a0*/  LDL.LU R14, [R1+0x3aac] ;  /* 0x003aac00010e7983 */ /* 0x001f220000300800 */
[----:B-1----:R-:W4:Y:S02]  /*1a7b0*/  LDL.LU R15, [R1+0x3aa8] ;  /* 0x003aa800010f7983 */ /* 0x002f240000300800 */
[----:B--2---:R-:W2:Y:S01]  /*1a7c0*/  LDL.LU R16, [R1+0x3aa4] ;  /* 0x003aa40001107983 */ /* 0x004ea20000300800 */
[----:B---3--:R-:W3:Y:S04]  /*1a7d0*/  LDL.LU R29, [R1+0x3aa0] ;  /* 0x003aa000011d7983 */ /* 0x008ee80000300800 */
[----:B------:R0:W-:Y:S04]  /*1a7e0*/  STS.U16 [R2+0xf800], R17 ;  /* 0x00f8001102007388 */ /* 0x0001e80000000400 */
[----:B------:R1:W-:Y:S04]  /*1a7f0*/  STS.U16 [R2+0xfc00], R18 ;  /* 0x00fc001202007388 */ /* 0x0003e80000000400 */
[----:B0-----:R-:W2:Y:S01]  /*1a800*/  LDL.LU R17, [R1+0x3a9c] ;  /* 0x003a9c0001117983 */ /* 0x001ea20000300800 */
[----:B-1----:R-:W2:Y:S02]  /*1a810*/  LDL.LU R18, [R1+0x3a98] ;  /* 0x003a980001127983 */ /* 0x002ea40000300800 */
[----:B------:R-:W-:Y:S01]  /*1a820*/  STL [R1+0x1520], R2 ;  /* 0x0015200201007387 */ /* 0x000fe20000100800 */
[----:B---3--:R0:W-:Y:S02]  /*1a830*/  STS.U16 [R2+0xf400], R29 ;  /* 0x00f4001d02007388 */ /* 0x0081e40000000400 */
[----:B0-----:R-:W-:-:S02]  /*1a840*/  LOP3.LUT R29, R2, 0x20, RZ, 0x3c, !PT ;  /* 0x00000020021d7812 */ /* 0x001fc400078e3cff */
[----:B------:R-:W3:Y:S04]  /*1a850*/  LDL.LU R2, [R1+0x20] ;  /* 0x0000200001027983 */ /* 0x000ee80000300800 */
[----:B------:R0:W-:Y:S01]  /*1a860*/  STS.U16 [R29+0x8100], R19 ;  /* 0x008100131d007388 */ /* 0x0001e20000000400 */
[----:B------:R1:W-:Y:S02]  /*1a870*/  STS.U16 [R29+0x8500], R20 ;  /* 0x008500141d007388 */ /* 0x0003e40000000400 */
[----:B------:R2:W-:Y:S02]  /*1a880*/  STS.U16 [R29+0x8900], R21 ;  /* 0x008900151d007388 */ /* 0x0005e40000000400 */
[----:B------:R4:W-:Y:S01]  /*1a890*/  STS.U16 [R29+0x8d00], R22 ;  /* 0x008d00161d007388 */ /* 0x0009e20000000400 */
[----:B------:R4:W-:Y:S01]  /*1a8a0*/  STS.U16 [R29+0x9100], R23 ;  /* 0x009100171d007388 */ /* 0x0009e20000000400 */
[----:B------:R4:W-:Y:S03]  /*1a8b0*/  STS.U16 [R29+0x9500], R28 ;  /* 0x0095001c1d007388 */ /* 0x0009e60000000400 */
[----:B0-----:R-:W3:Y:S01]  /*1a8c0*/  LDL.LU R19, [R1+0x3a94] ;  /* 0x003a940001137983 */ /* 0x001ee20000300800 */
[----:B-1----:R-:W3:Y:S02]  /*1a8d0*/  LDL.LU R20, [R1+0x3a90] ;  /* 0x003a900001147983 */ /* 0x002ee40000300800 */
[----:B--2---:R-:W2:Y:S02]  /*1a8e0*/  LDL.LU R21, [R1+0x3a8c] ;  /* 0x003a8c0001157983 */ /* 0x004ea40000300800 */
[----:B----4-:R-:W4:Y:S01]  /*1a8f0*/  LDL.LU R22, [R1+0x3a88] ;  /* 0x003a880001167983 */ /* 0x010f220000300800 */
[----:B------:R-:W2:Y:S01]  /*1a900*/  LDL.LU R23, [R1+0x3a84] ;  /* 0x003a840001177983 */ /* 0x000ea20000300800 */
[----:B------:R-:W2:Y:S03]  /*1a910*/  LDL.LU R28, [R1+0x3a80] ;  /* 0x003a8000011c7983 */ /* 0x000ea60000300800 */
[----:B------:R0:W-:Y:S01]  /*1a920*/  STS.U16 [R29+0x9900], R27 ;  /* 0x0099001b1d007388 */ /* 0x0001e20000000400 */
[----:B------:R1:W-:Y:S02]  /*1a930*/  STS.U16 [R29+0x9d00], R26 ;  /* 0x009d001a1d007388 */ /* 0x0003e40000000400 */
[----:B------:R1:W-:Y:S02]  /*1a940*/  STS.U16 [R29+0xa100], R25 ;  /* 0x00a100191d007388 */ /* 0x0003e40000000400 */
[----:B------:R1:W-:Y:S01]  /*1a950*/  STS.U16 [R29+0xa500], R24 ;  /* 0x00a500181d007388 */ /* 0x0003e20000000400 */
[----:B------:R1:W-:Y:S04]  /*1a960*/  STS.U16 [R29+0xa900], R0 ;  /* 0x00a900001d007388 */ /* 0x0003e80000000400 */
[----:B0-----:R-:W2:Y:S01]  /*1a970*/  LDL.LU R27, [R1+0x3a7c] ;  /* 0x003a7c00011b7983 */ /* 0x001ea20000300800 */
[----:B-1----:R-:W2:Y:S03]  /*1a980*/  LDL.LU R26, [R1+0x3a78] ;  /* 0x003a7800011a7983 */ /* 0x002ea60000300800 */
[----:B------:R-:W2:Y:S01]  /*1a990*/  LDL.LU R25, [R1+0x3a74] ;  /* 0x003a740001197983 */ /* 0x000ea20000300800 */
[----:B------:R-:W2:Y:S03]  /*1a9a0*/  LDL.LU R24, [R1+0x3a70] ;  /* 0x003a700001187983 */ /* 0x000ea60000300800 */
[----:B------:R-:W2:Y:S04]  /*1a9b0*/  LDL.LU R0, [R1+0x3a6c] ;  /* 0x003a6c0001007983 */ /* 0x000ea80000300800 */
[----:B---3--:R-:W-:Y:S01]  /*1a9c0*/  STS.U16 [R29+0xad00], R2 ;  /* 0x00ad00021d007388 */ /* 0x008fe20000000400 */
[----:B------:R-:W-:Y:S02]  /*1a9d0*/  STS.U16 [R29+0xb100], R4 ;  /* 0x00b100041d007388 */ /* 0x000fe40000000400 */
[----:B------:R-:W-:Y:S01]  /*1a9e0*/  STS.U16 [R29+0xb500], R5 ;  /* 0x00b500051d007388 */ /* 0x000fe20000000400 */
[----:B--2---:R0:W-:Y:S01]  /*1a9f0*/  STS.U16 [R29+0xb900], R0 ;  /* 0x00b900001d007388 */ /* 0x0041e20000000400 */
[----:B------:R1:W-:Y:S02]  /*1aa00*/  STS.U16 [R29+0xbd00], R24 ;  /* 0x00bd00181d007388 */ /* 0x0003e40000000400 */
[----:B------:R2:W-:Y:S02]  /*1aa10*/  STS.U16 [R29+0xc100], R25 ;  /* 0x00c100191d007388 */ /* 0x0005e40000000400 */
[----:B------:R3:W-:Y:S01]  /*1aa20*/  STS.U16 [R29+0xc500], R26 ;  /* 0x00c5001a1d007388 */ /* 0x0007e20000000400 */
[----:B0-----:R-:W4:Y:S01]  /*1aa30*/  LDL.LU R0, [R1+0x3a68] ;  /* 0x003a680001007983 */ /* 0x001f220000300800 */
[----:B-1----:R-:W4:Y:S02]  /*1aa40*/  LDL.LU R24, [R1+0x3a64] ;  /* 0x003a640001187983 */ /* 0x002f240000300800 */
[----:B--2---:R-:W2:Y:S02]  /*1aa50*/  LDL.LU R25, [R1+0x3a60] ;  /* 0x003a600001197983 */ /* 0x004ea40000300800 */
[----:B---3--:R-:W3:Y:S01]  /*1aa60*/  LDL.LU R26, [R1+0x3a5c] ;  /* 0x003a5c00011a7983 */ /* 0x008ee20000300800 */
[----:B------:R0:W-:Y:S04]  /*1aa70*/  STS.U16 [R29+0xc900], R27 ;  /* 0x00c9001b1d007388 */ /* 0x0001e80000000400 */
[----:B0-----:R-:W2:Y:S01]  /*1aa80*/  LDL.LU R27, [R1+0x3a58] ;  /* 0x003a5800011b7983 */ /* 0x001ea20000300800 */
[----:B------:R-:W2:Y:S02]  /*1aa90*/  LDL R5, [R1+0x1100] ;  /* 0x0011000001057983 */ /* 0x000ea40000100800 */
[----:B------:R-:W2:Y:S02]  /*1aaa0*/  LDL R4, [R1+0x14dc] ;  /* 0x0014dc0001047983 */ /* 0x000ea40000100800 */
[----:B------:R0:W-:Y:S02]  /*1aab0*/  STS.U16 [R29+0xcd00], R28 ;  /* 0x00cd001c1d007388 */ /* 0x0001e40000000400 */
[----:B0-----:R-:W4:Y:S01]  /*1aac0*/  LDL R28, [R1+0x14f0] ;  /* 0x0014f000011c7983 */ /* 0x001f220000100800 */
[----:B---3--:R-:W-:-:S06]  /*1aad0*/  PRMT R26, RZ, 0x7610, R26 ;  /* 0x00007610ff1a7816 */ /* 0x008fcc000000001a */
[----:B--2---:R-:W2:Y:S04]  /*1aae0*/  @!P0 LDG.E.U16 R26, [R4.64] ;  /* 0x00000006041a8981 */ /* 0x004ea8000c1e1500 */
[----:B------:R-:W-:Y:S01]  /*1aaf0*/  STS.U16 [R29+0xd100], R23 ;  /* 0x00d100171d007388 */ /* 0x000fe20000000400 */
[----:B----4-:R-:W-:Y:S03]  /*1ab00*/  STS.U16 [R29+0xd500], R22 ;  /* 0x00d500161d007388 */ /* 0x010fe60000000400 */
[----:B------:R-:W-:Y:S01]  /*1ab10*/  STS.U16 [R29+0xd900], R21 ;  /* 0x00d900151d007388 */ /* 0x000fe20000000400 */
[----:B------:R-:W-:Y:S03]  /*1ab20*/  STS.U16 [R29+0xdd00], R20 ;  /* 0x00dd00141d007388 */ /* 0x000fe60000000400 */
[----:B------:R-:W-:Y:S01]  /*1ab30*/  STS.U16 [R29+0xe100], R19 ;  /* 0x00e100131d007388 */ /* 0x000fe20000000400 */
[----:B------:R-:W-:Y:S02]  /*1ab40*/  STS.U16 [R29+0xe500], R18 ;  /* 0x00e500121d007388 */ /* 0x000fe40000000400 */
[----:B------:R-:W-:Y:S02]  /*1ab50*/  STS.U16 [R29+0xe900], R17 ;  /* 0x00e900111d007388 */ /* 0x000fe40000000400 */
[----:B------:R-:W-:Y:S01]  /*1ab60*/  STS.U16 [R29+0xed00], R16 ;  /* 0x00ed00101d007388 */ /* 0x000fe20000000400 */
[----:B------:R-:W-:Y:S01]  /*1ab70*/  STS.U16 [R29+0xf100], R15 ;  /* 0x00f1000f1d007388 */ /* 0x000fe20000000400 */
[----:B------:R-:W-:Y:S02]  /*1ab80*/  STS.U16 [R29+0xf500], R14 ;  /* 0x00f5000e1d007388 */ /* 0x000fe40000000400 */
[----:B------:R-:W-:Y:S02]  /*1ab90*/  STS.U16 [R29+0xf900], R13 ;  /* 0x00f9000d1d007388 */ /* 0x000fe40000000400 */
[----:B------:R0:W-:Y:S01]  /*1aba0*/  STS.U16 [R29+0xfd00], R12 ;  /* 0x00fd000c1d007388 */ /* 0x0001e20000000400 */
[----:B------:R-:W-:Y:S01]  /*1abb0*/  STS.U16 [R28+0x8200], R11 ;  /* 0x0082000b1c007388 */ /* 0x000fe20000000400 */
[----:B------:R-:W-:Y:S02]  /*1abc0*/  STS.U16 [R28+0x8600], R10 ;  /* 0x0086000a1c007388 */ /* 0x000fe40000000400 */
[----:B------:R-:W-:Y:S02]  /*1abd0*/  STS.U16 [R28+0x8a00], R9 ;  /* 0x008a00091c007388 */ /* 0x000fe40000000400 */
[----:B------:R-:W-:Y:S01]  /*1abe0*/  STS.U16 [R28+0x8e00], R8 ;  /* 0x008e00081c007388 */ /* 0x000fe20000000400 */
[----:B------:R-:W-:Y:S04]  /*1abf0*/  STL [R1+0x39e4], R23 ;  /* 0x0039e41701007387 */ /* 0x000fe80000100800 */
[----:B------:R-:W-:Y:S01]  /*1ac00*/  STS.U16 [R28+0x9200], R7 ;  /* 0x009200071c007388 */ /* 0x000fe20000000400 */
[----:B------:R-:W3:Y:S02]  /*1ac10*/  LDL.LU R2, [R1+0x1114] ;  /* 0x0011140001027983 */ /* 0x000ee40000300800 */
[----:B------:R-:W-:Y:S02]  /*1ac20*/  STS.U16 [R28+0x9600], R6 ;  /* 0x009600061c007388 */ /* 0x000fe40000000400 */
[----:B------:R1:W-:Y:S01]  /*1ac30*/  STS.U16 [R28+0x9a00], R3 ;  /* 0x009a00031c007388 */ /* 0x0003e20000000400 */
[----:B0-----:R-:W4:Y:S04]  /*1ac40*/  LDL.LU R29, [R1+0x110c] ;  /* 0x00110c00011d7983 */ /* 0x001f280000300800 */
[----:B-1----:R-:W3:Y:S04]  /*1ac50*/  LDL.LU R28, [R1+0x3a54] ;  /* 0x003a5400011c7983 */ /* 0x002ee80000300800 */
[----:B--2---:R0:W-:Y:S04]  /*1ac60*/  STL [R1+0x94], R26 ;  /* 0x0000941a01007387 */ /* 0x0041e80000100800 */
[----:B0-----:R-:W2:Y:S01]  /*1ac70*/  LDL.LU R26, [R1+0x3a50] ;  /* 0x003a5000011a7983 */ /* 0x001ea20000300800 */
[----:B------:R-:W2:Y:S02]  /*1ac80*/  LDL R4, [R1+0x10f0] ;  /* 0x0010f00001047983 */ /* 0x000ea40000100800 */
[----:B------:R-:W2:Y:S01]  /*1ac90*/  LDL R5, [R1+0x14cc] ;  /* 0x0014cc0001057983 */ /* 0x000ea20000100800 */
[----:B------:R-:W-:-:S02]  /*1aca0*/  PRMT R27, RZ, 0x7610, R27 ;  /* 0x00007610ff1b7816 */ /* 0x000fc4000000001b */
[----:B--2---:R-:W-:-:S04]  /*1acb0*/  @!P0 LOP3.LUT R5, R5, R4, RZ, 0x3c, !PT ;  /* 0x0000000405058212 */ /* 0x004fc800078e3cff */
[----:B------:R-:W-:-:S04]  /*1acc0*/  @!P0 LOP3.LUT R4, R5, R4, RZ, 0x3c, !PT ;  /* 0x0000000405048212 */ /* 0x000fc800078e3cff */
[----:B------:R-:W-:-:S05]  /*1acd0*/  @!P0 LOP3.LUT R5, R5, R4, RZ, 0x3c, !PT ;  /* 0x0000000405058212 */ /* 0x000fca00078e3cff */
[----:B------:R-:W2:Y:S04]  /*1ace0*/  @!P0 LDG.E.U16 R27, [R4.64] ;  /* 0x00000006041b8981 */ /* 0x000ea8000c1e1500 */
[----:B--2---:R0:W-:Y:S04]  /*1acf0*/  STL [R1+0x90], R27 ;  /* 0x0000901b01007387 */ /* 0x0041e80000100800 */
[----:B0-----:R-:W2:Y:S01]  /*1ad00*/  LDL.LU R27, [R1+0x3a4c] ;  /* 0x003a4c00011b7983 */ /* 0x001ea20000300800 */
[----:B------:R-:W2:Y:S02]  /*1ad10*/  LDL R4, [R1+0x14ac] ;  /* 0x0014ac0001047983 */ /* 0x000ea40000100800 */
[----:B------:R-:W2:Y:S01]  /*1ad20*/  LDL R5, [R1+0x14b0] ;  /* 0x0014b00001057983 */ /* 0x000ea20000100800 */
[----:B---3--:R-:W-:-:S02]  /*1ad30*/  PRMT R28, RZ, 0x7610, R28 ;  /* 0x00007610ff1c7816 */ /* 0x008fc4000000001c */
[----:B--2---:R-:W-:-:S04]  /*1ad40*/  @!P0 LOP3.LUT R5, R5, R4, RZ, 0x3c, !PT ;  /* 0x0000000405058212 */ /* 0x004fc800078e3cff */
[----:B------:R-:W-:-:S04]  /*1ad50*/  @!P0 LOP3.LUT R4, R5, R4, RZ, 0x3c, !PT ;  /* 0x0000000405048212 */ /* 0x000fc800078e3cff */
[----:B------:R-:W-:-:S05]  /*1ad60*/  @!P0 LOP3.LUT R5, R5, R4, RZ, 0x3c, !PT ;  /* 0x0000000405058212 */ /* 0x000fca00078e3cff */
[----:B------:R-:W2:Y:S04]  /*1ad70*/  @!P0 LDG.E.U16 R28, [R4.64] ;  /* 0x00000006041c8981 */ /* 0x000ea8000c1e1500 */
[----:B--2---:R0:W-:Y:S04]  /*1ad80*/  STL [R1+0x8c], R28 ;  /* 0x00008c1c01007387 */ /* 0x0041e80000100800 */
[----:B0-----:R-:W2:Y:S01]  /*1ad90*/  LDL.LU R28, [R1+0x3a48] ;  /* 0x003a4800011c7983 */ /* 0x001ea20000300800 */
[----:B------:R-:W3:Y:S02]  /*1ada0*/  LDL R4, [R1+0x148c] ;  /* 0x00148c0001047983 */ /* 0x000ee40000100800 */
[----:B------:R-:W3:Y:S01]  /*1adb0*/  LDL R5, [R1+0x1490] ;  /* 0x0014900001057983 */ /* 0x000ee20000100800 */
[----:B------:R-:W-:-:S02]  /*1adc0*/  PRMT R27, RZ, 0x7610, R27 ;  /* 0x00007610ff1b7816 */ /* 0x000fc4000000001b */
[----:B---3--:R-:W-:-:S04]  /*1add0*/  @!P0 LOP3.LUT R5, R5, R4, RZ, 0x3c, !PT ;  /* 0x0000000405058212 */ /* 0x008fc800078e3cff */
[----:B------:R-:W-:-:S04]  /*1ade0*/  @!P0 LOP3.LUT R4, R5, R4, RZ, 0x3c, !PT ;  /* 0x0000000405048212 */ /* 0x000fc800078e3cff */
[----:B------:R-:W-:-:S05]  /*1adf0*/  @!P0 LOP3.LUT R5, R5, R4, RZ, 0x3c, !PT ;  /* 0x0000000405058212 */ /* 0x000fca00078e3cff */
[----:B------:R-:W3:Y:S04]  /*1ae00*/  @!P0 LDG.E.U16 R27, [R4.64] ;  /* 0x00000006041b8981 */ /* 0x000ee8000c1e1500 */
[----:B---3--:R0:W-:Y:S04]  /*1ae10*/  STL [R1+0x88], R27 ;  /* 0x0000881b01007387 */ /* 0x0081e80000100800 */
[----:B0-----:R-:W3:Y:S01]  /*1ae20*/  LDL.LU R27, [R1+0x3a44] ;  /* 0x003a4400011b7983 */ /* 0x001ee20000300800 */
[----:B------:R-:W3:Y:S02]  /*1ae30*/  LDL R4, [R1+0x146c] ;  /* 0x00146c0001047983 */ /* 0x000ee40000100800 */
[----:B------:R-:W3:Y:S01]  /*1ae40*/  LDL R5, [R1+0x1470] ;  /* 0x0014700001057983 */ /* 0x000ee20000100800 */
[----:B--2---:R-:W-:-:S02]  /*1ae50*/  PRMT R28, RZ, 0x7610, R28 ;  /* 0x00007610ff1c7816 */ /* 0x004fc4000000001c */
[----:B---3--:R-:W-:-:S04]  /*1ae60*/  @!P0 LOP3.LUT R5, R5, R4, RZ, 0x3c, !PT ;  /* 0x0000000405058212 */ /* 0x008fc800078e3cff */
        /* <DEDUP_REMOVED lines=200> */
[----:B------:R0:W2:Y:S04]  /*1baf0*/  @!P0 LDG.E.U16 R28, [R4.64] ;  /* 0x00000006041c8981 */ /* 0x0000a8000c1e1500 */
        /* <DEDUP_REMOVED lines=8> */
[----:B---3--:R0:W-:Y:S04]  /*1bb80*/  STL [R1+0x28], R26 ;  /* 0x0000281a01007387 */ /* 0x0081e80000100800 */
[----:B0-----:R-:W2:Y:S01]  /*1bb90*/  LDL.LU R26, [R1+0x39e8] ;  /* 0x0039e800011a7983 */ /* 0x001ea20000300800 */
[----:B------:R-:W3:Y:S02]  /*1bba0*/  LDL R4, [R1+0x12cc] ;  /* 0x0012cc0001047983 */ /* 0x000ee40000100800 */
[----:B------:R-:W3:Y:S01]  /*1bbb0*/  LDL R5, [R1+0x12d0] ;  /* 0x0012d00001057983 */ /* 0x000ee20000100800 */
[----:B------:R-:W-:-:S02]  /*1bbc0*/  PRMT R27, RZ, 0x7610, R27 ;  /* 0x00007610ff1b7816 */ /* 0x000fc4000000001b */
[----:B---3--:R-:W-:-:S04]  /*1bbd0*/  @!P0 LOP3.LUT R5, R5, R4, RZ, 0x3c, !PT ;  /* 0x0000000405058212 */ /* 0x008fc800078e3cff */
[----:B------:R-:W-:-:S04]  /*1bbe0*/  @!P0 LOP3.LUT R4, R5, R4, RZ, 0x3c, !PT ;  /* 0x0000000405048212 */ /* 0x000fc800078e3cff */
[----:B------:R-:W-:-:S05]  /*1bbf0*/  @!P0 LOP3.LUT R5, R5, R4, RZ, 0x3c, !PT ;  /* 0x0000000405058212 */ /* 0x000fca00078e3cff */
[----:B------:R0:W3:Y:S04]  /*1bc00*/  @!P0 LDG.E.U16 R27, [R4.64] ;  /* 0x00000006041b8981 */ /* 0x0000e8000c1e1500 */
[----:B0-----:R-:W2:Y:S04]  /*1bc10*/  LDL R4, [R1+0x12b4] ;  /* 0x0012b40001047983 */ /* 0x001ea80000100800 */
[----:B------:R-:W2:Y:S01]  /*1bc20*/  LDL R5, [R1+0x12b8] ;  /* 0x0012b80001057983 */ /* 0x000ea20000100800 */
[----:B------:R-:W-:Y:S02]  /*1bc30*/  PRMT R28, RZ, 0x7610, R28 ;  /* 0x00007610ff1c7816 */ /* 0x000fe4000000001c */
[----:B--2---:R-:W-:-:S04]  /*1bc40*/  @!P0 LOP3.LUT R5, R5, R4, RZ, 0x3c, !PT ;  /* 0x0000000405058212 */ /* 0x004fc800078e3cff */
[----:B------:R-:W-:-:S04]  /*1bc50*/  @!P0 LOP3.LUT R4, R5, R4, RZ, 0x3c, !PT ;  /* 0x0000000405048212 */ /* 0x000fc800078e3cff */
[----:B------:R-:W-:Y:S01]  /*1bc60*/  @!P0 LOP3.LUT R5, R5, R4, RZ, 0x3c, !PT ;  /* 0x0000000405058212 */ /* 0x000fe200078e3cff */
[----:B---3--:R0:W-:Y:S04]  /*1bc70*/  STL [R1+0x39b0], R27 ;  /* 0x0039b01b01007387 */ /* 0x0081e80000100800 */
[----:B------:R1:W2:Y:S04]  /*1bc80*/  @!P0 LDG.E.U16 R28, [R4.64] ;  /* 0x00000006041c8981 */ /* 0x0002a8000c1e1500 */
[----:B-1----:R-:W3:Y:S04]  /*1bc90*/  LDL R4, [R1+0x12ac] ;  /* 0x0012ac0001047983 */ /* 0x002ee80000100800 */
[----:B------:R-:W3:Y:S01]  /*1bca0*/  LDL R5, [R1+0x12b0] ;  /* 0x0012b00001057983 */ /* 0x000ee20000100800 */
[----:B------:R-:W-:-:S02]  /*1bcb0*/  PRMT R26, RZ, 0x7610, R26 ;  /* 0x00007610ff1a7816 */ /* 0x000fc4000000001a */
[----:B---3--:R-:W-:-:S04]  /*1bcc0*/  @!P0 LOP3.LUT R5, R5, R4, RZ, 0x3c, !PT ;  /* 0x0000000405058212 */ /* 0x008fc800078e3cff */
[----:B------:R-:W-:-:S04]  /*1bcd0*/  @!P0 LOP3.LUT R4, R5, R4, RZ, 0x3c, !PT ;  /* 0x0000000405048212 */ /* 0x000fc800078e3cff */
[----:B------:R-:W-:Y:S01]  /*1bce0*/  @!P0 LOP3.LUT R5, R5, R4, RZ, 0x3c, !PT ;  /* 0x0000000405058212 */ /* 0x000fe200078e3cff */
[----:B--2---:R1:W-:Y:S04]  /*1bcf0*/  STL [R1+0x39c4], R28 ;  /* 0x0039c41c01007387 */ /* 0x0043e80000100800 */
[----:B------:R2:W3:Y:S01]  /*1bd00*/  @!P0 LDG.E.U16 R26, [R4.64] ;  /* 0x00000006041a8981 */ /* 0x0004e2000c1e1500 */
[----:B0-----:R-:W-:-:S03]  /*1bd10*/  PRMT R27, RZ, 0x7610, R27 ;  /* 0x00007610ff1b7816 */ /* 0x001fc6000000001b */
[----:B-1----:R-:W3:Y:S04]  /*1bd20*/  LDL R28, [R1+0x1270] ;  /* 0x00127000011c7983 */ /* 0x002ee80000100800 */
[----:B--2---:R-:W2:Y:S04]  /*1bd30*/  LDL R4, [R1+0x1294] ;  /* 0x0012940001047983 */ /* 0x004ea80000100800 */
[----:B------:R-:W2:Y:S02]  /*1bd40*/  LDL R5, [R1+0x1298] ;  /* 0x0012980001057983 */ /* 0x000ea40000100800 */
        /* <DEDUP_REMOVED lines=19> */
[----:B------:R-:W-:-:S05]  /*1be80*/  @!P0 LOP3.LUT R5, R5, R4, RZ, 0x3c, !PT ;  /* 0x0000000405058212 */ /* 0x000fca00078e3cff */
[----:B------:R0:W2:Y:S04]  /*1be90*/  @!P0 LDG.E.U16 R26, [R4.64] ;  /* 0x00000006041a8981 */ /* 0x0000a8000c1e1500 */
[----:B---3--:R1:W-:Y:S01]  /*1bea0*/  STL [R1+0x39b8], R25 ;  /* 0x0039b81901007387 */ /* 0x0083e20000100800 */
[----:B------:R-:W-:Y:S01]  /*1beb0*/  PRMT R24, RZ, 0x7610, R24 ;  /* 0x00007610ff187816 */ /* 0x000fe20000000018 */
[----:B0-----:R-:W-:Y:S02]  /*1bec0*/  @!P0 IMAD.MOV.U32 R4, RZ, RZ, R28 ;  /* 0x000000ffff048224 */ /* 0x001fe400078e001c */
[----:B------:R-:W-:-:S05]  /*1bed0*/  @!P0 IMAD.MOV.U32 R5, RZ, RZ, R27 ;  /* 0x000000ffff058224 */ /* 0x000fca00078e001b */
[----:B------:R0:W3:Y:S04]  /*1bee0*/  @!P0 LDG.E.U16 R24, [R4.64] ;  /* 0x0000000604188981 */ /* 0x0000e8000c1e1500 */
[----:B--2---:R2:W-:Y:S01]  /*1bef0*/  STL [R1+0x39cc], R26 ;  /* 0x0039cc1a01007387 */ /* 0x0045e20000100800 */
[----:B0-----:R-:W4:Y:S01]  /*1bf00*/  LDL R5, [R1+0x1254] ;  /* 0x0012540001057983 */ /* 0x001f220000100800 */
[----:B-1----:R-:W-:Y:S01]  /*1bf10*/  PRMT R25, RZ, 0x7610, R25 ;  /* 0x00007610ff197816 */ /* 0x002fe20000000019 */
[----:B------:R-:W4:Y:S01]  /*1bf20*/  LDL R28, [R1+0x11f4] ;  /* 0x0011f400011c7983 */ /* 0x000f220000100800 */
[----:B------:R-:W4:Y:S04]  /*1bf30*/  LDL R27, [R1+0x11f8] ;  /* 0x0011f800011b7983 */ /* 0x000f280000100800 */
[----:B--2---:R-:W2:Y:S04]  /*1bf40*/  LDL R26, [R1+0x1258] ;  /* 0x00125800011a7983 */ /* 0x004ea80000100800 */
[----:B---3--:R0:W-:Y:S01]  /*1bf50*/  STL [R1+0x39bc], R24 ;  /* 0x0039bc1801007387 */ /* 0x0081e20000100800 */
[----:B------:R-:W-:-:S03]  /*1bf60*/  PRMT R23, RZ, 0x7610, R23 ;  /* 0x00007610ff177816 */ /* 0x000fc60000000017 */
[----:B0-----:R-:W3:Y:S01]  /*1bf70*/  LDL R24, [R1+0x11d8] ;  /* 0x0011d80001187983 */ /* 0x001ee20000100800 */
[----:B--2---:R-:W-:-:S03]  /*1bf80*/  @!P0 IMAD.MOV.U32 R4, RZ, RZ, R26 ;  /* 0x000000ffff048224 */ /* 0x004fc600078e001a */
[----:B------:R-:W2:Y:S04]  /*1bf90*/  LDL R26, [R1+0x11d4] ;  /* 0x0011d400011a7983 */ /* 0x000ea80000100800 */
[----:B----4-:R0:W4:Y:S04]  /*1bfa0*/  @!P0 LDG.E.U16 R25, [R4.64] ;  /* 0x0000000604198981 */ /* 0x010128000c1e1500 */
[----:B0-----:R-:W2:Y:S04]  /*1bfb0*/  LDL R4, [R1+0x1234] ;  /* 0x0012340001047983 */ /* 0x001ea80000100800 */
[----:B------:R-:W2:Y:S02]  /*1bfc0*/  LDL R5, [R1+0x1238] ;  /* 0x0012380001057983 */ /* 0x000ea40000100800 */
[----:B--2---:R-:W-:-:S04]  /*1bfd0*/  @!P0 LOP3.LUT R5, R5, R4, RZ, 0x3c, !PT ;  /* 0x0000000405058212 */ /* 0x004fc800078e3cff */
[----:B------:R-:W-:-:S04]  /*1bfe0*/  @!P0 LOP3.LUT R4, R5, R4, RZ, 0x3c, !PT ;  /* 0x0000000405048212 */ /* 0x000fc800078e3cff */
[----:B------:R-:W-:-:S05]  /*1bff0*/  @!P0 LOP3.LUT R5, R5, R4, RZ, 0x3c, !PT ;  /* 0x0000000405058212 */ /* 0x000fca00078e3cff */
[----:B------:R-:W2:Y:S04]  /*1c000*/  @!P0 LDG.E.U16 R23, [R4.64] ;  /* 0x0000000604178981 */ /* 0x000ea8000c1e1500 */
[----:B----4-:R0:W-:Y:S04]  /*1c010*/  STL [R1+0x39d0], R25 ;  /* 0x0039d01901007387 */ /* 0x0101e80000100800 */
[----:B0-----:R-:W4:Y:S04]  /*1c020*/  LDL R25, [R1+0x1218] ;  /* 0x0012180001197983 */ /* 0x001f280000100800 */
[----:B--2---:R0:W-:Y:S04]  /*1c030*/  STL [R1+0x4], R23 ;  /* 0x0000041701007387 */ /* 0x0041e80000100800 */
[----:B0-----:R-:W2:Y:S01]  /*1c040*/  LDL.LU R23, [R1+0x39e4] ;  /* 0x0039e40001177983 */ /* 0x001ea20000300800 */
[----:B------:R-:W3:Y:S01]  /*1c050*/  LDL R5, [R1+0x1214] ;  /* 0x0012140001057983 */ /* 0x000ee20000100800 */
[----:B------:R-:W-:Y:S01]  /*1c060*/  PRMT R0, RZ, 0x7610, R0 ;  /* 0x00007610ff007816 */ /* 0x000fe20000000000 */
[----:B----4-:R-:W-:Y:S01]  /*1c070*/  @!P0 IMAD.MOV.U32 R4, RZ, RZ, R25 ;  /* 0x000000ffff048224 */ /* 0x010fe200078e0019 */
[----:B--2---:R-:W-:-:S04]  /*1c080*/  PRMT R23, RZ, 0x7610, R23 ;  /* 0x00007610ff177816 */ /* 0x004fc80000000017 */
[----:B---3--:R0:W2:Y:S02]  /*1c090*/  @!P0 LDG.E.U16 R0, [R4.64] ;  /* 0x0000000604008981 */ /* 0x0080a4000c1e1500 */
[----:B0-----:R-:W-:Y:S02]  /*1c0a0*/  @!P0 IMAD.MOV.U32 R4, RZ, RZ, R27 ;  /* 0x000000ffff048224 */ /* 0x001fe400078e001b */
[----:B------:R-:W-:-:S05]  /*1c0b0*/  @!P0 IMAD.MOV.U32 R5, RZ, RZ, R28 ;  /* 0x000000ffff058224 */ /* 0x000fca00078e001c */
[----:B------:R0:W3:Y:S01]  /*1c0c0*/  @!P0 LDG.E.U16 R23, [R4.64] ;  /* 0x0000000604178981 */ /* 0x0000e2000c1e1500 */
[----:B------:R-:W-:Y:S01]  /*1c0d0*/  PRMT R22, RZ, 0x7610, R22 ;  /* 0x00007610ff167816 */ /* 0x000fe20000000016 */
[----:B0-----:R-:W-:Y:S02]  /*1c0e0*/  @!P0 IMAD.MOV.U32 R4, RZ, RZ, R24 ;  /* 0x000000ffff048224 */ /* 0x001fe400078e0018 */
[----:B------:R-:W-:-:S05]  /*1c0f0*/  @!P0 IMAD.MOV.U32 R5, RZ, RZ, R26 ;  /* 0x000000ffff058224 */ /* 0x000fca00078e001a */
[----:B------:R0:W4:Y:S04]  /*1c100*/  @!P0 LDG.E.U16 R22, [R4.64] ;  /* 0x0000000604168981 */ /* 0x000128000c1e1500 */
[----:B--2---:R1:W-:Y:S01]  /*1c110*/  STL [R1+0x39d4], R0 ;  /* 0x0039d40001007387 */ /* 0x0043e20000100800 */
[----:B------:R-:W2:Y:S02]  /*1c120*/  LDL R28, [R1+0x1174] ;  /* 0x00117400011c7983 */ /* 0x000ea40000100800 */
[----:B------:R-:W2:Y:S01]  /*1c130*/  LDL R27, [R1+0x1178] ;  /* 0x00117800011b7983 */ /* 0x000ea20000100800 */
[----:B-1----:R-:W2:Y:S04]  /*1c140*/  LDL R0, [R1+0x1198] ;  /* 0x0011980001007983 */ /* 0x002ea80000100800 */
[----:B---3--:R1:W-:Y:S01]  /*1c150*/  STL [R1+0x39d8], R23 ;  /* 0x0039d81701007387 */ /* 0x0083e20000100800 */
[----:B0-----:R-:W3:Y:S02]  /*1c160*/  LDL R4, [R1+0x11b4] ;  /* 0x0011b40001047983 */ /* 0x001ee40000100800 */
[----:B------:R-:W3:Y:S01]  /*1c170*/  LDL R5, [R1+0x11b8] ;  /* 0x0011b80001057983 */ /* 0x000ee20000100800 */
[----:B------:R-:W-:Y:S01]  /*1c180*/  PRMT R21, RZ, 0x7610, R21 ;  /* 0x00007610ff157816 */ /* 0x000fe20000000015 */
[----:B------:R-:W2:Y:S04]  /*1c190*/  LDL R26, [R1+0x1154] ;  /* 0x00115400011a7983 */ /* 0x000ea80000100800 */
[----:B------:R-:W2:Y:S04]  /*1c1a0*/  LDL R24, [R1+0x1158] ;  /* 0x0011580001187983 */ /* 0x000ea80000100800 */
[----:B------:R-:W2:Y:S04]  /*1c1b0*/  LDL R25, [R1+0x1134] ;  /* 0x0011340001197983 */ /* 0x000ea80000100800 */
[----:B-1----:R-:W2:Y:S01]  /*1c1c0*/  LDL R23, [R1+0x1138] ;  /* 0x0011380001177983 */ /* 0x002ea20000100800 */
[----:B---3--:R-:W-:-:S04]  /*1c1d0*/  @!P0 LOP3.LUT R5, R5, R4, RZ, 0x3c, !PT ;  /* 0x0000000405058212 */ /* 0x008fc800078e3cff */
[----:B------:R-:W-:-:S04]  /*1c1e0*/  @!P0 LOP3.LUT R4, R5, R4, RZ, 0x3c, !PT ;  /* 0x0000000405048212 */ /* 0x000fc800078e3cff */
[----:B------:R-:W-:-:S05]  /*1c1f0*/  @!P0 LOP3.LUT R5, R5, R4, RZ, 0x3c, !PT ;  /* 0x0000000405058212 */ /* 0x000fca00078e3cff */
[----:B------:R2:W3:Y:S04]  /*1c200*/  @!P0 LDG.E.U16 R21, [R4.64] ;  /* 0x0000000604158981 */ /* 0x0004e8000c1e1500 */
[----:B----4-:R0:W-:Y:S04]  /*1c210*/  STL [R1+0x39dc], R22 ;  /* 0x0039dc1601007387 */ /* 0x0101e80000100800 */
[----:B0-----:R-:W4:Y:S01]  /*1c220*/  LDL R22, [R1+0x1194] ;  /* 0x0011940001167983 */ /* 0x001f220000100800 */
[----:B--2---:R-:W-:Y:S01]  /*1c230*/  @!P0 IMAD.MOV.U32 R4, RZ, RZ, R0 ;  /* 0x000000ffff048224 */ /* 0x004fe200078e0000 */
[----:B------:R-:W-:-:S02]  /*1c240*/  PRMT R20, RZ, 0x7610, R20 ;  /* 0x00007610ff147816 */ /* 0x000fc40000000014 */
[----:B------:R-:W-:Y:S01]  /*1c250*/  PRMT R19, RZ, 0x7610, R19 ;  /* 0x00007610ff137816 */ /* 0x000fe20000000013 */
[----:B---3--:R0:W-:Y:S01]  /*1c260*/  STL [R1+0x39e0], R21 ;  /* 0x0039e01501007387 */ /* 0x0081e20000100800 */
[----:B------:R-:W2:Y:S01]  /*1c270*/  LDL R0, [R1+0x1118] ;  /* 0x0011180001007983 */ /* 0x000ea20000100800 */
[----:B------:R-:W-:Y:S02]  /*1c280*/  PRMT R18, RZ, 0x7610, R18 ;  /* 0x00007610ff127816 */ /* 0x000fe40000000012 */
[----:B------:R-:W-:Y:S02]  /*1c290*/  PRMT R17, RZ, 0x7610, R17 ;  /* 0x00007610ff117816 */ /* 0x000fe40000000011 */
[----:B------:R-:W-:Y:S01]  /*1c2a0*/  PRMT R16, RZ, 0x7610, R16 ;  /* 0x00007610ff107816 */ /* 0x000fe20000000010 */
[----:B0-----:R-:W3:Y:S01]  /*1c2b0*/  LDL R21, [R1+0x11cc] ;  /* 0x0011cc0001157983 */ /* 0x001ee20000100800 */
[----:B----4-:R-:W-:Y:S02]  /*1c2c0*/  @!P0 IMAD.MOV.U32 R5, RZ, RZ, R22 ;  /* 0x000000ffff058224 */ /* 0x010fe400078e0016 */
[----:B------:R-:W4:Y:S03]  /*1c2d0*/  LDL R22, [R1+0x11f0] ;  /* 0x0011f00001167983 */ /* 0x000f260000100800 */
[----:B------:R0:W3:Y:S02]  /*1c2e0*/  @!P0 LDG.E.U16 R20, [R4.64] ;  /* 0x0000000604148981 */ /* 0x0000e4000c1e1500 */
[----:B0-----:R-:W-:-:S02]  /*1c2f0*/  @!P0 IMAD.MOV.U32 R4, RZ, RZ, R27 ;  /* 0x000000ffff048224 */ /* 0x001fc400078e001b */
[----:B------:R-:W-:Y:S01]  /*1c300*/  @!P0 IMAD.MOV.U32 R5, RZ, RZ, R28 ;  /* 0x000000ffff058224 */ /* 0x000fe200078e001c */
[----:B------:R-:W3:Y:S04]  /*1c310*/  LDL R27, [R1+0x1230] ;  /* 0x00123000011b7983 */ /* 0x000ee80000100800 */
[----:B------:R-:W3:Y:S04]  /*1c320*/  LDL R28, [R1+0x122c] ;  /* 0x00122c00011c7983 */ /* 0x000ee80000100800 */
[----:B------:R0:W3:Y:S02]  /*1c330*/  @!P0 LDG.E.U16 R19, [R4.64] ;  /* 0x0000000604138981 */ /* 0x0000e4000c1e1500 */
[----:B0-----:R-:W-:-:S02]  /*1c340*/  @!P0 IMAD.MOV.U32 R4, RZ, RZ, R24 ;  /* 0x000000ffff048224 */ /* 0x001fc400078e0018 */
[----:B------:R-:W-:Y:S01]  /*1c350*/  @!P0 IMAD.MOV.U32 R5, RZ, RZ, R26 ;  /* 0x000000ffff058224 */ /* 0x000fe200078e001a */
[----:B------:R-:W3:Y:S04]  /*1c360*/  LDL R24, [R1+0x1250] ;  /* 0x0012500001187983 */ /* 0x000ee80000100800 */
[----:B------:R-:W4:Y:S04]  /*1c370*/  LDL R26, [R1+0x120c] ;  /* 0x00120c00011a7983 */ /* 0x000f280000100800 */
[----:B------:R0:W4:Y:S02]  /*1c380*/  @!P0 LDG.E.U16 R18, [R4.64] ;  /* 0x0000000604128981 */ /* 0x000124000c1e1500 */
[----:B0-----:R-:W-:-:S02]  /*1c390*/  @!P0 IMAD.MOV.U32 R4, RZ, RZ, R23 ;  /* 0x000000ffff048224 */ /* 0x001fc400078e0017 */
[----:B------:R-:W-:Y:S01]  /*1c3a0*/  @!P0 IMAD.MOV.U32 R5, RZ, RZ, R25 ;  /* 0x000000ffff058224 */ /* 0x000fe200078e0019 */
[----:B------:R-:W4:Y:S04]  /*1c3b0*/  LDL R23, [R1+0x11ec] ;  /* 0x0011ec0001177983 */ /* 0x000f280000100800 */
[----:B------:R-:W4:Y:S04]  /*1c3c0*/  LDL R25, [R1+0x1210] ;  /* 0x0012100001197983 */ /* 0x000f280000100800 */
[----:B------:R0:W4:Y:S02]  /*1c3d0*/  @!P0 LDG.E.U16 R17, [R4.64] ;  /* 0x0000000604118981 */ /* 0x000124000c1e1500 */
[----:B0-----:R-:W-:-:S02]  /*1c3e0*/  @!P0 IMAD.MOV.U32 R5, RZ, RZ, R2 ;  /* 0x000000ffff058224 */ /* 0x001fc400078e0002 */
[----:B--2---:R-:W-:Y:S02]  /*1c3f0*/  @!P0 IMAD.MOV.U32 R4, RZ, RZ, R0 ;  /* 0x000000ffff048224 */ /* 0x004fe400078e0000 */
[----:B------:R-:W2:Y:S01]  /*1c400*/  LDL R0, [R1+0x11d0] ;  /* 0x0011d00001007983 */ /* 0x000ea20000100800 */
[----:B------:R0:W-:Y:S03]  /*1c410*/  STL [R1+0x1524], R2 ;  /* 0x0015240201007387 */ /* 0x0001e60000100800 */
[----:B------:R1:W2:Y:S04]  /*1c420*/  @!P0 LDG.E.U16 R16, [R4.64] ;  /* 0x0000000604108981 */ /* 0x0002a8000c1e1500 */
[----:B0-----:R-:W2:Y:S01]  /*1c430*/  LDL.LU R2, [R1+0x114c] ;  /* 0x00114c0001027983 */ /* 0x001ea20000300800 */
[----:B-1----:R-:W2:Y:S01]  /*1c440*/  LDL R5, [R1+0x124c] ;  /* 0x00124c0001057983 */ /* 0x002ea20000100800 */
[----:B------:R-:W-:-:S02]  /*1c450*/  PRMT R15, RZ, 0x7610, R15 ;  /* 0x00007610ff0f7816 */ /* 0x000fc4000000000f */
[----:B------:R-:W-:Y:S02]  /*1c460*/  PRMT R14, RZ, 0x7610, R14 ;  /* 0x00007610ff0e7816 */ /* 0x000fe4000000000e */
[----:B------:R-:W-:Y:S02]  /*1c470*/  PRMT R13, RZ, 0x7610, R13 ;  /* 0x00007610ff0d7816 */ /* 0x000fe4000000000d */
[----:B------:R-:W-:Y:S01]  /*1c480*/  PRMT R12, RZ, 0x7610, R12 ;  /* 0x00007610ff0c7816 */ /* 0x000fe2000000000c */
[----:B---3--:R-:W-:Y:S02]  /*1c490*/  @!P0 IMAD.MOV.U32 R4, RZ, RZ, R24 ;  /* 0x000000ffff048224 */ /* 0x008fe400078e0018 */
[----:B------:R-:W3:Y:S01]  /*1c4a0*/  LDL R24, [R1+0x14f0] ;  /* 0x0014f00001187983 */ /* 0x000ee20000100800 */
[----:B------:R-:W-:-:S03]  /*1c4b0*/  PRMT R11, RZ, 0x7610, R11 ;  /* 0x00007610ff0b7816 */ /* 0x000fc6000000000b */
[----:B--2---:R0:W2:Y:S02]  /*1c4c0*/  @!P0 LDG.E.U16 R15, [R4.64] ;  /* 0x00000006040f8981 */ /* 0x0040a4000c1e1500 */
[----:B0-----:R-:W-:Y:S02]  /*1c4d0*/  @!P0 IMAD.MOV.U32 R4, RZ, RZ, R27 ;  /* 0x000000ffff048224 */ /* 0x001fe400078e001b */
[----:B------:R-:W-:-:S05]  /*1c4e0*/  @!P0 IMAD.MOV.U32 R5, RZ, RZ, R28 ;  /* 0x000000ffff058224 */ /* 0x000fca00078e001c */
[----:B------:R4:W2:Y:S02]  /*1c4f0*/  @!P0 LDG.E.U16 R14, [R4.64] ;  /* 0x00000006040e8981 */ /* 0x0008a4000c1e1500 */
[----:B----4-:R-:W-:Y:S02]  /*1c500*/  @!P0 IMAD.MOV.U32 R4, RZ, RZ, R25 ;  /* 0x000000ffff048224 */ /* 0x010fe400078e0019 */
[----:B------:R-:W-:-:S05]  /*1c510*/  @!P0 IMAD.MOV.U32 R5, RZ, RZ, R26 ;  /* 0x000000ffff058224 */ /* 0x000fca00078e001a */
[----:B------:R0:W4:Y:S02]  /*1c520*/  @!P0 LDG.E.U16 R13, [R4.64] ;  /* 0x00000006040d8981 */ /* 0x000124000c1e1500 */
[----:B0-----:R-:W-:Y:S02]  /*1c530*/  @!P0 IMAD.MOV.U32 R4, RZ, RZ, R22 ;  /* 0x000000ffff048224 */ /* 0x001fe400078e0016 */
[----:B------:R-:W-:-:S05]  /*1c540*/  @!P0 IMAD.MOV.U32 R5, RZ, RZ, R23 ;  /* 0x000000ffff058224 */ /* 0x000fca00078e0017 */
[----:B------:R0:W2:Y:S02]  /*1c550*/  @!P0 LDG.E.U16 R12, [R4.64] ;  /* 0x00000006040c8981 */ /* 0x0000a4000c1e1500 */
[----:B0-----:R-:W-:Y:S02]  /*1c560*/  @!P0 IMAD.MOV.U32 R5, RZ, RZ, R21 ;  /* 0x000000ffff058224 */ /* 0x001fe400078e0015 */
[----:B------:R-:W3:Y:S01]  /*1c570*/  LDL.LU R21, [R1+0x78] ;  /* 0x0000780001157983 */ /* 0x000ee20000300800 */
[----:B------:R-:W2:Y:S02]  /*1c580*/  LDL.LU R22, [R1+0x70] ;  /* 0x0000700001167983 */ /* 0x000ea40000300800 */
[----:B------:R-:W-:Y:S02]  /*1c590*/  @!P0 IMAD.MOV.U32 R4, RZ, RZ, R0 ;  /* 0x000000ffff048224 */ /* 0x000fe400078e0000 */
[----:B------:R-:W2:Y:S01]  /*1c5a0*/  LDL.LU R23, [R1+0x68] ;  /* 0x0000680001177983 */ /* 0x000ea20000300800 */
[----:B------:R-:W2:Y:S01]  /*1c5b0*/  LDL.LU R0, [R1+0x60] ;  /* 0x0000600001007983 */ /* 0x000ea20000300800 */
[----:B------:R-:W2:Y:S02]  /*1c5c0*/  LDL.LU R25, [R1+0x58] ;  /* 0x0000580001197983 */ /* 0x000ea40000300800 */
[----:B------:R-:W2:Y:S02]  /*1c5d0*/  LDL.LU R26, [R1+0x50] ;  /* 0x00005000011a7983 */ /* 0x000ea40000300800 */
[----:B------:R-:W2:Y:S01]  /*1c5e0*/  LDL.LU R27, [R1+0x48] ;  /* 0x00004800011b7983 */ /* 0x000ea20000300800 */
[----:B------:R-:W2:Y:S04]  /*1c5f0*/  LDL.LU R28, [R1+0x40] ;  /* 0x00004000011c7983 */ /* 0x000ea80000300800 */
[----:B------:R0:W2:Y:S04]  /*1c600*/  @!P0 LDG.E.U16 R11, [R4.64] ;  /* 0x00000006040b8981 */ /* 0x0000a8000c1e1500 */
[----:B0-----:R-:W2:Y:S04]  /*1c610*/  LDL R4, [R1+0x11ac] ;  /* 0x0011ac0001047983 */ /* 0x001ea80000100800 */
[----:B------:R-:W2:Y:S01]  /*1c620*/  LDL R5, [R1+0x11b0] ;  /* 0x0011b00001057983 */ /* 0x000ea20000100800 */
[----:B------:R-:W-:-:S02]  /*1c630*/  PRMT R10, RZ, 0x7610, R10 ;  /* 0x00007610ff0a7816 */ /* 0x000fc4000000000a */
[----:B--2---:R-:W-:-:S04]  /*1c640*/  @!P0 LOP3.LUT R5, R5, R4, RZ, 0x3c, !PT ;  /* 0x0000000405058212 */ /* 0x004fc800078e3cff */
[----:B------:R-:W-:-:S04]  /*1c650*/  @!P0 LOP3.LUT R4, R5, R4, RZ, 0x3c, !PT ;  /* 0x0000000405048212 */ /* 0x000fc800078e3cff */
[----:B------:R-:W-:-:S05]  /*1c660*/  @!P0 LOP3.LUT R5, R5, R4, RZ, 0x3c, !PT ;  /* 0x0000000405058212 */ /* 0x000fca00078e3cff */
[----:B------:R0:W2:Y:S04]  /*1c670*/  @!P0 LDG.E.U16 R10, [R4.64] ;  /* 0x00000006040a8981 */ /* 0x0000a8000c1e1500 */
[----:B0-----:R-:W2:Y:S04]  /*1c680*/  LDL R4, [R1+0x118c] ;  /* 0x00118c0001047983 */ /* 0x001ea80000100800 */
[----:B------:R-:W2:Y:S01]  /*1c690*/  LDL R5, [R1+0x1190] ;  /* 0x0011900001057983 */ /* 0x000ea20000100800 */
[----:B------:R-:W-:Y:S02]  /*1c6a0*/  PRMT R9, RZ, 0x7610, R9 ;  /* 0x00007610ff097816 */ /* 0x000fe40000000009 */
        /* <DEDUP_REMOVED lines=11> */
[----:B0-----:R-:W2:Y:S01]  /*1c760*/  LDL R5, [R1+0x1150] ;  /* 0x0011500001057983 */ /* 0x001ea20000100800 */
[----:B------:R-:W-:Y:S01]  /*1c770*/  PRMT R7, RZ, 0x7610, R7 ;  /* 0x00007610ff077816 */ /* 0x000fe20000000007 */
[----:B------:R0:W-:Y:S02]  /*1c780*/  STL [R1+0x1528], R2 ;  /* 0x0015280201007387 */ /* 0x0001e40000100800 */
[----:B--2---:R-:W-:Y:S02]  /*1c790*/  @!P0 IMAD.MOV.U32 R4, RZ, RZ, R5 ;  /* 0x000000ffff048224 */ /* 0x004fe400078e0005 */
[----:B------:R-:W-:-:S02]  /*1c7a0*/  @!P0 IMAD.MOV.U32 R5, RZ, RZ, R2 ;  /* 0x000000ffff058224 */ /* 0x000fc400078e0002 */
[----:B0-----:R-:W2:Y:S04]  /*1c7b0*/  LDL.LU R2, [R1+0x4] ;  /* 0x0000040001027983 */ /* 0x001ea80000300800 */
        /* <DEDUP_REMOVED lines=8> */
[----:B0-----:R-:W2:Y:S01]  /*1c840*/  LDL R5, [R1+0x1110] ;  /* 0x0011100001057983 */ /* 0x001ea20000100800 */
[----:B------:R-:W-:Y:S01]  /*1c850*/  PRMT R3, RZ, 0x7610, R3 ;  /* 0x00007610ff037816 */ /* 0x000fe20000000003 */
[----:B------:R0:W-:Y:S02]  /*1c860*/  STL [R1+0x152c], R29 ;  /* 0x00152c1d01007387 */ /* 0x0001e40000100800 */
[----:B---3--:R1:W-:Y:S01]  /*1c870*/  STS.U16 [R24+0x9e00], R21 ;  /* 0x009e001518007388 */ /* 0x0083e20000000400 */
[----:B------:R3:W-:Y:S02]  /*1c880*/  STS.U16 [R24+0xa200], R22 ;  /* 0x00a2001618007388 */ /* 0x0007e40000000400 */
[----:B------:R0:W-:Y:S02]  /*1c890*/  STS.U16 [R24+0xa600], R23 ;  /* 0x00a6001718007388 */ /* 0x0001e40000000400 */
[----:B------:R0:W-:Y:S01]  /*1c8a0*/  STS.U16 [R24+0xaa00], R0 ;  /* 0x00aa000018007388 */ /* 0x0001e20000000400 */
[----:B------:R0:W-:Y:S01]  /*1c8b0*/  STS.U16 [R24+0xae00], R25 ;  /* 0x00ae001918007388 */ /* 0x0001e20000000400 */
[----:B------:R0:W-:Y:S02]  /*1c8c0*/  STS.U16 [R24+0xb200], R26 ;  /* 0x00b2001a18007388 */ /* 0x0001e40000000400 */
[----:B------:R0:W-:Y:S02]  /*1c8d0*/  STS.U16 [R24+0xb600], R27 ;  /* 0x00b6001b18007388 */ /* 0x0001e40000000400 */
[----:B------:R0:W-:Y:S02]  /*1c8e0*/  STS.U16 [R24+0xba00], R28 ;  /* 0x00ba001c18007388 */ /* 0x0001e40000000400 */
[----:B--2---:R-:W-:-:S02]  /*1c8f0*/  @!P0 IMAD.MOV.U32 R4, RZ, RZ, R5 ;  /* 0x000000ffff048224 */ /* 0x004fc400078e0005 */
[----:B------:R-:W-:Y:S02]  /*1c900*/  @!P0 IMAD.MOV.U32 R5, RZ, RZ, R29 ;  /* 0x000000ffff058224 */ /* 0x000fe400078e001d */
[----:B0-----:R-:W2:Y:S04]  /*1c910*/  LDL.LU R29, [R1+0x28] ;  /* 0x00002800011d7983 */ /* 0x001ea80000300800 */
[----:B------:R0:W2:Y:S04]  /*1c920*/  @!P0 LDG.E.U16 R3, [R4.64] ;  /* 0x0000000604038981 */ /* 0x0000a8000c1e1500 */
[----:B0-----:R-:W2:Y:S01]  /*1c930*/  LDL.LU R4, [R1+0x38] ;  /* 0x0000380001047983 */ /* 0x001ea20000300800 */
[----:B------:R-:W4:Y:S02]  /*1c940*/  LDL.LU R5, [R1+0x30] ;  /* 0x0000300001057983 */ /* 0x000f240000300800 */
[----:B-1----:R-:W4:Y:S02]  /*1c950*/  LDL.LU R21, [R1+0x39e0] ;  /* 0x0039e00001157983 */ /* 0x002f240000300800 */
[----:B---3--:R-:W3:Y:S01]  /*1c960*/  LDL.LU R22, [R1+0x39dc] ;  /* 0x0039dc0001167983 */ /* 0x008ee20000300800 */
[----:B------:R-:W3:Y:S01]  /*1c970*/  LDL.LU R23, [R1+0x39d8] ;  /* 0x0039d80001177983 */ /* 0x000ee20000300800 */
[----:B------:R-:W3:Y:S02]  /*1c980*/  LDL.LU R0, [R1+0x39d4] ;  /* 0x0039d40001007983 */ /* 0x000ee40000300800 */
[----:B------:R-:W3:Y:S02]  /*1c990*/  LDL.LU R25, [R1+0x39d0] ;  /* 0x0039d00001197983 */ /* 0x000ee40000300800 */
[----:B------:R-:W3:Y:S01]  /*1c9a0*/  LDL.LU R26, [R1+0x39cc] ;  /* 0x0039cc00011a7983 */ /* 0x000ee20000300800 */
[----:B------:R-:W3:Y:S01]  /*1c9b0*/  LDL.LU R27, [R1+0x39c8] ;  /* 0x0039c800011b7983 */ /* 0x000ee20000300800 */
[----:B------:R-:W3:Y:S03]  /*1c9c0*/  LDL.LU R28, [R1+0x39c4] ;  /* 0x0039c400011c7983 */ /* 0x000ee60000300800 */
[----:B--2---:R-:W-:Y:S01]  /*1c9d0*/  STS.U16 [R24+0xbe00], R4 ;  /* 0x00be000418007388 */ /* 0x004fe20000000400 */
[----:B----4-:R-:W-:Y:S02]  /*1c9e0*/  STS.U16 [R24+0xc200], R5 ;  /* 0x00c2000518007388 */ /* 0x010fe40000000400 */
[----:B------:R-:W-:Y:S01]  /*1c9f0*/  STS.U16 [R24+0xc600], R29 ;  /* 0x00c6001d18007388 */ /* 0x000fe20000000400 */
[----:B---3--:R-:W-:Y:S01]  /*1ca00*/  STS.U16 [R24+0xca00], R28 ;  /* 0x00ca001c18007388 */ /* 0x008fe20000000400 */
[----:B------:R-:W-:Y:S02]  /*1ca10*/  STS.U16 [R24+0xce00], R27 ;  /* 0x00ce001b18007388 */ /* 0x000fe40000000400 */
[----:B------:R-:W-:Y:S02]  /*1ca20*/  STS.U16 [R24+0xd200], R26 ;  /* 0x00d2001a18007388 */ /* 0x000fe40000000400 */
[----:B------:R0:W-:Y:S01]  /*1ca30*/  STS.U16 [R24+0xd600], R25 ;  /* 0x00d6001918007388 */ /* 0x0001e20000000400 */
[----:B------:R-:W-:Y:S01]  /*1ca40*/  STS.U16 [R24+0xda00], R2 ;  /* 0x00da000218007388 */ /* 0x000fe20000000400 */
[----:B------:R1:W-:Y:S03]  /*1ca50*/  STS.U16 [R24+0xde00], R0 ;  /* 0x00de000018007388 */ /* 0x0003e60000000400 */
[----:B0-----:R-:W2:Y:S01]  /*1ca60*/  LDL.LU R25, [R1+0x94] ;  /* 0x0000940001197983 */ /* 0x001ea20000300800 */
[----:B------:R-:W3:Y:S02]  /*1ca70*/  LDL.LU R26, [R1+0x90] ;  /* 0x00009000011a7983 */ /* 0x000ee40000300800 */
[----:B------:R-:W4:Y:S02]  /*1ca80*/  LDL.LU R27, [R1+0x8c] ;  /* 0x00008c00011b7983 */ /* 0x000f240000300800 */
[----:B------:R-:W2:Y:S01]  /*1ca90*/  LDL.LU R28, [R1+0x88] ;  /* 0x00008800011c7983 */ /* 0x000ea20000300800 */
[----:B------:R-:W2:Y:S01]  /*1caa0*/  LDL.LU R4, [R1+0x44] ;  /* 0x0000440001047983 */ /* 0x000ea20000300800 */
[----:B------:R-:W2:Y:S02]  /*1cab0*/  LDL.LU R5, [R1+0x3c] ;  /* 0x00003c0001057983 */ /* 0x000ea40000300800 */
[----:B------:R-:W2:Y:S02]  /*1cac0*/  LDL.LU R29, [R1+0x34] ;  /* 0x00003400011d7983 */ /* 0x000ea40000300800 */
[----:B-1----:R-:W2:Y:S01]  /*1cad0*/  LDL.LU R0, [R1+0x39c0] ;  /* 0x0039c00001007983 */ /* 0x002ea20000300800 */
[----:B------:R-:W0:Y:S04]  /*1cae0*/  S2R R2, SR_TID.X ;  /* 0x0000000000027919 */ /* 0x000e280000002100 */
[----:B------:R1:W-:Y:S01]  /*1caf0*/  STS.U16 [R24+0xe200], R23 ;  /* 0x00e2001718007388 */ /* 0x0003e20000000400 */
[----:B------:R1:W-:Y:S02]  /*1cb00*/  STS.U16 [R24+0xe600], R22 ;  /* 0x00e6001618007388 */ /* 0x0003e40000000400 */
[----:B------:R1:W-:Y:S02]  /*1cb10*/  STS.U16 [R24+0xea00], R21 ;  /* 0x00ea001518007388 */ /* 0x0003e40000000400 */
[----:B------:R1:W-:Y:S01]  /*1cb20*/  STS.U16 [R24+0xee00], R20 ;  /* 0x00ee001418007388 */ /* 0x0003e20000000400 */
[----:B------:R1:W-:Y:S01]  /*1cb30*/  STS.U16 [R24+0xf200], R19 ;  /* 0x00f2001318007388 */ /* 0x0003e20000000400 */
[----:B------:R0:W-:Y:S03]  /*1cb40*/  STS.U16 [R24+0xf600], R18 ;  /* 0x00f6001218007388 */ /* 0x0001e60000000400 */
[----:B-1----:R-:W3:Y:S01]  /*1cb50*/  LDL.LU R23, [R1+0x4c] ;  /* 0x00004c0001177983 */ /* 0x002ee20000300800 */
[----:B------:R-:W3:Y:S02]  /*1cb60*/  LDL.LU R22, [R1+0x54] ;  /* 0x0000540001167983 */ /* 0x000ee40000300800 */
[----:B------:R-:W3:Y:S02]  /*1cb70*/  LDL.LU R21, [R1+0x5c] ;  /* 0x00005c0001157983 */ /* 0x000ee40000300800 */
[----:B------:R-:W3:Y:S01]  /*1cb80*/  LDL.LU R20, [R1+0x64] ;  /* 0x0000640001147983 */ /* 0x000ee20000300800 */
[----:B------:R-:W3:Y:S01]  /*1cb90*/  LDL.LU R19, [R1+0x6c] ;  /* 0x00006c0001137983 */ /* 0x000ee20000300800 */
[----:B0-----:R-:W-:-:S04]  /*1cba0*/  SHF.R.S32.HI R2, RZ, 0x6, R2 ;  /* 0x00000006ff027819 */ /* 0x001fc80000011402 */
[----:B------:R-:W-:Y:S01]  /*1cbb0*/  SGXT R2, R2, 0x1 ;  /* 0x000000010202781a */ /* 0x000fe20000000200 */
[----:B------:R0:W-:Y:S01]  /*1cbc0*/  STS.U16 [R24+0xfa00], R17 ;  /* 0x00fa001118007388 */ /* 0x0001e20000000400 */
[----:B------:R1:W-:Y:S02]  /*1cbd0*/  STS.U16 [R24+0xfe00], R16 ;  /* 0x00fe001018007388 */ /* 0x0003e40000000400 */
[----:B--2---:R-:W-:-:S05]  /*1cbe0*/  IMAD.SHL.U32 R0, R0, 0x2, RZ ;  /* 0x0000000200007824 */ /* 0x004fca00078e00ff */
[----:B------:R-:W-:Y:S02]  /*1cbf0*/  LOP3.LUT R0, R0, 0x90, R2, 0x78, !PT ;  /* 0x0000009000007812 */ /* 0x000fe400078e7802 */
[----:B------:R-:W2:Y:S01]  /*1cc00*/  LDL.LU R2, [R1+0x74] ;  /* 0x0000740001027983 */ /* 0x000ea20000300800 */
[----:B------:R-:W2:Y:S02]  /*1cc10*/  LDL.LU R18, [R1+0x7c] ;  /* 0x00007c0001127983 */ /* 0x000ea40000300800 */
[----:B0-----:R-:W2:Y:S02]  /*1cc20*/  LDL.LU R17, [R1+0x80] ;  /* 0x0000800001117983 */ /* 0x001ea40000300800 */
[----:B-1----:R-:W2:Y:S01]  /*1cc30*/  LDL.LU R24, [R1+0x39bc] ;  /* 0x0039bc0001187983 */ /* 0x002ea20000300800 */
[----:B------:R-:W2:Y:S01]  /*1cc40*/  LDL.LU R16, [R1+0x84] ;  /* 0x0000840001107983 */ /* 0x000ea20000300800 */
[----:B------:R-:W-:-:S05]  /*1cc50*/  LOP3.LUT R0, R0, 0x60, RZ, 0x3c, !PT ;  /* 0x0000006000007812 */ /* 0x000fca00078e3cff */
[----:B------:R0:W-:Y:S01]  /*1cc60*/  STS.U16 [R0+0x8300], R25 ;  /* 0x0083001900007388 */ /* 0x0001e20000000400 */
[----:B---3--:R1:W-:Y:S03]  /*1cc70*/  STS.U16 [R0+0x8700], R26 ;  /* 0x0087001a00007388 */ /* 0x0083e60000000400 */
[----:B----4-:R3:W-:Y:S01]  /*1cc80*/  STS.U16 [R0+0x8b00], R27 ;  /* 0x008b001b00007388 */ /* 0x0107e20000000400 */
[----:B------:R4:W-:Y:S03]  /*1cc90*/  STS.U16 [R0+0x8f00], R28 ;  /* 0x008f001c00007388 */ /* 0x0009e60000000400 */
[----:B0-----:R-:W2:Y:S01]  /*1cca0*/  LDL.LU R25, [R1+0x39b8] ;  /* 0x0039b80001197983 */ /* 0x001ea20000300800 */
[----:B-1----:R-:W2:Y:S03]  /*1ccb0*/  LDL.LU R26, [R1+0x39b4] ;  /* 0x0039b400011a7983 */ /* 0x002ea60000300800 */
[----:B---3--:R-:W3:Y:S01]  /*1ccc0*/  LDL.LU R27, [R1+0x39b0] ;  /* 0x0039b000011b7983 */ /* 0x008ee20000300800 */
[----:B----4-:R-:W4:Y:S03]  /*1ccd0*/  LDL.LU R28, [R1+0x39ac] ;  /* 0x0039ac00011c7983 */ /* 0x010f260000300800 */
[----:B--2---:R-:W-:Y:S01]  /*1cce0*/  STS.U16 [R0+0x9300], R16 ;  /* 0x0093001000007388 */ /* 0x004fe20000000400 */
[----:B------:R-:W-:Y:S02]  /*1ccf0*/  STS.U16 [R0+0x9700], R17 ;  /* 0x0097001100007388 */ /* 0x000fe40000000400 */
[----:B------:R-:W-:Y:S02]  /*1cd00*/  STS.U16 [R0+0x9b00], R18 ;  /* 0x009b001200007388 */ /* 0x000fe40000000400 */
[----:B------:R-:W-:Y:S01]  /*1cd10*/  STS.U16 [R0+0x9f00], R2 ;  /* 0x009f000200007388 */ /* 0x000fe20000000400 */
[----:B------:R-:W-:Y:S01]  /*1cd20*/  STS.U16 [R0+0xa300], R19 ;  /* 0x00a3001300007388 */ /* 0x000fe20000000400 */
[----:B------:R-:W-:Y:S02]  /*1cd30*/  STS.U16 [R0+0xa700], R20 ;  /* 0x00a7001400007388 */ /* 0x000fe40000000400 */
[----:B------:R-:W-:Y:S02]  /*1cd40*/  STS.U16 [R0+0xab00], R21 ;  /* 0x00ab001500007388 */ /* 0x000fe40000000400 */
[----:B------:R-:W-:Y:S01]  /*1cd50*/  STS.U16 [R0+0xaf00], R22 ;  /* 0x00af001600007388 */ /* 0x000fe20000000400 */
[----:B------:R-:W-:Y:S01]  /*1cd60*/  STS.U16 [R0+0xb300], R23 ;  /* 0x00b3001700007388 */ /* 0x000fe20000000400 */
[----:B------:R-:W-:Y:S02]  /*1cd70*/  STS.U16 [R0+0xb700], R4 ;  /* 0x00b7000400007388 */ /* 0x000fe40000000400 */
[----:B------:R-:W-:Y:S02]  /*1cd80*/  STS.U16 [R0+0xbb00], R5 ;  /* 0x00bb000500007388 */ /* 0x000fe40000000400 */
[----:B------:R-:W-:Y:S01]  /*1cd90*/  STS.U16 [R0+0xbf00], R29 ;  /* 0x00bf001d00007388 */ /* 0x000fe20000000400 */
[----:B----4-:R0:W-:Y:S04]  /*1cda0*/  STS.U16 [R0+0xc300], R28 ;  /* 0x00c3001c00007388 */ /* 0x0101e80000000400 */
[----:B0-----:R-:W2:Y:S01]  /*1cdb0*/  LDL.LU R28, [R1+0x39a8] ;  /* 0x0039a800011c7983 */ /* 0x001ea20000300800 */
[----:B------:R-:W4:Y:S02]  /*1cdc0*/  LDL R4, [R1+0xce0] ;  /* 0x000ce00001047983 */ /* 0x000f240000100800 */
[----:B---3--:R-:W-:Y:S02]  /*1cdd0*/  STS.U16 [R0+0xc700], R27 ;  /* 0x00c7001b00007388 */ /* 0x008fe40000000400 */
        /* <DEDUP_REMOVED lines=14> */
[----:B------:R-:W-:Y:S06]  /*1cec0*/  BAR.SYNC.DEFER_BLOCKING 0x0 ;  /* 0x0000000000007b1d */ /* 0x000fec0000010000 */
[----:B--2---:R-:W-:Y:S04]  /*1ced0*/  LDSM.16.MT88.4 R16, [R28] ;  /* 0x000000001c10783b */ /* 0x004fe80000004200 */
[----:B----4-:R-:W0:Y:S04]  /*1cee0*/  LDSM.16.M88.4 R8, [R4+0x8000] ;  /* 0x008000000408783b */ /* 0x010e280000000200 */
[----:B------:R-:W-:Y:S04]  /*1cef0*/  LDSM.16.M88.4 R24, [R4+0xa000] ;  /* 0x00a000000418783b */ /* 0x000fe80000000200 */
[----:B------:R-:W-:Y:S04]  /*1cf00*/  LDSM.16.M88.4 R12, [R4+0xa800] ;  /* 0x00a80000040c783b */ /* 0x000fe80000000200 */
[----:B0-----:R-:W-:Y:S01]  /*1cf10*/  STL.64 [R1+0xc0], R8 ;  /* 0x0000c00801007387 */ /* 0x001fe20000100a00 */
[----:B------:R-:W-:-:S02]  /*1cf20*/  IMAD.MOV.U32 R5, RZ, RZ, R8 ;  /* 0x000000ffff057224 */ /* 0x000fc400078e0008 */
[----:B------:R-:W-:Y:S02]  /*1cf30*/  STL.64 [R1+0xc8], R10 ;  /* 0x0000c80a01007387 */ /* 0x000fe40000100a00 */
[----:B------:R-:W-:Y:S02]  /*1cf40*/  IMAD.MOV.U32 R3, RZ, RZ, R9 ;  /* 0x000000ffff037224 */ /* 0x000fe400078e0009 */
[----:B------:R-:W0:Y:S04]  /*1cf50*/  LDSM.16.M88.4 R8, [R4+0x8800] ;  /* 0x008800000408783b */ /* 0x000e280000000200 */
[----:B0-----:R-:W-:Y:S01]  /*1cf60*/  STL.64 [R1+0xb0], R8 ;  /* 0x0000b00801007387 */ /* 0x001fe20000100a00 */
[----:B------:R-:W-:Y:S02]  /*1cf70*/  IMAD.MOV.U32 R7, RZ, RZ, R8 ;  /* 0x000000ffff077224 */ /* 0x000fe400078e0008 */
[----:B------:R-:W-:Y:S02]  /*1cf80*/  STL.64 [R1+0xb8], R10 ;  /* 0x0000b80a01007387 */ /* 0x000fe40000100a00 */
[----:B------:R-:W-:-:S02]  /*1cf90*/  IMAD.MOV.U32 R6, RZ, RZ, R9 ;  /* 0x000000ffff067224 */ /* 0x000fc400078e0009 */
[----:B------:R-:W0:Y:S04]  /*1cfa0*/  LDSM.16.M88.4 R8, [R4+0x9000] ;  /* 0x009000000408783b */ /* 0x000e280000000200 */
[----:B0-----:R-:W-:Y:S01]  /*1cfb0*/  STL.64 [R1+0xa0], R8 ;  /* 0x0000a00801007387 */ /* 0x001fe20000100a00 */
[----:B------:R-:W-:Y:S02]  /*1cfc0*/  IMAD.MOV.U32 R21, RZ, RZ, R8 ;  /* 0x000000ffff157224 */ /* 0x000fe400078e0008 */
[----:B------:R-:W-:Y:S02]  /*1cfd0*/  STL.64 [R1+0xa8], R10 ;  /* 0x0000a80a01007387 */ /* 0x000fe40000100a00 */
[----:B------:R-:W-:Y:S02]  /*1cfe0*/  IMAD.MOV.U32 R20, RZ, RZ, R9 ;  /* 0x000000ffff147224 */ /* 0x000fe400078e0009 */
[----:B------:R-:W0:Y:S04]  /*1cff0*/  LDSM.16.M88.4 R8, [R4+0x9800] ;  /* 0x009800000408783b */ /* 0x000e280000000200 */
[----:B0-----:R-:W-:Y:S01]  /*1d000*/  STL.64 [R1+0x90], R8 ;  /* 0x0000900801007387 */ /* 0x001fe20000100a00 */
[----:B------:R-:W-:Y:S02]  /*1d010*/  STL.64 [R1+0x98], R10 ;  /* 0x0000980a01007387 */ /* 0x000fe40000100a00 */
[----:B------:R-:W0:Y:S04]  /*1d020*/  LDSM.16.M88.4 R8, [R4+0xb000] ;  /* 0x00b000000408783b */ /* 0x000e280000000200 */
[----:B------:R-:W-:Y:S01]  /*1d030*/  STL.64 [R1+0x80], R24 ;  /* 0x0000801801007387 */ /* 0x000fe20000100a00 */
[----:B------:R-:W-:Y:S01]  /*1d040*/  STL.64 [R1+0x88], R26 ;  /* 0x0000881a01007387 */ /* 0x000fe20000100a00 */
[----:B------:R-:W-:Y:S02]  /*1d050*/  STL.64 [R1+0x70], R12 ;  /* 0x0000700c01007387 */ /* 0x000fe40000100a00 */
[----:B------:R-:W-:Y:S02]  /*1d060*/  STL.64 [R1+0x78], R14 ;  /* 0x0000780e01007387 */ /* 0x000fe40000100a00 */
[----:B------:R-:W1:Y:S04]  /*1d070*/  LDSM.16.M88.4 R12, [R4+0xb800] ;  /* 0x00b80000040c783b */ /* 0x000e680000000200 */
[----:B------:R-:W-:Y:S04]  /*1d080*/  LDSM.16.M88.4 R24, [R4+0xc000] ;  /* 0x00c000000418783b */ /* 0x000fe80000000200 */
[----:B0-----:R-:W-:Y:S01]  /*1d090*/  STL.64 [R1+0x60], R8 ;  /* 0x0000600801007387 */ /* 0x001fe20000100a00 */
[----:B------:R-:W-:-:S02]  /*1d0a0*/  IMAD.MOV.U32 R2, RZ, RZ, R8 ;  /* 0x000000ffff027224 */ /* 0x000fc400078e0008 */
[----:B------:R-:W-:Y:S02]  /*1d0b0*/  STL.64 [R1+0x68], R10 ;  /* 0x0000680a01007387 */ /* 0x000fe40000100a00 */
[----:B------:R-:W-:Y:S02]  /*1d0c0*/  IMAD.MOV.U32 R0, RZ, RZ, R9 ;  /* 0x000000ffff007224 */ /* 0x000fe400078e0009 */
[----:B------:R-:W0:Y:S04]  /*1d0d0*/  LDSM.16.M88.4 R8, [R4+0xc800] ;  /* 0x00c800000408783b */ /* 0x000e280000000200 */
[----:B-1----:R-:W-:Y:S01]  /*1d0e0*/  STL.64 [R1+0x50], R12 ;  /* 0x0000500c01007387 */ /* 0x002fe20000100a00 */
[----:B------:R-:W-:Y:S02]  /*1d0f0*/  STL.64 [R1+0x58], R14 ;  /* 0x0000580e01007387 */ /* 0x000fe40000100a00 */
[----:B------:R-:W1:Y:S01]  /*1d100*/  LDSM.16.M88.4 R12, [R4+0xd000] ;  /* 0x00d00000040c783b */ /* 0x000e620000000200 */
[----:B0-----:R-:W-:Y:S03]  /*1d110*/  STL.64 [R1+0x30], R8 ;  /* 0x0000300801007387 */ /* 0x001fe60000100a00 */
[----:B------:R-:W-:Y:S02]  /*1d120*/  STL.64 [R1+0x38], R10 ;  /* 0x0000380a01007387 */ /* 0x000fe40000100a00 */
[----:B------:R-:W0:Y:S04]  /*1d130*/  LDSM.16.M88.4 R8, [R4+0xd800] ;  /* 0x00d800000408783b */ /* 0x000e280000000200 */
[----:B------:R-:W-:Y:S01]  /*1d140*/  STL.64 [R1+0x40], R24 ;  /* 0x0000401801007387 */ /* 0x000fe20000100a00 */
[----:B-1----:R-:W-:Y:S01]  /*1d150*/  STL.64 [R1+0x20], R12 ;  /* 0x0000200c01007387 */ /* 0x002fe20000100a00 */
[----:B------:R-:W-:Y:S02]  /*1d160*/  STL.64 [R1+0x28], R14 ;  /* 0x0000280e01007387 */ /* 0x000fe40000100a00 */
[----:B------:R-:W-:Y:S02]  /*1d170*/  STL.64 [R1+0x48], R26 ;  /* 0x0000481a01007387 */ /* 0x000fe40000100a00 */
[----:B------:R-:W1:Y:S01]  /*1d180*/  LDSM.16.M88.4 R12, [R4+0xe800] ;  /* 0x00e80000040c783b */ /* 0x000e620000000200 */
[----:B0-----:R-:W-:Y:S03]  /*1d190*/  STL.64 [R1+0x10], R8 ;  /* 0x0000100801007387 */ /* 0x001fe60000100a00 */
[----:B------:R-:W-:Y:S02]  /*1d1a0*/  STL.64 [R1+0x18], R10 ;  /* 0x0000180a01007387 */ /* 0x000fe40000100a00 */
[----:B------:R-:W0:Y:S04]  /*1d1b0*/  LDSM.16.M88.4 R8, [R4+0xe000] ;  /* 0x00e000000408783b */ /* 0x000e280000000200 */
[----:B------:R2:W-:Y:S02]  /*1d1c0*/  STL.64 [R1+0x3988], R24 ;  /* 0x0039881801007387 */ /* 0x0005e40000100a00 */
[----:B--2---:R-:W-:-:S02]  /*1d1d0*/  IMAD.MOV.U32 R24, RZ, RZ, R7 ;  /* 0x000000ffff187224 */ /* 0x004fc400078e0007 */
[----:B------:R-:W-:-:S05]  /*1d1e0*/  IMAD.MOV.U32 R25, RZ, RZ, R6 ;  /* 0x000000ffff197224 */ /* 0x000fca00078e0006 */
[----:B------:R-:W-:Y:S01]  /*1d1f0*/  STL.64 [R1+0x3998], R24 ;  /* 0x0039981801007387 */ /* 0x000fe20000100a00 */
[----:B-1----:R-:W-:Y:S03]  /*1d200*/  STL [R1+0x3244], R14 ;  /* 0x0032440e01007387 */ /* 0x002fe60000100800 */
[----:B0-----:R-:W-:Y:S01]  /*1d210*/  STL.64 [R1], R8 ;  /* 0x0000000801007387 */ /* 0x001fe20000100a00 */
[----:B------:R-:W-:Y:S02]  /*1d220*/  STL.64 [R1+0x8], R10 ;  /* 0x0000080a01007387 */ /* 0x000fe40000100a00 */
[----:B------:R-:W-:Y:S02]  /*1d230*/  STL [R1+0x3240], R15 ;  /* 0x0032400f01007387 */ /* 0x000fe40000100800 */
[----:B------:R0:W-:Y:S01]  /*1d240*/  STL.64 [R1+0x3980], R12 ;  /* 0x0039800c01007387 */ /* 0x0001e20000100a00 */
[----:B------:R-:W1:Y:S04]  /*1d250*/  LDSM.16.M88.4 R8, [R4+0xf000] ;  /* 0x00f000000408783b */ /* 0x000e680000000200 */
[----:B0-----:R-:W2:Y:S01]  /*1d260*/  LDL.64 R12, [R1+0x90] ;  /* 0x00009000010c7983 */ /* 0x001ea20000100a00 */
[----:B------:R-:W-:-:S02]  /*1d270*/  IMAD.MOV.U32 R24, RZ, RZ, R5 ;  /* 0x000000ffff187224 */ /* 0x000fc400078e0005 */
[----:B------:R-:W0:Y:S04]  /*1d280*/  LDSM.16.M88.4 R4, [R4+0xf800] ;  /* 0x00f800000404783b */ /* 0x000e280000000200 */
[----:B------:R-:W-:Y:S01]  /*1d290*/  IMAD.MOV.U32 R25, RZ, RZ, R3 ;  /* 0x000000ffff197224 */ /* 0x000fe200078e0003 */
[----:B------:R-:W-:Y:S01]  /*1d2a0*/  LOP3.LUT R3, R28, 0x40, RZ, 0x3c, !PT ;  /* 0x000000401c037812 */ /* 0x000fe200078e3cff */
[----:B--2---:R-:W-:Y:S01]  /*1d2b0*/  STL.64 [R1+0x3990], R12 ;  /* 0x0039900c01007387 */ /* 0x004fe20000100a00 */
[----:B-1----:R-:W-:Y:S02]  /*1d2c0*/  STL [R1+0x315c], R10 ;  /* 0x00315c0a01007387 */ /* 0x002fe40000100800 */
[----:B------:R-:W-:Y:S02]  /*1d2d0*/  STL [R1+0x3158], R11 ;  /* 0x0031580b01007387 */ /* 0x000fe40000100800 */
[----:B------:R1:W-:Y:S02]  /*1d2e0*/  STL.64 [R1+0x39a0], R8 ;  /* 0x0039a00801007387 */ /* 0x0003e40000100a00 */
[----:B-1----:R-:W2:Y:S01]  /*1d2f0*/  LDL.LU.64 R8, [R1+0xa80] ;  /* 0x000a800001087983 */ /* 0x002ea20000300a00 */
[----:B------:R-:W2:Y:S02]  /*1d300*/  LDL.LU.64 R10, [R1+0xa88] ;  /* 0x000a8800010a7983 */ /* 0x000ea40000300a00 */
[----:B------:R-:W-:Y:S02]  /*1d310*/  STL [R1+0x3800], R28 ;  /* 0x0038001c01007387 */ /* 0x000fe40000100800 */
[----:B------:R-:W3:Y:S01]  /*1d320*/  LDL.LU.64 R12, [R1+0xa70] ;  /* 0x000a7000010c7983 */ /* 0x000ee20000300a00 */
[----:B------:R-:W3:Y:S01]  /*1d330*/  LDL.LU.64 R14, [R1+0xa78] ;  /* 0x000a7800010e7983 */ /* 0x000ee20000300a00 */
[----:B0-----:R0:W-:Y:S02]  /*1d340*/  STL [R1+0x390c], R5 ;  /* 0x00390c0501007387 */ /* 0x0011e40000100800 */
[----:B------:R-:W-:Y:S02]  /*1d350*/  STL [R1+0x3144], R6 ;  /* 0x0031440601007387 */ /* 0x000fe40000100800 */
[----:B------:R-:W-:Y:S01]  /*1d360*/  STL [R1+0x3140], R7 ;  /* 0x0031400701007387 */ /* 0x000fe20000100800 */
[----:B------:R1:W-:Y:S01]  /*1d370*/  STL [R1+0x3960], R4 ;  /* 0x0039600401007387 */ /* 0x0003e20000100800 */
[----:B0-----:R-:W-:-:S02]  /*1d380*/  IMAD.MOV.U32 R5, RZ, RZ, R20 ;  /* 0x000000ffff057224 */ /* 0x001fc400078e0014 */
[----:B-1----:R-:W-:Y:S02]  /*1d390*/  IMAD.MOV.U32 R4, RZ, RZ, R21 ;  /* 0x000000ffff047224 */ /* 0x002fe400078e0015 */
[----:B------:R-:W0:Y:S04]  /*1d3a0*/  LDSM.16.MT88.4 R20, [R3] ;  /* 0x000000000314783b */ /* 0x000e280000004200 */
[----:B0-----:R-:W-:Y:S01]  /*1d3b0*/  STL.64 [R1+0x3900], R22 ;  /* 0x0039001601007387 */ /* 0x001fe20000100a00 */
[----:B------:R0:W-:Y:S03]  /*1d3c0*/  STL.64 [R1+0x38f8], R20 ;  /* 0x0038f81401007387 */ /* 0x0001e60000100a00 */
[----:B0-----:R-:W4:Y:S01]  /*1d3d0*/  LDL.LU.64 R20, [R1+0xa60] ;  /* 0x000a600001147983 */ /* 0x001f220000300a00 */
[----:B------:R-:W4:Y:S02]  /*1d3e0*/  LDL.LU.64 R22, [R1+0xa68] ;  /* 0x000a680001167983 */ /* 0x000f240000300a00 */
[----:B------:R-:W-:Y:S01]  /*1d3f0*/  STL [R1+0x38e0], R3 ;  /* 0x0038e00301007387 */ /* 0x000fe20000100800 */
[----:B--2---:R-:W-:Y:S01]  /*1d400*/  HMMA.16816.F32 R24, R16, R24, R8 ;  /* 0x000000181018723c */ /* 0x004fe20000001808 */
[----:B------:R-:W2:Y:S11]  /*1d410*/  LDL.LU.64 R8, [R1+0x39a0] ;  /* 0x0039a00001087983 */ /* 0x000eb60000300a00 */
[----:B------:R-:W-:Y:S11]  /*1d420*/  @!UPT UIADD3 URZ, URZ, URZ, URZ ;  /* 0x0000003f3f3ff290 */ /* 0x000ff6000fffe03f */
[----:B------:R0:W-:Y:S04]  /*1d430*/  STL.64 [R1+0x750], R24 ;  /* 0x0007501801007387 */ /* 0x0001e80000100a00 */
[----:B0-----:R-:W3:Y:S01]  /*1d440*/  LDL.LU.64 R24, [R1+0x3998] ;  /* 0x0039980001187983 */ /* 0x001ee20000300a00 */
[----:B------:R-:W-:Y:S02]  /*1d450*/  IMAD.MOV.U32 R10, RZ, RZ, R26 ;  /* 0x000000ffff0a7224 */ /* 0x000fe400078e001a */
[----:B------:R-:W-:-:S05]  /*1d460*/  IMAD.MOV.U32 R11, RZ, RZ, R27 ;  /* 0x000000ffff0b7224 */ /* 0x000fca00078e001b */
[----:B------:R0:W-:Y:S01]  /*1d470*/  STL [R1+0x323c], R11 ;  /* 0x00323c0b01007387 */ /* 0x0001e20000100800 */
[----:B------:R1:W-:Y:S01]  /*1d480*/  STL [R1+0x3238], R10 ;  /* 0x0032380a01007387 */ /* 0x0003e20000100800 */
[C---:B----4-:R-:W-:Y:S11]  /*1d490*/  HMMA.16816.F32 R4, R16.reuse, R4, R20 ;  /* 0x000000041004723c */ /* 0x050ff60000001814 */
[----:B------:R-:W-:Y:S11]  /*1d4a0*/  @!UPT UIADD3 URZ, URZ, URZ, URZ ;  /* 0x0000003f3f3ff290 */ /* 0x000ff6000fffe03f */
[----:B------:R-:W-:Y:S02]  /*1d4b0*/  @!UPT UIADD3 URZ, URZ, URZ, URZ ;  /* 0x0000003f3f3ff290 */ /* 0x000fe4000fffe03f */
[----:B0-----:R-:W-:Y:S02]  /*1d4c0*/  IMAD.MOV.U32 R11, RZ, RZ, R6 ;  /* 0x000000ffff0b7224 */ /* 0x001fe400078e0006 */
[----:B-1----:R-:W-:Y:S01]  /*1d4d0*/  IMAD.MOV.U32 R10, RZ, RZ, R7 ;  /* 0x000000ffff0a7224 */ /* 0x002fe200078e0007 */
[----:B---3--:R-:W-:Y:S01]  /*1d4e0*/  HMMA.16816.F32 R24, R16, R24, R12 ;  /* 0x000000181018723c */ /* 0x008fe2000000180c */
[----:B------:R-:W3:Y:S11]  /*1d4f0*/  LDL.LU.64 R12, [R1+0x3990] ;  /* 0x00399000010c7983 */ /* 0x000ef60000300a00 */
[----:B------:R-:W-:Y:S11]  /*1d500*/  @!UPT UIADD3 URZ, URZ, URZ, URZ ;  /* 0x0000003f3f3ff290 */ /* 0x000ff6000fffe03f */
[----:B------:R0:W-:Y:S01]  /*1d510*/  STL.64 [R1+0x740], R24 ;  /* 0x0007401801007387 */ /* 0x0001e20000100a00 */
[----:B------:R-:W-:Y:S03]  /*1d520*/  STL.64 [R1+0x748], R26 ;  /* 0x0007481a01007387 */ /* 0x000fe60000100a00 */
[----:B0-----:R-:W4:Y:S01]  /*1d530*/  LDL.LU.64 R24, [R1+0x3988] ;  /* 0x0039880001187983 */ /* 0x001f220000300a00 */
[----:B------:R0:W-:Y:S02]  /*1d540*/  STL.64 [R1+0x730], R4 ;  /* 0x0007300401007387 */ /* 0x0001e40000100a00 */
[----:B------:R-:W4:Y:S02]  /*1d550*/  LDL.LU.64 R20, [R1+0x9f0] ;  /* 0x0009f00001147983 */ /* 0x000f240000300a00 */
[----:B------:R-:W4:Y:S02]  /*1d560*/  LDL.LU.64 R22, [R1+0x9f8] ;  /* 0x0009f80001167983 */ /* 0x000f240000300a00 */
[----:B0-----:R-:W-:-:S02]  /*1d570*/  IMAD.MOV.U32 R4, RZ, RZ, R2 ;  /* 0x000000ffff047224 */ /* 0x001fc400078e0002 */
[----:B------:R-:W-:-:S05]  /*1d580*/  IMAD.MOV.U32 R5, RZ, RZ, R0 ;  /* 0x000000ffff057224 */ /* 0x000fca00078e0000 */
[----:B------:R0:W-:Y:S04]  /*1d590*/  STL.64 [R1+0x3970], R4 ;  /* 0x0039700401007387 */ /* 0x0001e80000100a00 */
[----:B0-----:R-:W4:Y:S01]  /*1d5a0*/  LDL.LU.64 R4, [R1+0xa50] ;  /* 0x000a500001047983 */ /* 0x001f220000300a00 */
[----:B------:R-:W4:Y:S02]  /*1d5b0*/  LDL.LU.64 R6, [R1+0xa58] ;  /* 0x000a580001067983 */ /* 0x000f240000300a00 */
[----:B------:R-:W-:Y:S02]  /*1d5c0*/  STL [R1+0x324c], R10 ;  /* 0x00324c0a01007387 */ /* 0x000fe40000100800 */
[----:B------:R-:W-:Y:S01]  /*1d5d0*/  STL [R1+0x3248], R11 ;  /* 0x0032480b01007387 */ /* 0x000fe20000100800 */
[----:B--2---:R0:W-:Y:S04]  /*1d5e0*/  STL.64 [R1+0x3978], R8 ;  /* 0x0039780801007387 */ /* 0x0041e80000100a00 */
[----:B0-----:R-:W2:Y:S01]  /*1d5f0*/  LDL.64 R8, [R1+0x80] ;  /* 0x0000800001087983 */ /* 0x001ea20000100a00 */
[----:B---3--:R-:W-:-:S02]  /*1d600*/  IMAD.MOV.U32 R26, RZ, RZ, R12 ;  /* 0x000000ffff1a7224 */ /* 0x008fc400078e000c */
[----:B------:R-:W-:Y:S01]  /*1d610*/  IMAD.MOV.U32 R0, RZ, RZ, R13 ;  /* 0x000000ffff007224 */ /* 0x000fe200078e000d */
[C---:B----4-:R-:W-:Y:S01]  /*1d620*/  HMMA.16816.F32 R4, R16.reuse, R12, R4 ;  /* 0x0000000c1004723c */ /* 0x050fe20000001804 */
[----:B------:R-:W3:Y:S11]  /*1d630*/  LDL.LU.64 R12, [R1+0x3980] ;  /* 0x00398000010c7983 */ /* 0x000ef60000300a00 */
[----:B------:R-:W-:Y:S11]  /*1d640*/  @!UPT UIADD3 URZ, URZ, URZ, URZ ;  /* 0x0000003f3f3ff290 */ /* 0x000ff6000fffe03f */
[----:B------:R-:W-:Y:S01]  /*1d650*/  @!UPT UIADD3 URZ, URZ, URZ, URZ ;  /* 0x0000003f3f3ff290 */ /* 0x000fe2000fffe03f */
[----:B------:R-:W-:Y:S02]  /*1d660*/  IMAD.MOV.U32 R14, RZ, RZ, R6 ;  /* 0x000000ffff0e7224 */ /* 0x000fe400078e0006 */
[----:B------:R-:W-:Y:S01]  /*1d670*/  IMAD.MOV.U32 R15, RZ, RZ, R7 ;  /* 0x000000ffff0f7224 */ /* 0x000fe200078e0007 */
[----:B------:R0:W-:Y:S04]  /*1d680*/  STL.64 [R1+0x720], R4 ;  /* 0x0007200401007387 */ /* 0x0001e80000100a00 */
[----:B0-----:R-:W4:Y:S01]  /*1d690*/  LDL.LU.64 R4, [R1+0x9d0] ;  /* 0x0009d00001047983 */ /* 0x001f220000300a00 */
[----:B------:R-:W4:Y:S02]  /*1d6a0*/  LDL.LU.64 R6, [R1+0x9d8] ;  /* 0x0009d80001067983 */ /* 0x000f240000300a00 */
[----:B------:R-:W-:Y:S01]  /*1d6b0*/  STL.64 [R1+0x3928], R14 ;  /* 0x0039280e01007387 */ /* 0x000fe20000100a00 */
[----:B---3--:R0:W-:Y:S04]  /*1d6c0*/  STL.64 [R1+0x3920], R12 ;  /* 0x0039200c01007387 */ /* 0x0081e80000100a00 */
[----:B0-----:R-:W3:Y:S01]  /*1d6d0*/  LDL.64 R12, [R1+0x30] ;  /* 0x00003000010c7983 */ /* 0x001ee20000100a00 */
[----:B--2---:R-:W-:Y:S01]  /*1d6e0*/  HMMA.16816.F32 R20, R16, R8, R20 ;  /* 0x000000081014723c */ /* 0x004fe20000001814 */
[----:B------:R-:W-:-:S02]  /*1d6f0*/  IMAD.MOV.U32 R3, RZ, RZ, R8 ;  /* 0x000000ffff037224 */ /* 0x000fc400078e0008 */
[----:B------:R-:W-:Y:S01]  /*1d700*/  IMAD.MOV.U32 R27, RZ, RZ, R9 ;  /* 0x000000ffff1b7224 */ /* 0x000fe200078e0009 */
[----:B---3--:R0:W-:Y:S04]  /*1d710*/  STL.64 [R1+0x3950], R12 ;  /* 0x0039500c01007387 */ /* 0x0081e80000100a00 */
[----:B0-----:R-:W4:Y:S01]  /*1d720*/  LDL.64 R12, [R1+0x70] ;  /* 0x00007000010c7983 */ /* 0x001f220000100a00 */
[----:B------:R-:W-:Y:S02]  /*1d730*/  STL [R1+0x3908], R0 ;  /* 0x0039080001007387 */ /* 0x000fe40000100800 */
[----:B------:R-:W-:Y:S02]  /*1d740*/  STL [R1+0x38e4], R26 ;  /* 0x0038e41a01007387 */ /* 0x000fe40000100800 */
[----:B------:R-:W2:Y:S10]  /*1d750*/  LDL.LU.64 R8, [R1+0x3978] ;  /* 0x0039780001087983 */ /* 0x000eb40000300a00 */
[----:B------:R0:W-:Y:S04]  /*1d760*/  STL.64 [R1+0x710], R20 ;  /* 0x0007101401007387 */ /* 0x0001e80000100a00 */
[----:B0-----:R-:W3:Y:S01]  /*1d770*/  LDL.64 R20, [R1+0x20] ;  /* 0x0000200001147983 */ /* 0x001ee20000100a00 */
[----:B------:R-:W-:-:S03]  /*1d780*/  IMAD.MOV.U32 R11, RZ, RZ, R23 ;  /* 0x000000ffff0b7224 */ /* 0x000fc600078e0017 */
[----:B---3--:R0:W-:Y:S04]  /*1d790*/  STL.64 [R1+0x3958], R20 ;  /* 0x0039581401007387 */ /* 0x0081e80000100a00 */
[----:B0-----:R-:W3:Y:S01]  /*1d7a0*/  LDL.64 R20, [R1+0x50] ;  /* 0x0000500001147983 */ /* 0x001ee20000100a00 */
[C---:B----4-:R-:W-:Y:S01]  /*1d7b0*/  HMMA.16816.F32 R4, R16.reuse, R12, R4 ;  /* 0x0000000c1004723c */ /* 0x050fe20000001804 */
[----:B------:R-:W-:Y:S02]  /*1d7c0*/  IMAD.MOV.U32 R10, RZ, RZ, R22 ;  /* 0x000000ffff0a7224 */ /* 0x000fe400078e0016 */
[----:B------:R-:W-:Y:S01]  /*1d7d0*/  IMAD.MOV.U32 R26, RZ, RZ, R12 ;  /* 0x000000ffff1a7224 */ /* 0x000fe200078e000c */
[----:B---3--:R0:W-:Y:S04]  /*1d7e0*/  STL.64 [R1+0x3968], R20 ;  /* 0x0039681401007387 */ /* 0x0081e80000100a00 */
[----:B0-----:R-:W3:Y:S01]  /*1d7f0*/  LDL.LU.64 R20, [R1+0x9c0] ;  /* 0x0009c00001147983 */ /* 0x001ee20000300a00 */
[----:B------:R-:W3:Y:S02]  /*1d800*/  LDL.LU.64 R22, [R1+0x9c8] ;  /* 0x0009c80001167983 */ /* 0x000ee40000300a00 */
[----:B------:R0:W-:Y:S02]  /*1d810*/  STL [R1+0x3364], R11 ;  /* 0x0033640b01007387 */ /* 0x0001e40000100800 */
[----:B------:R-:W-:Y:S10]  /*1d820*/  STL [R1+0x3360], R10 ;  /* 0x0033600a01007387 */ /* 0x000ff40000100800 */
[----:B------:R1:W-:Y:S01]  /*1d830*/  STL.64 [R1+0x700], R4 ;  /* 0x0007000401007387 */ /* 0x0003e20000100a00 */
[----:B------:R-:W-:Y:S02]  /*1d840*/  STL.64 [R1+0x708], R6 ;  /* 0x0007080601007387 */ /* 0x000fe40000100a00 */
[----:B0-----:R-:W-:Y:S01]  /*1d850*/  IMAD.MOV.U32 R11, RZ, RZ, R13 ;  /* 0x000000ffff0b7224 */ /* 0x001fe200078e000d */
[----:B-1----:R-:W3:Y:S01]  /*1d860*/  LDL.LU.64 R4, [R1+0x3970] ;  /* 0x0039700001047983 */ /* 0x002ee20000300a00 */
[----:B------:R-:W4:Y:S02]  /*1d870*/  LDL.LU.64 R12, [R1+0x580] ;  /* 0x00058000010c7983 */ /* 0x000f240000300a00 */
[----:B------:R-:W4:Y:S02]  /*1d880*/  LDL.LU.64 R14, [R1+0x588] ;  /* 0x00058800010e7983 */ /* 0x000f240000300a00 */
[----:B------:R-:W-:Y:S01]  /*1d890*/  STL [R1+0x3938], R11 ;  /* 0x0039380b01007387 */ /* 0x000fe20000100800 */
[----:B--2---:R0:W-:Y:S04]  /*1d8a0*/  STL.64 [R1+0x3930], R8 ;  /* 0x0039300801007387 */ /* 0x0041e80000100a00 */
[----:B0-----:R-:W2:Y:S01]  /*1d8b0*/  LDL.64 R8, [R1+0x10] ;  /* 0x0000100001087983 */ /* 0x001ea20000100a00 */
[C---:B---3--:R-:W-:Y:S03]  /*1d8c0*/  HMMA.16816.F32 R4, R16.reuse, R4, R20 ;  /* 0x000000041004723c */ /* 0x048fe60000001814 */
[----:B--2---:R0:W-:Y:S04]  /*1d8d0*/  STL.64 [R1+0x3948], R8 ;  /* 0x0039480801007387 */ /* 0x0041e80000100a00 */
[----:B0-----:R-:W2:Y:S01]  /*1d8e0*/  LDL.LU.64 R8, [R1+0x590] ;  /* 0x0005900001087983 */ /* 0x001ea20000300a00 */
[----:B------:R-:W2:Y:S02]  /*1d8f0*/  LDL.LU.64 R10, [R1+0x598] ;  /* 0x00059800010a7983 */ /* 0x000ea40000300a00 */
[----:B------:R-:W2:Y:S11]  /*1d900*/  LDL.LU.64 R20, [R1+0x3968] ;  /* 0x0039680001147983 */ /* 0x000eb60000300a00 */
[----:B------:R-:W-:Y:S02]  /*1d910*/  @!UPT UIADD3 URZ, URZ, URZ, URZ ;  /* 0x0000003f3f3ff290 */ /* 0x000fe4000fffe03f */
[----:B------:R0:W-:Y:S01]  /*1d920*/  STL.64 [R1+0x7f0], R4 ;  /* 0x0007f00401007387 */ /* 0x0001e20000100a00 */
[----:B------:R1:W-:Y:S04]  /*1d930*/  STL.64 [R1+0x7f8], R6 ;  /* 0x0007f80601007387 */ /* 0x0003e80000100a00 */
[----:B0-----:R-:W3:Y:S01]  /*1d940*/  LDL.LU R4, [R1+0x3960] ;  /* 0x0039600001047983 */ /* 0x001ee20000300800 */
[C---:B----4-:R-:W-:Y:S08]  /*1d950*/  HMMA.16816.F32 R12, R16.reuse, R24, R12 ;  /* 0x00000018100c723c */ /* 0x050ff0000000180c */
[----:B--2---:R-:W-:Y:S01]  /*1d960*/  HMMA.16816.F32 R8, R16, R20, R8 ;  /* 0x000000141008723c */ /* 0x004fe20000001808 */
[----:B-1----:R-:W-:-:S02]  /*1d970*/  IMAD.MOV.U32 R7, RZ, RZ, R20 ;  /* 0x000000ffff077224 */ /* 0x002fc400078e0014 */
[----:B------:R-:W-:Y:S02]  /*1d980*/  IMAD.MOV.U32 R6, RZ, RZ, R21 ;  /* 0x000000ffff067224 */ /* 0x000fe400078e0015 */
[----:B------:R-:W2:Y:S11]  /*1d990*/  LDL.LU.64 R20, [R1+0x3958] ;  /* 0x0039580001147983 */ /* 0x000eb60000300a00 */
[----:B------:R-:W-:Y:S07]  /*1d9a0*/  @!UPT UIADD3 URZ, URZ, URZ, URZ ;  /* 0x0000003f3f3ff290 */ /* 0x000fee000fffe03f */
[----:B------:R0:W-:Y:S01]  /*1d9b0*/  STL.64 [R1+0x7e0], R8 ;  /* 0x0007e00801007387 */ /* 0x0001e20000100a00 */
[----:B------:R-:W-:Y:S02]  /*1d9c0*/  IMAD.MOV.U32 R29, RZ, RZ, R10 ;  /* 0x000000ffff1d7224 */ /* 0x000fe400078e000a */
[----:B------:R-:W-:Y:S01]  /*1d9d0*/  IMAD.MOV.U32 R2, RZ, RZ, R11 ;  /* 0x000000ffff027224 */ /* 0x000fe200078e000b */
[----:B0-----:R-:W2:Y:S01]  /*1d9e0*/  LDL.LU.64 R8, [R1+0x560] ;  /* 0x0005600001087983 */ /* 0x001ea20000300a00 */
[----:B------:R-:W2:Y:S02]  /*1d9f0*/  LDL.LU.64 R10, [R1+0x568] ;  /* 0x00056800010a7983 */ /* 0x000ea40000300a00 */
[----:B------:R-:W-:Y:S02]  /*1da00*/  STL.64 [R1+0x3940], R6 ;  /* 0x0039400601007387 */ /* 0x000fe40000100a00 */
[----:B---3--:R0:W-:Y:S02]  /*1da10*/  STL [R1+0x393c], R4 ;  /* 0x00393c0401007387 */ /* 0x0081e40000100800 */
[----:B0-----:R-:W3:Y:S01]  /*1da20*/  LDL.LU.64 R4, [R1+0x570] ;  /* 0x0005700001047983 */ /* 0x001ee20000300a00 */
[----:B------:R-:W3:Y:S02]  /*1da30*/  LDL.LU.64 R6, [R1+0x578] ;  /* 0x0005780001067983 */ /* 0x000ee40000300a00 */
[----:B------:R-:W-:Y:S02]  /*1da40*/  STL [R1+0x3314], R2 ;  /* 0x0033140201007387 */ /* 0x000fe40000100800 */
[----:B------:R-:W-:Y:S01]  /*1da50*/  STL [R1+0x3310], R29 ;  /* 0x0033101d01007387 */ /* 0x000fe20000100800 */
[----:B------:R0:W-:Y:S01]  /*1da60*/  STL.64 [R1+0x7d0], R12 ;  /* 0x0007d00c01007387 */ /* 0x0001e20000100a00 */
[----:B------:R-:W-:Y:S03]  /*1da70*/  STL.64 [R1+0x7d8], R14 ;  /* 0x0007d80e01007387 */ /* 0x000fe60000100a00 */
[----:B0-----:R-:W3:Y:S01]  /*1da80*/  LDL.LU.64 R12, [R1+0x3950] ;  /* 0x00395000010c7983 */ /* 0x001ee20000300a00 */
[----:B------:R0:W-:Y:S01]  /*1da90*/  STL.64 [R1+0x3858], R24 ;  /* 0x0038581801007387 */ /* 0x0001e20000100a00 */
[C---:B--2---:R-:W-:Y:S08]  /*1daa0*/  HMMA.16816.F32 R8, R16.reuse, R20, R8 ;  /* 0x000000141008723c */ /* 0x044ff00000001808 */
[----:B---3--:R-:W-:Y:S01]  /*1dab0*/  HMMA.16816.F32 R4, R16, R12, R4 ;  /* 0x0000000c1004723c */ /* 0x008fe20000001804 */
[----:B0-----:R-:W-:-:S02]  /*1dac0*/  IMAD.MOV.U32 R25, RZ, RZ, R12 ;  /* 0x000000ffff197224 */ /* 0x001fc400078e000c */
[----:B------:R-:W-:Y:S11]  /*1dad0*/  IMAD.MOV.U32 R24, RZ, RZ, R13 ;  /* 0x000000ffff187224 */ /* 0x000ff600078e000d */
[----:B------:R-:W-:Y:S09]  /*1dae0*/  @!UPT UIADD3 URZ, URZ, URZ, URZ ;  /* 0x0000003f3f3ff290 */ /* 0x000ff2000fffe03f */
[----:B------:R0:W-:Y:S01]  /*1daf0*/  STL.64 [R1+0x7c0], R4 ;  /* 0x0007c00401007387 */ /* 0x0001e20000100a00 */
[----:B------:R1:W-:Y:S03]  /*1db00*/  STL.64 [R1+0x7c8], R6 ;  /* 0x0007c80601007387 */ /* 0x0003e60000100a00 */
[----:B0-----:R-:W2:Y:S01]  /*1db10*/  LDL.LU.64 R4, [R1+0x550] ;  /* 0x0005500001047983 */ /* 0x001ea20000300a00 */
[----:B-1----:R-:W2:Y:S02]  /*1db20*/  LDL.LU.64 R6, [R1+0x558] ;  /* 0x0005580001067983 */ /* 0x002ea40000300a00 */
[----:B------:R-:W3:Y:S02]  /*1db30*/  LDL.LU.64 R12, [R1+0x540] ;  /* 0x00054000010c7983 */ /* 0x000ee40000300a00 */
[----:B------:R-:W3:Y:S01]  /*1db40*/  LDL.LU.64 R14, [R1+0x548] ;  /* 0x00054800010e7983 */ /* 0x000ee20000300a00 */
[----:B------:R-:W-:Y:S01]  /*1db50*/  STL.64 [R1+0x38f0], R26 ;  /* 0x0038f01a01007387 */ /* 0x000fe20000100a00 */
[----:B------:R0:W-:Y:S03]  /*1db60*/  STL.64 [R1+0x38e8], R24 ;  /* 0x0038e81801007387 */ /* 0x0001e60000100a00 */
[----:B0-----:R-:W3:Y:S01]  /*1db70*/  LDL.64 R24, [R1] ;  /* 0x0000000001187983 */ /* 0x001ee20000100a00 */
[----:B------:R0:W-:Y:S02]  /*1db80*/  STL.64 [R1+0x7b0], R8 ;  /* 0x0007b00801007387 */ /* 0x0001e40000100a00 */
[----:B------:R-:W-:Y:S01]  /*1db90*/  STL.64 [R1+0x7b8], R10 ;  /* 0x0007b80a01007387 */ /* 0x000fe20000100a00 */
[----:B0-----:R-:W2:Y:S01]  /*1dba0*/  LDL.LU.64 R8, [R1+0x3948] ;  /* 0x0039480001087983 */ /* 0x001ea20000300a00 */
[----:B------:R-:W-:-:S02]  /*1dbb0*/  IMAD.MOV.U32 R29, RZ, RZ, R20 ;  /* 0x000000ffff1d7224 */ /* 0x000fc400078e0014 */
[----:B------:R-:W-:Y:S02]  /*1dbc0*/  IMAD.MOV.U32 R28, RZ, RZ, R21 ;  /* 0x000000ffff1c7224 */ /* 0x000fe400078e0015 */
[----:B------:R-:W4:Y:S01]  /*1dbd0*/  LDL.LU.64 R20, [R1+0x360] ;  /* 0x0003600001147983 */ /* 0x000f220000300a00 */
[----:B------:R-:W4:Y:S01]  /*1dbe0*/  LDL.LU.64 R22, [R1+0x368] ;  /* 0x0003680001167983 */ /* 0x000f220000300a00 */
[C---:B---3--:R-:W-:Y:S08]  /*1dbf0*/  HMMA.16816.F32 R12, R16.reuse, R24, R12 ;  /* 0x00000018100c723c */ /* 0x048ff0000000180c */
[----:B--2---:R-:W-:Y:S01]  /*1dc00*/  HMMA.16816.F32 R4, R16, R8, R4 ;  /* 0x000000081004723c */ /* 0x004fe20000001804 */
[----:B----4-:R-:W-:Y:S01]  /*1dc10*/  STL.64 [R1+0x3918], R22 ;  /* 0x0039181601007387 */ /* 0x010fe20000100a00 */
[----:B------:R0:W-:Y:S02]  /*1dc20*/  STL.64 [R1+0x3910], R20 ;  /* 0x0039101401007387 */ /* 0x0001e40000100a00 */
[----:B------:R-:W-:Y:S01]  /*1dc30*/  IMAD.MOV.U32 R0, RZ, RZ, R9 ;  /* 0x000000ffff007224 */ /* 0x000fe200078e0009 */
[----:B0-----:R-:W2:Y:S01]  /*1dc40*/  LDL.LU.64 R20, [R1+0x370] ;  /* 0x0003700001147983 */ /* 0x001ea20000300a00 */
[----:B------:R-:W2:Y:S11]  /*1dc50*/  LDL.LU.64 R22, [R1+0x378] ;  /* 0x0003780001167983 */ /* 0x000eb60000300a00 */
[----:B------:R-:W-:Y:S06]  /*1dc60*/  @!UPT UIADD3 URZ, URZ, URZ, URZ ;  /* 0x0000003f3f3ff290 */ /* 0x000fec000fffe03f */
[----:B------:R-:W-:Y:S01]  /*1dc70*/  STL.64 [R1+0x7a0], R4 ;  /* 0x0007a00401007387 */ /* 0x000fe20000100a00 */
[----:B------:R0:W-:Y:S03]  /*1dc80*/  STL.64 [R1+0x7a8], R6 ;  /* 0x0007a80601007387 */ /* 0x0001e60000100a00 */
[----:B0-----:R-:W3:Y:S01]  /*1dc90*/  LDL.LU.64 R6, [R1+0x3940] ;  /* 0x0039400001067983 */ /* 0x001ee20000300a00 */
[----:B------:R-:W4:Y:S02]  /*1dca0*/  LDL.LU R4, [R1+0x393c] ;  /* 0x00393c0001047983 */ /* 0x000f240000300800 */
[----:B------:R-:W-:Y:S02]  /*1dcb0*/  IMAD.MOV.U32 R5, RZ, RZ, R8 ;  /* 0x000000ffff057224 */ /* 0x000fe400078e0008 */
[----:B------:R-:W2:Y:S01]  /*1dcc0*/  LDL.LU R11, [R1+0x3938] ;  /* 0x00393800010b7983 */ /* 0x000ea20000300800 */
[----:B------:R-:W2:Y:S01]  /*1dcd0*/  LDL.LU.64 R8, [R1+0x3930] ;  /* 0x0039300001087983 */ /* 0x000ea20000300a00 */
[----:B------:R-:W-:Y:S02]  /*1dce0*/  STL.64 [R1+0x790], R12 ;  /* 0x0007900c01007387 */ /* 0x000fe40000100a00 */
[----:B------:R0:W-:Y:S02]  /*1dcf0*/  STL.64 [R1+0x798], R14 ;  /* 0x0007980e01007387 */ /* 0x0001e40000100a00 */
[----:B0-----:R-:W2:Y:S01]  /*1dd00*/  LDL.LU.64 R14, [R1+0x3928] ;  /* 0x00392800010e7983 */ /* 0x001ea20000300a00 */
[----:B------:R-:W2:Y:S02]  /*1dd10*/  LDL.LU.64 R12, [R1+0x3920] ;  /* 0x00392000010c7983 */ /* 0x000ea40000300a00 */
[----:B------:R-:W-:-:S02]  /*1dd20*/  IMAD.MOV.U32 R10, RZ, RZ, R24 ;  /* 0x000000ffff0a7224 */ /* 0x000fc400078e0018 */
[----:B------:R-:W-:Y:S02]  /*1dd30*/  IMAD.MOV.U32 R2, RZ, RZ, R25 ;  /* 0x000000ffff027224 */ /* 0x000fe400078e0019 */
[----:B------:R-:W3:Y:S01]  /*1dd40*/  LDL.LU.64 R24, [R1+0x270] ;  /* 0x0002700001187983 */ /* 0x000ee20000300a00 */
[----:B------:R-:W3:Y:S01]  /*1dd50*/  LDL.LU.64 R26, [R1+0x278] ;  /* 0x00027800011a7983 */ /* 0x000ee20000300a00 */
[----:B--2---:R-:W-:Y:S11]  /*1dd60*/  HMMA.16816.F32 R20, R16, R12, R20 ;  /* 0x0000000c1014723c */ /* 0x004ff60000001814 */
[----:B------:R-:W-:Y:S11]  /*1dd70*/  @!UPT UIADD3 URZ, URZ, URZ, URZ ;  /* 0x0000003f3f3ff290 */ /* 0x000ff6000fffe03f */
[----:B------:R-:W-:Y:S01]  /*1dd80*/  @!UPT UIADD3 URZ, URZ, URZ, URZ ;  /* 0x0000003f3f3ff290 */ /* 0x000fe2000fffe03f */
[----:B------:R-:W-:Y:S01]  /*1dd90*/  STL.64 [R1+0x780], R20 ;  /* 0x0007801401007387 */ /* 0x000fe20000100a00 */
[----:B------:R0:W-:Y:S03]  /*1dda0*/  STL.64 [R1+0x788], R22 ;  /* 0x0007881601007387 */ /* 0x0001e60000100a00 */
[----:B0-----:R-:W2:Y:S01]  /*1ddb0*/  LDL.LU.64 R22, [R1+0x3918] ;  /* 0x0039180001167983 */ /* 0x001ea20000300a00 */
[----:B------:R-:W2:Y:S02]  /*1ddc0*/  LDL.LU.64 R20, [R1+0x3910] ;  /* 0x0039100001147983 */ /* 0x000ea40000300a00 */
[----:B------:R-:W-:Y:S02]  /*1ddd0*/  STL.64 [R1+0x3810], R14 ;  /* 0x0038100e01007387 */ /* 0x000fe40000100a00 */
[----:B------:R0:W-:Y:S02]  /*1dde0*/  STL.64 [R1+0x3808], R12 ;  /* 0x0038080c01007387 */ /* 0x0001e40000100a00 */
[----:B0-----:R-:W-:-:S02]  /*1ddf0*/  IMAD.MOV.U32 R12, RZ, RZ, R5 ;  /* 0x000000ffff0c7224 */ /* 0x001fc400078e0005 */
[----:B------:R-:W-:Y:S01]  /*1de00*/  IMAD.MOV.U32 R13, RZ, RZ, R0 ;  /* 0x000000ffff0d7224 */ /* 0x000fe200078e0000 */
[----:B------:R-:W4:Y:S01]  /*1de10*/  LDL.LU R5, [R1+0x390c] ;  /* 0x00390c0001057983 */ /* 0x000f220000300800 */
[----:B------:R-:W3:Y:S03]  /*1de20*/  LDL.LU R0, [R1+0x3908] ;  /* 0x0039080001007983 */ /* 0x000ee60000300800 */
[----:B------:R0:W-:Y:S04]  /*1de30*/  STL.64 [R1+0x3828], R12 ;  /* 0x0038280c01007387 */ /* 0x0001e80000100a00 */
[----:B0-----:R-:W4:Y:S01]  /*1de40*/  LDL.LU.64 R12, [R1+0x350] ;  /* 0x00035000010c7983 */ /* 0x001f220000300a00 */
[----:B------:R-:W4:Y:S01]  /*1de50*/  LDL.LU.64 R14, [R1+0x358] ;  /* 0x00035800010e7983 */ /* 0x000f220000300a00 */
[C---:B--2---:R-:W-:Y:S08]  /*1de60*/  HMMA.16816.F32 R20, R16.reuse, R8, R20 ;  /* 0x000000081014723c */ /* 0x044ff00000001814 */
[----:B----4-:R-:W-:Y:S11]  /*1de70*/  HMMA.16816.F32 R12, R16, R4, R12 ;  /* 0x00000004100c723c */ /* 0x010ff6000000180c */
[----:B------:R-:W-:Y:S04]  /*1de80*/  @!UPT UIADD3 URZ, URZ, URZ, URZ ;  /* 0x0000003f3f3ff290 */ /* 0x000fe8000fffe03f */
[----:B------:R-:W-:Y:S01]  /*1de90*/  STL.64 [R1+0x770], R20 ;  /* 0x0007701401007387 */ /* 0x000fe20000100a00 */
[----:B------:R0:W-:Y:S03]  /*1dea0*/  STL.64 [R1+0x778], R22 ;  /* 0x0007781601007387 */ /* 0x0001e60000100a00 */
[----:B0-----:R-:W3:Y:S01]  /*1deb0*/  LDL.LU.64 R22, [R1+0x3900] ;  /* 0x0039000001167983 */ /* 0x001ee20000300a00 */
[----:B------:R-:W3:Y:S02]  /*1dec0*/  LDL.LU.64 R20, [R1+0x38f8] ;  /* 0x0038f80001147983 */ /* 0x000ee40000300a00 */
[----:B------:R-:W-:Y:S02]  /*1ded0*/  STL.64 [R1+0x38d8], R8 ;  /* 0x0038d80801007387 */ /* 0x000fe40000100a00 */
[----:B------:R-:W2:Y:S01]  /*1dee0*/  LDL.64 R16, [R1+0xb0] ;  /* 0x0000b00001107983 */ /* 0x000ea20000100a00 */
[----:B------:R0:W-:Y:S01]  /*1def0*/  STL.64 [R1+0x6f0], R12 ;  /* 0x0006f00c01007387 */ /* 0x0001e20000100a00 */
[----:B------:R-:W-:Y:S02]  /*1df00*/  STL.64 [R1+0x6f8], R14 ;  /* 0x0006f80e01007387 */ /* 0x000fe40000100a00 */
[----:B0-----:R-:W-:-:S02]  /*1df10*/  IMAD.MOV.U32 R12, RZ, RZ, R29 ;  /* 0x000000ffff0c7224 */ /* 0x001fc400078e001d */
[----:B------:R-:W-:-:S05]  /*1df20*/  IMAD.MOV.U32 R13, RZ, RZ, R28 ;  /* 0x000000ffff0d7224 */ /* 0x000fca00078e001c */
[----:B------:R0:W-:Y:S04]  /*1df30*/  STL.64 [R1+0x3838], R12 ;  /* 0x0038380c01007387 */ /* 0x0001e80000100a00 */
[----:B0-----:R-:W3:Y:S02]  /*1df40*/  LDL.64 R12, [R1+0xc0] ;  /* 0x0000c000010c7983 */ /* 0x001ee40000100a00 */
[----:B---3--:R-:W-:Y:S11]  /*1df50*/  HMMA.16816.F32 R24, R20, R12, R24 ;  /* 0x0000000c1418723c */ /* 0x008ff60000001818 */
[----:B------:R-:W-:Y:S11]  /*1df60*/  @!UPT UIADD3 URZ, URZ, URZ, URZ ;  /* 0x0000003f3f3ff290 */ /* 0x000ff6000fffe03f */
[----:B------:R-:W-:Y:S01]  /*1df70*/  @!UPT UIADD3 URZ, URZ, URZ, URZ ;  /* 0x0000003f3f3ff290 */ /* 0x000fe2000fffe03f */
[----:B------:R-:W-:Y:S01]  /*1df80*/  STL.64 [R1+0x880], R24 ;  /* 0x0008801801007387 */ /* 0x000fe20000100a00 */
[----:B------:R0:W-:Y:S03]  /*1df90*/  STL.64 [R1+0x888], R26 ;  /* 0x0008881a01007387 */ /* 0x0001e60000100a00 */
[----:B0-----:R-:W3:Y:S01]  /*1dfa0*/  LDL.LU.64 R26, [R1+0x38f0] ;  /* 0x0038f000011a7983 */ /* 0x001ee20000300a00 */
[----:B------:R-:W4:Y:S02]  /*1dfb0*/  LDL.LU.64 R24, [R1+0x38e8] ;  /* 0x0038e80001187983 */ /* 0x000f240000300a00 */
[----:B------:R-:W-:Y:S02]  /*1dfc0*/  IMAD.MOV.U32 R28, RZ, RZ, R12 ;  /* 0x000000ffff1c7224 */ /* 0x000fe400078e000c */
[----:B------:R-:W-:Y:S02]  /*1dfd0*/  IMAD.MOV.U32 R29, RZ, RZ, R13 ;  /* 0x000000ffff1d7224 */ /* 0x000fe400078e000d */
[----:B----4-:R-:W-:-:S02]  /*1dfe0*/  IMAD.MOV.U32 R12, RZ, RZ, R25 ;  /* 0x000000ffff0c7224 */ /* 0x010fc400078e0019 */
[----:B------:R-:W-:Y:S02]  /*1dff0*/  IMAD.MOV.U32 R13, RZ, RZ, R24 ;  /* 0x000000ffff0d7224 */ /* 0x000fe400078e0018 */
[----:B------:R-:W-:Y:S02]  /*1e000*/  IMAD.MOV.U32 R24, RZ, RZ, R7 ;  /* 0x000000ffff187224 */ /* 0x000fe400078e0007 */
[----:B------:R-:W-:-:S05]  /*1e010*/  IMAD.MOV.U32 R25, RZ, RZ, R6 ;  /* 0x000000ffff197224 */ /* 0x000fca00078e0006 */
[----:B------:R0:W-:Y:S04]  /*1e020*/  STL.64 [R1+0x3870], R24 ;  /* 0x0038701801007387 */ /* 0x0001e80000100a00 */
[----:B0-----:R-:W4:Y:S04]  /*1e030*/  LDL.64 R24, [R1+0x60] ;  /* 0x0000600001187983 */ /* 0x001f280000100a00 */
[----:B----4-:R-:W-:Y:S01]  /*1e040*/  STL.64 [R1+0x3888], R24 ;  /* 0x0038881801007387 */ /* 0x010fe20000100a00 */
[----:B------:R0:W-:Y:S03]  /*1e050*/  STL.64 [R1+0x3850], R12 ;  /* 0x0038500c01007387 */ /* 0x0001e60000100a00 */
[----:B0-----:R-:W4:Y:S01]  /*1e060*/  LDL.LU.64 R12, [R1+0x260] ;  /* 0x00026000010c7983 */ /* 0x001f220000300a00 */
[----:B------:R-:W4:Y:S02]  /*1e070*/  LDL.LU.64 R14, [R1+0x268] ;  /* 0x00026800010e7983 */ /* 0x000f240000300a00 */
[----:B---3--:R-:W-:-:S02]  /*1e080*/  IMAD.MOV.U32 R24, RZ, RZ, R26 ;  /* 0x000000ffff187224 */ /* 0x008fc400078e001a */
[----:B------:R-:W-:Y:S02]  /*1e090*/  IMAD.MOV.U32 R25, RZ, RZ, R11 ;  /* 0x000000ffff197224 */ /* 0x000fe400078e000b */
[----:B--2---:R-:W-:Y:S02]  /*1e0a0*/  IMAD.MOV.U32 R7, RZ, RZ, R16 ;  /* 0x000000ffff077224 */ /* 0x004fe400078e0010 */
[----:B------:R-:W-:Y:S01]  /*1e0b0*/  IMAD.MOV.U32 R6, RZ, RZ, R17 ;  /* 0x000000ffff067224 */ /* 0x000fe200078e0011 */
[----:B----4-:R-:W-:Y:S11]  /*1e0c0*/  HMMA.16816.F32 R12, R20, R16, R12 ;  /* 0x00000010140c723c */ /* 0x010ff6000000180c */
[----:B------:R-:W-:Y:S11]  /*1e0d0*/  @!UPT UIADD3 URZ, URZ, URZ, URZ ;  /* 0x0000003f3f3ff290 */ /* 0x000ff6000fffe03f */
[----:B------:R-:W-:Y:S01]  /*1e0e0*/  @!UPT UIADD3 URZ, URZ, URZ, URZ ;  /* 0x0000003f3f3ff290 */ /* 0x000fe2000fffe03f */
[----:B------:R-:W-:Y:S01]  /*1e0f0*/  STL.64 [R1+0x870], R12 ;  /* 0x0008700c01007387 */ /* 0x000fe20000100a00 */
[----:B------:R-:W-:Y:S02]  /*1e100*/  STL.64 [R1+0x878], R14 ;  /* 0x0008780e01007387 */ /* 0x000fe40000100a00 */
[----:B------:R-:W2:Y:S02]  /*1e110*/  LDL.LU R26, [R1+0x38e4] ;  /* 0x0038e400011a7983 */ /* 0x000ea40000300800 */
[----:B------:R0:W-:Y:S02]  /*1e120*/  STL.64 [R1+0x38a0], R24 ;  /* 0x0038a01801007387 */ /* 0x0001e40000100a00 */
[----:B0-----:R-:W-:Y:S02]  /*1e130*/  IMAD.MOV.U32 R24, RZ, RZ, R3 ;  /* 0x000000ffff187224 */ /* 0x001fe400078e0003 */
[----:B------:R-:W-:Y:S01]  /*1e140*/  IMAD.MOV.U32 R25, RZ, RZ, R27 ;  /* 0x000000ffff197224 */ /* 0x000fe200078e001b */
[----:B------:R-:W3:Y:S04]  /*1e150*/  LDL.LU R3, [R1+0x38e0] ;  /* 0x0038e00001037983 */ /* 0x000ee80000300800 */
[----:B------:R0:W-:Y:S01]  /*1e160*/  STL.64 [R1+0x38b8], R24 ;  /* 0x0038b81801007387 */ /* 0x0001e20000100a00 */
[----:B------:R-:W4:Y:S02]  /*1e170*/  LDL.LU.64 R16, [R1+0xf0] ;  /* 0x0000f00001107983 */ /* 0x000f240000300a00 */
[----:B------:R-:W3:Y:S02]  /*1e180*/  LDL.LU.64 R18, [R1+0xf8] ;  /* 0x0000f80001127983 */ /* 0x000ee40000300a00 */
[----:B0-----:R-:W-:-:S02]  /*1e190*/  IMAD.MOV.U32 R25, RZ, RZ, R0 ;  /* 0x000000ffff197224 */ /* 0x001fc400078e0000 */
[----:B--2---:R-:W-:Y:S01]  /*1e1a0*/  IMAD.MOV.U32 R24, RZ, RZ, R26 ;  /* 0x000000ffff187224 */ /* 0x004fe200078e001a */
[----:B---3--:R-:W-:Y:S01]  /*1e1b0*/  STL.64 [R1+0x3820], R18 ;  /* 0x0038201201007387 */ /* 0x008fe20000100a00 */
[----:B----4-:R-:W-:Y:S02]  /*1e1c0*/  STL.64 [R1+0x3818], R16 ;  /* 0x0038181001007387 */ /* 0x010fe40000100a00 */
[----:B------:R-:W-:Y:S02]  /*1e1d0*/  STL.64 [R1+0x37f8], R6 ;  /* 0x0037f80601007387 */ /* 0x000fe40000100a00 */
[----:B------:R0:W-:Y:S01]  /*1e1e0*/  STL.64 [R1+0x37f0], R4 ;  /* 0x0037f00401007387 */ /* 0x0001e20000100a00 */
[----:B------:R-:W2:Y:S01]  /*1e1f0*/  LDL.LU.64 R8, [R1+0x250] ;  /* 0x0002500001087983 */ /* 0x000ea20000300a00 */
[----:B0-----:R-:W-:-:S03]  /*1e200*/  IMAD.MOV.U32 R4, RZ, RZ, R10 ;  /* 0x000000ffff047224 */ /* 0x001fc600078e000a */
[----:B------:R-:W2:Y:S01]  /*1e210*/  LDL.LU.64 R10, [R1+0x258] ;  /* 0x00025800010a7983 */ /* 0x000ea20000300a00 */
[----:B------:R0:W-:Y:S03]  /*1e220*/  STL.64 [R1+0x38d0], R24 ;  /* 0x0038d01801007387 */ /* 0x0001e60000100a00 */
[----:B0-----:R-:W2:Y:S01]  /*1e230*/  LDL.64 R24, [R1+0xa0] ;  /* 0x0000a00001187983 */ /* 0x001ea20000100a00 */
[----:B------:R-:W3:Y:S02]  /*1e240*/  LDL.LU.64 R12, [R1+0x140] ;  /* 0x00014000010c7983 */ /* 0x000ee40000300a00 */
[----:B------:R-:W4:Y:S02]  /*1e250*/  LDL.LU.64 R14, [R1+0x148] ;  /* 0x00014800010e7983 */ /* 0x000f240000300a00 */
[----:B----4-:R-:W-:Y:S01]  /*1e260*/  STL.64 [R1+0x3868], R14 ;  /* 0x0038680e01007387 */ /* 0x010fe20000100a00 */
[----:B---3--:R0:W-:Y:S03]  /*1e270*/  STL.64 [R1+0x3860], R12 ;  /* 0x0038600c01007387 */ /* 0x0081e60000100a00 */
[----:B0-----:R-:W3:Y:S01]  /*1e280*/  LDL.LU.64 R12, [R1+0x150] ;  /* 0x00015000010c7983 */ /* 0x001ee20000300a00 */
[----:B------:R-:W4:Y:S03]  /*1e290*/  LDL.LU.64 R14, [R1+0x158] ;  /* 0x00015800010e7983 */ /* 0x000f260000300a00 */
        /* <DEDUP_REMOVED lines=11> */
[----:B------:R-:W4:Y:S02]  /*1e350*/  LDL.LU.64 R14, [R1+0x188] ;  /* 0x00018800010e7983 */ /* 0x000f240000300a00 */
[----:B------:R-:W-:Y:S01]  /*1e360*/  IMAD.MOV.U32 R5, RZ, RZ, R2 ;  /* 0x000000ffff057224 */ /* 0x000fe200078e0002 */
[----:B--2---:R-:W-:Y:S01]  /*1e370*/  HMMA.16816.F32 R8, R20, R24, R8 ;  /* 0x000000181408723c */ /* 0x004fe20000001808 */
[----:B----4-:R-:W-:Y:S01]  /*1e380*/  STL.64 [R1+0x38c8], R14 ;  /* 0x0038c80e01007387 */ /* 0x010fe20000100a00 */
[----:B---3--:R0:W-:Y:S03]  /*1e390*/  STL.64 [R1+0x38c0], R12 ;  /* 0x0038c00c01007387 */ /* 0x0081e60000100a00 */
[----:B0-----:R-:W2:Y:S01]  /*1e3a0*/  LDL.LU.64 R12, [R1+0x240] ;  /* 0x00024000010c7983 */ /* 0x001ea20000300a00 */
[----:B------:R-:W2:Y:S02]  /*1e3b0*/  LDL.LU.64 R14, [R1+0x248] ;  /* 0x00024800010e7983 */ /* 0x000ea40000300a00 */
[----:B------:R0:W-:Y:S02]  /*1e3c0*/  STL.64 [R1+0x3830], R4 ;  /* 0x0038300401007387 */ /* 0x0001e40000100a00 */
[----:B0-----:R-:W3:Y:S01]  /*1e3d0*/  LDL.LU.64 R4, [R1+0x120] ;  /* 0x0001200001047983 */ /* 0x001ee20000300a00 */
[----:B------:R-:W4:Y:S03]  /*1e3e0*/  LDL.LU.64 R6, [R1+0x128] ;  /* 0x0001280001067983 */ /* 0x000f260000300a00 */
[----:B----4-:R-:W-:Y:S01]  /*1e3f0*/  STL.64 [R1+0x3848], R6 ;  /* 0x0038480601007387 */ /* 0x010fe20000100a00 */
[----:B---3--:R0:W-:Y:S03]  /*1e400*/  STL.64 [R1+0x3840], R4 ;  /* 0x0038400401007387 */ /* 0x0081e60000100a00 */
[----:B0-----:R-:W3:Y:S01]  /*1e410*/  LDL.LU.64 R4, [R1+0x130] ;  /* 0x0001300001047983 */ /* 0x001ee20000300a00 */
[----:B------:R-:W3:Y:S02]  /*1e420*/  LDL.LU.64 R6, [R1+0x138] ;  /* 0x0001380001067983 */ /* 0x000ee40000300a00 */
[----:B------:R-:W4:Y:S02]  /*1e430*/  LDL.LU.64 R16, [R1+0x110] ;  /* 0x0001100001107983 */ /* 0x000f240000300a00 */
[----:B------:R-:W4:Y:S01]  /*1e440*/  LDL.LU.64 R18, [R1+0x118] ;  /* 0x0001180001127983 */ /* 0x000f220000300a00 */
[----:B------:R0:W-:Y:S01]  /*1e450*/  STL.64 [R1+0x860], R8 ;  /* 0x0008600801007387 */ /* 0x0001e20000100a00 */
[----:B------:R1:W-:Y:S03]  /*1e460*/  STL.64 [R1+0x868], R10 ;  /* 0x0008680a01007387 */ /* 0x0003e60000100a00 */
[----:B0-----:R-:W2:Y:S01]  /*1e470*/  LDL.LU.64 R8, [R1+0x38d8] ;  /* 0x0038d80001087983 */ /* 0x001ea20000300a00 */
[----:B-1----:R-:W-:-:S02]  /*1e480*/  IMAD.MOV.U32 R11, RZ, RZ, R24 ;  /* 0x000000ffff0b7224 */ /* 0x002fc400078e0018 */
[----:B------:R-:W-:Y:S02]  /*1e490*/  IMAD.MOV.U32 R10, RZ, RZ, R25 ;  /* 0x000000ffff0a7224 */ /* 0x000fe400078e0019 */
[----:B------:R-:W2:Y:S02]  /*1e4a0*/  LDL.LU.64 R24, [R1+0x38d0] ;  /* 0x0038d00001187983 */ /* 0x000ea40000300a00 */
[C---:B--2---:R-:W-:Y:S02]  /*1e4b0*/  HMMA.16816.F32 R24, R20.reuse, R24, R12 ;  /* 0x000000181418723c */ /* 0x044fe4000000180c */
[----:B------:R-:W2:Y:S01]  /*1e4c0*/  LDL.LU.64 R14, [R1+0x38c8] ;  /* 0x0038c800010e7983 */ /* 0x000ea20000300a00 */
[----:B------:R-:W2:Y:S11]  /*1e4d0*/  LDL.LU.64 R12, [R1+0x38c0] ;  /* 0x0038c000010c7983 */ /* 0x000eb60000300a00 */
[----:B------:R-:W-:Y:S09]  /*1e4e0*/  @!UPT UIADD3 URZ, URZ, URZ, URZ ;  /* 0x0000003f3f3ff290 */ /* 0x000ff2000fffe03f */
[----:B------:R0:W-:Y:S01]  /*1e4f0*/  STL.64 [R1+0x850], R24 ;  /* 0x0008501801007387 */ /* 0x0001e20000100a00 */
[----:B------:R2:W-:Y:S03]  /*1e500*/  STL.64 [R1+0x858], R26 ;  /* 0x0008581a01007387 */ /* 0x0005e60000100a00 */
[----:B0-----:R-:W2:Y:S02]  /*1e510*/  LDL.LU.64 R24, [R1+0x38b8] ;  /* 0x0038b80001187983 */ /* 0x001ea40000300a00 */
        /* <DEDUP_REMOVED lines=12> */
[----:B------:R-:W-:Y:S03]  /*1e5e0*/  STL.64 [R1+0x838], R26 ;  /* 0x0008381a01007387 */ /* 0x000fe60000100a00 */
[----:B0-----:R-:W2:Y:S02]  /*1e5f0*/  LDL.LU.64 R24, [R1+0x3888] ;  /* 0x0038880001187983 */ /* 0x001ea40000300a00 */
[C---:B--2---:R-:W-:Y:S01]  /*1e600*/  HMMA.16816.F32 R12, R20.reuse, R24, R12 ;  /* 0x00000018140c723c */ /* 0x044fe2000000180c */
[----:B------:R-:W-:Y:S02]  /*1e610*/  IMAD.MOV.U32 R2, RZ, RZ, R24 ;  /* 0x000000ffff027224 */ /* 0x000fe400078e0018 */
[----:B------:R-:W-:Y:S11]  /*1e620*/  IMAD.MOV.U32 R0, RZ, RZ, R25 ;  /* 0x000000ffff007224 */ /* 0x000ff600078e0019 */
[----:B------:R-:W-:Y:S09]  /*1e630*/  @!UPT UIADD3 URZ, URZ, URZ, URZ ;  /* 0x0000003f3f3ff290 */ /* 0x000ff2000fffe03f */
[----:B------:R-:W-:Y:S01]  /*1e640*/  STL.64 [R1+0x820], R12 ;  /* 0x0008200c01007387 */ /* 0x000fe20000100a00 */
[----:B------:R0:W-:Y:S03]  /*1e650*/  STL.64 [R1+0x828], R14 ;  /* 0x0008280e01007387 */ /* 0x0001e60000100a00 */
[----:B0-----:R-:W2:Y:S01]  /*1e660*/  LDL.LU.64 R14, [R1+0x3880] ;  /* 0x00388000010e7983 */ /* 0x001ea20000300a00 */
[----:B------:R-:W2:Y:S02]  /*1e670*/  LDL.LU.64 R12, [R1+0x3878] ;  /* 0x00387800010c7983 */ /* 0x000ea40000300a00 */
[----:B------:R-:W2:Y:S02]  /*1e680*/  LDL.LU.64 R24, [R1+0x3870] ;  /* 0x0038700001187983 */ /* 0x000ea40000300a00 */
[C---:B--2---:R-:W-:Y:S01]  /*1e690*/  HMMA.16816.F32 R24, R20.reuse, R24, R12 ;  /* 0x000000181418723c */ /* 0x044fe2000000180c */
[----:B------:R-:W2:Y:S01]  /*1e6a0*/  LDL.LU.64 R14, [R1+0x3868] ;  /* 0x00386800010e7983 */ /* 0x000ea20000300a00 */
[----:B------:R-:W2:Y:S11]  /*1e6b0*/  LDL.LU.64 R12, [R1+0x3860] ;  /* 0x00386000010c7983 */ /* 0x000eb60000300a00 */
[----:B------:R-:W-:Y:S10]  /*1e6c0*/  @!UPT UIADD3 URZ, URZ, URZ, URZ ;  /* 0x0000003f3f3ff290 */ /* 0x000ff4000fffe03f */
[----:B------:R0:W-:Y:S01]  /*1e6d0*/  STL.64 [R1+0x8c0], R24 ;  /* 0x0008c01801007387 */ /* 0x0001e20000100a00 */
[----:B------:R-:W-:Y:S03]  /*1e6e0*/  STL.64 [R1+0x8c8], R26 ;  /* 0x0008c81a01007387 */ /* 0x000fe60000100a00 */
[----:B0-----:R-:W2:Y:S02]  /*1e6f0*/  LDL.LU.64 R24, [R1+0x3858] ;  /* 0x0038580001187983 */ /* 0x001ea40000300a00 */
[C---:B--2---:R-:W-:Y:S11]  /*1e700*/  HMMA.16816.F32 R12, R20.reuse, R24, R12 ;  /* 0x00000018140c723c */ /* 0x044ff6000000180c */
[----:B------:R-:W-:Y:S11]  /*1e710*/  @!UPT UIADD3 URZ, URZ, URZ, URZ ;  /* 0x0000003f3f3ff290 */ /* 0x000ff6000fffe03f */
[----:B------:R-:W-:Y:S01]  /*1e720*/  @!UPT UIADD3 URZ, URZ, URZ, URZ ;  /* 0x0000003f3f3ff290 */ /* 0x000fe2000fffe03f */
[----:B------:R0:W-:Y:S01]  /*1e730*/  STL.64 [R1+0x8b0], R12 ;  /* 0x0008b00c01007387 */ /* 0x0001e20000100a00 */
[----:B------:R-:W-:Y:S03]  /*1e740*/  STL.64 [R1+0x8b8], R14 ;  /* 0x0008b80e01007387 */ /* 0x000fe60000100a00 */
[----:B0-----:R-:W3:Y:S01]  /*1e750*/  LDL.LU.64 R12, [R1+0x3850] ;  /* 0x00385000010c7983 */ /* 0x001ee20000300a00 */
[----:B------:R0:W-:Y:S03]  /*1e760*/  STL.64 [R1+0x37b8], R24 ;  /* 0x0037b81801007387 */ /* 0x0001e60000100a00 */
[----:B0-----:R-:W2:Y:S01]  /*1e770*/  LDL.LU.64 R24, [R1+0x100] ;  /* 0x0001000001187983 */ /* 0x001ea20000300a00 */
[----:B------:R-:W2:Y:S01]  /*1e780*/  LDL.LU.64 R26, [R1+0x108] ;  /* 0x00010800011a7983 */ /* 0x000ea20000300a00 */
[C---:B---3--:R-:W-:Y:S02]  /*1e790*/  HMMA.16816.F32 R12, R20.reuse, R12, R4 ;  /* 0x0000000c140c723c */ /* 0x048fe40000001804 */
[----:B------:R-:W3:Y:S01]  /*1e7a0*/  LDL.LU.64 R6, [R1+0x3848] ;  /* 0x0038480001067983 */ /* 0x000ee20000300a00 */
[----:B------:R-:W3:Y:S11]  /*1e7b0*/  LDL.LU.64 R4, [R1+0x3840] ;  /* 0x0038400001047983 */ /* 0x000ef60000300a00 */
[----:B------:R-:W-:Y:S09]  /*1e7c0*/  @!UPT UIADD3 URZ, URZ, URZ, URZ ;  /* 0x0000003f3f3ff290 */ /* 0x000ff2000fffe03f */
[----:B------:R0:W-:Y:S01]  /*1e7d0*/  STL.64 [R1+0x8a0], R12 ;  /* 0x0008a00c01007387 */ /* 0x0001e20000100a00 */
[----:B------:R3:W-:Y:S03]  /*1e7e0*/  STL.64 [R1+0x8a8], R14 ;  /* 0x0008a80e01007387 */ /* 0x0007e60000100a00 */
[----:B0-----:R-:W3:Y:S02]  /*1e7f0*/  LDL.LU.64 R12, [R1+0x3838] ;  /* 0x00383800010c7983 */ /* 0x001ee40000300a00 */
[C---:B---3--:R-:W-:Y:S02]  /*1e800*/  HMMA.16816.F32 R12, R20.reuse, R12, R4 ;  /* 0x0000000c140c723c */ /* 0x048fe40000001804 */
[----:B------:R-:W2:Y:S11]  /*1e810*/  LDL.LU.64 R4, [R1+0x3830] ;  /* 0x0038300001047983 */ /* 0x000eb60000300a00 */
[----:B------:R-:W-:Y:S10]  /*1e820*/  @!UPT UIADD3 URZ, URZ, URZ, URZ ;  /* 0x0000003f3f3ff290 */ /* 0x000ff4000fffe03f */
[----:B------:R0:W-:Y:S01]  /*1e830*/  STL.64 [R1+0x890], R12 ;  /* 0x0008900c01007387 */ /* 0x0001e20000100a00 */
[----:B------:R4:W-:Y:S03]  /*1e840*/  STL.64 [R1+0x898], R14 ;  /* 0x0008980e01007387 */ /* 0x0009e60000100a00 */
[----:B0-----:R-:W4:Y:S02]  /*1e850*/  LDL.LU.64 R12, [R1+0x3828] ;  /* 0x00382800010c7983 */ /* 0x001f240000300a00 */
[C---:B----4-:R-:W-:Y:S02]  /*1e860*/  HMMA.16816.F32 R12, R20.reuse, R12, R16 ;  /* 0x0000000c140c723c */ /* 0x050fe40000001810 */
[----:B------:R-:W3:Y:S01]  /*1e870*/  LDL.LU.64 R18, [R1+0x3820] ;  /* 0x0038200001127983 */ /* 0x000ee20000300a00 */
[----:B------:R-:W3:Y:S11]  /*1e880*/  LDL.LU.64 R16, [R1+0x3818] ;  /* 0x0038180001107983 */ /* 0x000ef60000300a00 */
[----:B------:R-:W-:Y:S09]  /*1e890*/  @!UPT UIADD3 URZ, URZ, URZ, URZ ;  /* 0x0000003f3f3ff290 */ /* 0x000ff2000fffe03f */
[----:B------:R-:W-:Y:S01]  /*1e8a0*/  STL.64 [R1+0x810], R12 ;  /* 0x0008100c01007387 */ /* 0x000fe20000100a00 */
[----:B------:R0:W-:Y:S03]  /*1e8b0*/  STL.64 [R1+0x818], R14 ;  /* 0x0008180e01007387 */ /* 0x0001e60000100a00 */
[----:B0-----:R-:W4:Y:S01]  /*1e8c0*/  LDL.LU.64 R14, [R1+0x3810] ;  /* 0x00381000010e7983 */ /* 0x001f220000300a00 */
[----:B------:R-:W3:Y:S01]  /*1e8d0*/  LDL.LU.64 R12, [R1+0x3808] ;  /* 0x00380800010c7983 */ /* 0x000ee20000300a00 */
[C---:B--2---:R-:W-:Y:S01]  /*1e8e0*/  HMMA.16816.F32 R24, R20.reuse, R4, R24 ;  /* 0x000000041418723c */ /* 0x044fe20000001818 */
[----:B------:R-:W2:Y:S11]  /*1e8f0*/  LDL.LU.64 R4, [R1+0xe0] ;  /* 0x0000e00001047983 */ /* 0x000eb60000300a00 */
[----:B------:R-:W-:Y:S11]  /*1e900*/  @!UPT UIADD3 URZ, URZ, URZ, URZ ;  /* 0x0000003f3f3ff290 */ /* 0x000ff6000fffe03f */
[----:B------:R-:W-:Y:S01]  /*1e910*/  STL.64 [R1+0x800], R24 ;  /* 0x0008001801007387 */ /* 0x000fe20000100a00 */
[----:B------:R-:W-:Y:S02]  /*1e920*/  STL.64 [R1+0x808], R26 ;  /* 0x0008081a01007387 */ /* 0x000fe40000100a00 */
[----:B------:R-:W2:Y:S01]  /*1e930*/  LDL.LU.64 R6, [R1+0xe8] ;  /* 0x0000e80001067983 */ /* 0x000ea20000300a00 */
[C---:B---3--:R-:W-:Y:S11]  /*1e940*/  HMMA.16816.F32 R16, R20.reuse, R12, R16 ;  /* 0x0000000c1410723c */ /* 0x048ff60000001810 */
[----:B------:R-:W-:Y:S11]  /*1e950*/  @!UPT UIADD3 URZ, URZ, URZ, URZ ;  /* 0x0000003f3f3ff290 */ /* 0x000ff6000fffe03f */
[----:B------:R-:W-:Y:S01]  /*1e960*/  @!UPT UIADD3 URZ, URZ, URZ, URZ ;  /* 0x0000003f3f3ff290 */ /* 0x000fe2000fffe03f */
[----:B------:R0:W-:Y:S01]  /*1e970*/  STL.64 [R1+0x760], R16 ;  /* 0x0007601001007387 */ /* 0x0001e20000100a00 */
[----:B------:R1:W-:Y:S03]  /*1e980*/  STL.64 [R1+0x768], R18 ;  /* 0x0007681201007387 */ /* 0x0003e60000100a00 */
[----:B0-----:R-:W3:Y:S01]  /*1e990*/  LDL.LU.64 R16, [R1+0xd0] ;  /* 0x0000d00001107983 */ /* 0x001ee20000300a00 */
[----:B-1----:R-:W3:Y:S02]  /*1e9a0*/  LDL.LU.64 R18, [R1+0xd8] ;  /* 0x0000d80001127983 */ /* 0x002ee40000300a00 */
[----:B------:R-:W3:Y:S01]  /*1e9b0*/  LDL.64 R24, [R1+0x90] ;  /* 0x0000900001187983 */ /* 0x000ee20000100a00 */
[----:B--2---:R-:W-:Y:S01]  /*1e9c0*/  HMMA.16816.F32 R4, R20, R8, R4 ;  /* 0x000000081404723c */ /* 0x004fe20000001804 */
[----:B---3--:R0:W-:Y:S04]  /*1e9d0*/  STL.64 [R1+0x37d0], R24 ;  /* 0x0037d01801007387 */ /* 0x0081e80000100a00 */
[----:B0-----:R-:W2:Y:S01]  /*1e9e0*/  LDL.LU.64 R24, [R1+0xb70] ;  /* 0x000b700001187983 */ /* 0x001ea20000300a00 */
[----:B------:R-:W3:Y:S03]  /*1e9f0*/  LDL.LU.64 R26, [R1+0xb78] ;  /* 0x000b7800011a7983 */ /* 0x000ee60000300a00 */
[----:B---3--:R-:W-:Y:S01]  /*1ea00*/  STL.64 [R1+0x37e0], R26 ;  /* 0x0037e01a01007387 */ /* 0x008fe20000100a00 */
[----:B--2---:R0:W-:Y:S02]  /*1ea10*/  STL.64 [R1+0x37d8], R24 ;  /* 0x0037d81801007387 */ /* 0x0041e40000100a00 */
[----:B0-----:R-:W-:-:S02]  /*1ea20*/  IMAD.MOV.U32 R24, RZ, RZ, R28 ;  /* 0x000000ffff187224 */ /* 0x001fc400078e001c */
[----:B------:R-:W2:Y:S01]  /*1ea30*/  LDL.LU R28, [R1+0x3800] ;  /* 0x00380000011c7983 */ /* 0x000ea20000300800 */
[----:B----4-:R-:W-:Y:S02]  /*1ea40*/  STL.64 [R1+0x3758], R14 ;  /* 0x0037580e01007387 */ /* 0x010fe40000100a00 */
[----:B------:R0:W-:Y:S02]  /*1ea50*/  STL.64 [R1+0x3750], R12 ;  /* 0x0037500c01007387 */ /* 0x0001e40000100a00 */
[----:B0-----:R-:W-:Y:S02]  /*1ea60*/  IMAD.MOV.U32 R12, RZ, RZ, R11 ;  /* 0x000000ffff0c7224 */ /* 0x001fe400078e000b */
[----:B------:R-:W-:-:S05]  /*1ea70*/  IMAD.MOV.U32 R13, RZ, RZ, R10 ;  /* 0x000000ffff0d7224 */ /* 0x000fca00078e000a */
[----:B------:R0:W-:Y:S04]  /*1ea80*/  STL.64 [R1+0x37e8], R12 ;  /* 0x0037e80c01007387 */ /* 0x0001e80000100a00 */
[----:B0-----:R-:W3:Y:S01]  /*1ea90*/  LDL.LU.64 R12, [R1+0xb80] ;  /* 0x000b8000010c7983 */ /* 0x001ee20000300a00 */
[----:B------:R-:W3:Y:S02]  /*1eaa0*/  LDL.LU.64 R14, [R1+0xb88] ;  /* 0x000b8800010e7983 */ /* 0x000ee40000300a00 */
[----:B------:R-:W-:Y:S02]  /*1eab0*/  STL.64 [R1+0x6e0], R4 ;  /* 0x0006e00401007387 */ /* 0x000fe40000100a00 */
[----:B------:R0:W-:Y:S02]  /*1eac0*/  STL.64 [R1+0x6e8], R6 ;  /* 0x0006e80601007387 */ /* 0x0001e40000100a00 */
[----:B0-----:R-:W4:Y:S01]  /*1ead0*/  LDL.LU.64 R6, [R1+0x37f8] ;  /* 0x0037f80001067983 */ /* 0x001f220000300a00 */
[----:B------:R-:W3:Y:S02]  /*1eae0*/  LDL.LU.64 R4, [R1+0x37f0] ;  /* 0x0037f00001047983 */ /* 0x000ee40000300a00 */
[----:B------:R-:W-:Y:S02]  /*1eaf0*/  STL.64 [R1+0x37c8], R8 ;  /* 0x0037c80801007387 */ /* 0x000fe40000100a00 */
[----:B------:R-:W-:Y:S01]  /*1eb00*/  IMAD.MOV.U32 R25, RZ, RZ, R29 ;  /* 0x000000ffff197224 */ /* 0x000fe200078e001d */
[----:B--2---:R-:W-:Y:S01]  /*1eb10*/  STL [R1+0x370c], R28 ;  /* 0x00370c1c01007387 */ /* 0x004fe20000100800 */
[----:B---3--:R-:W-:Y:S03]  /*1eb20*/  HMMA.16816.F32 R20, R20, R4, R16 ;  /* 0x000000041414723c */ /* 0x008fe60000001810 */
[----:B------:R-:W0:Y:S11]  /*1eb30*/  LDSM.16.MT88.4 R16, [R28+0x80] ;  /* 0x000080001c10783b */ /* 0x000e360000004200 */
[----:B------:R-:W-:Y:S09]  /*1eb40*/  @!UPT UIADD3 URZ, URZ, URZ, URZ ;  /* 0x0000003f3f3ff290 */ /* 0x000ff2000fffe03f */
[----:B------:R-:W-:Y:S01]  /*1eb50*/  STL.64 [R1+0x6d0], R20 ;  /* 0x0006d01401007387 */ /* 0x000fe20000100a00 */
[----:B------:R-:W-:Y:S02]  /*1eb60*/  STL.64 [R1+0x6d8], R22 ;  /* 0x0006d81601007387 */ /* 0x000fe40000100a00 */
[----:B------:R-:W1:Y:S01]  /*1eb70*/  LDSM.16.MT88.4 R20, [R3+0x80] ;  /* 0x000080000314783b */ /* 0x000e620000004200 */
[----:B0-----:R-:W-:Y:S01]  /*1eb80*/  HMMA.16816.F32 R24, R16, R24, R12 ;  /* 0x000000181018723c */ /* 0x001fe2000000180c */
[----:B-1----:R-:W-:Y:S02]  /*1eb90*/  STL.64 [R1+0x3730], R22 ;  /* 0x0037301601007387 */ /* 0x002fe40000100a00 */
[----:B------:R0:W-:Y:S02]  /*1eba0*/  STL.64 [R1+0x3728], R20 ;  /* 0x0037281401007387 */ /* 0x0001e40000100a00 */
[----:B0-----:R-:W2:Y:S01]  /*1ebb0*/  LDL.LU.64 R20, [R1+0xb60] ;  /* 0x000b600001147983 */ /* 0x001ea20000300a00 */
[----:B------:R-:W2:Y:S02]  /*1ebc0*/  LDL.LU.64 R22, [R1+0xb68] ;  /* 0x000b680001167983 */ /* 0x000ea40000300a00 */
[----:B------:R-:W2:Y:S11]  /*1ebd0*/  LDL.LU.64 R12, [R1+0x37e8] ;  /* 0x0037e800010c7983 */ /* 0x000eb60000300a00 */
[----:B------:R-:W-:Y:S04]  /*1ebe0*/  @!UPT UIADD3 URZ, URZ, URZ, URZ ;  /* 0x0000003f3f3ff290 */ /* 0x000fe8000fffe03f */
[----:B------:R-:W-:Y:S01]  /*1ebf0*/  STL.64 [R1+0x430], R24 ;  /* 0x0004301801007387 */ /* 0x000fe20000100a00 */
[----:B------:R0:W-:Y:S04]  /*1ec00*/  STL.64 [R1+0x438], R26 ;  /* 0x0004381a01007387 */ /* 0x0001e80000100a00 */
[----:B0-----:R-:W3:Y:S01]  /*1ec10*/  LDL.LU.64 R26, [R1+0x37e0] ;  /* 0x0037e000011a7983 */ /* 0x001ee20000300a00 */
[----:B------:R-:W3:Y:S02]  /*1ec20*/  LDL.LU.64 R24, [R1+0x37d8] ;  /* 0x0037d80001187983 */ /* 0x000ee40000300a00 */
[----:B----4-:R-:W-:Y:S02]  /*1ec30*/  IMAD.MOV.U32 R8, RZ, RZ, R7 ;  /* 0x000000ffff087224 */ /* 0x010fe400078e0007 */
[----:B------:R-:W-:-:S07]  /*1ec40*/  IMAD.MOV.U32 R9, RZ, RZ, R6 ;  /* 0x000000ffff097224 */ /* 0x000fce00078e0006 */
[C---:B---3--:R-:W-:Y:S01]  /*1ec50*/  HMMA.16816.F32 R8, R16.reuse, R8, R24 ;  /* 0x000000081008723c */ /* 0x048fe20000001818 */
[----:B------:R-:W3:Y:S11]  /*1ec60*/  LDL.LU.64 R24, [R1+0x37d0] ;  /* 0x0037d00001187983 */ /* 0x000ef60000300a00 */
[----:B------:R-:W-:Y:S11]  /*1ec70*/  @!UPT UIADD3 URZ, URZ, URZ, URZ ;  /* 0x0000003f3f3ff290 */ /* 0x000ff6000fffe03f */
[----:B------:R-:W-:Y:S01]  /*1ec80*/  @!UPT UIADD3 URZ, URZ, URZ, URZ ;  /* 0x0000003f3f3ff290 */ /* 0x000fe2000fffe03f */
[----:B------:R-:W-:Y:S02]  /*1ec90*/  IMAD.MOV.U32 R7, RZ, RZ, R11 ;  /* 0x000000ffff077224 */ /* 0x000fe400078e000b */
[----:B------:R-:W-:Y:S01]  /*1eca0*/  IMAD.MOV.U32 R6, RZ, RZ, R10 ;  /* 0x000000ffff067224 */ /* 0x000fe200078e000a */
[----:B------:R0:W-:Y:S04]  /*1ecb0*/  STL.64 [R1+0x420], R8 ;  /* 0x0004200801007387 */ /* 0x0001e80000100a00 */
[----:B0-----:R-:W3:Y:S01]  /*1ecc0*/  LDL.LU.64 R8, [R1+0xb50] ;  /* 0x000b500001087983 */ /* 0x001ee20000300a00 */
[----:B------:R-:W3:Y:S02]  /*1ecd0*/  LDL.LU.64 R10, [R1+0xb58] ;  /* 0x000b5800010a7983 */ /* 0x000ee40000300a00 */
[----:B------:R-:W-:Y:S02]  /*1ece0*/  STL [R1+0x3354], R7 ;  /* 0x0033540701007387 */ /* 0x000fe40000100800 */
[----:B------:R-:W-:Y:S01]  /*1ecf0*/  STL [R1+0x3350], R6 ;  /* 0x0033500601007387 */ /* 0x000fe20000100800 */
[----:B------:R0:W-:Y:S04]  /*1ed00*/  STL.64 [R1+0x3770], R4 ;  /* 0x0037700401007387 */ /* 0x0001e80000100a00 */
[----:B0-----:R-:W4:Y:S04]  /*1ed10*/  LDL.64 R4, [R1+0x30] ;  /* 0x0000300001047983 */ /* 0x001f280000100a00 */
[----:B----4-:R2:W-:Y:S02]  /*1ed20*/  STL.64 [R1+0x3778], R4 ;  /* 0x0037780401007387 */ /* 0x0105e40000100a00 */
[C---:B--2---:R-:W-:Y:S02]  /*1ed30*/  HMMA.16816.F32 R4, R16.reuse, R12, R20 ;  /* 0x0000000c1004723c */ /* 0x044fe40000001814 */
[----:B------:R-:W2:Y:S04]  /*1ed40*/  LDL.64 R20, [R1+0x20] ;  /* 0x0000200001147983 */ /* 0x000ea80000100a00 */
[----:B--2---:R0:W-:Y:S11]  /*1ed50*/  STL.64 [R1+0x3780], R20 ;  /* 0x0037801401007387 */ /* 0x0041f60000100a00 */
[----:B------:R-:W-:Y:S06]  /*1ed60*/  @!UPT UIADD3 URZ, URZ, URZ, URZ ;  /* 0x0000003f3f3ff290 */ /* 0x000fec000fffe03f */
[----:B------:R-:W-:Y:S02]  /*1ed70*/  STL.64 [R1+0x410], R4 ;  /* 0x0004100401007387 */ /* 0x000fe40000100a00 */
[----:B------:R3:W-:Y:S01]  /*1ed80*/  STL.64 [R1+0x418], R6 ;  /* 0x0004180601007387 */ /* 0x0007e20000100a00 */
[----:B0-----:R-:W2:Y:S01]  /*1ed90*/  LDL.64 R20, [R1+0x50] ;  /* 0x0000500001147983 */ /* 0x001ea20000100a00 */
[----:B---3--:R-:W-:Y:S03]  /*1eda0*/  HMMA.16816.F32 R4, R16, R24, R8 ;  /* 0x000000181004723c */ /* 0x008fe60000001808 */
[----:B--2---:R0:W-:Y:S02]  /*1edb0*/  STL.64 [R1+0x3798], R20 ;  /* 0x0037981401007387 */ /* 0x0041e40000100a00 */
[----:B0-----:R-:W-:Y:S02]  /*1edc0*/  IMAD.MOV.U32 R20, RZ, RZ, R2 ;  /* 0x000000ffff147224 */ /* 0x001fe400078e0002 */
[----:B------:R-:W-:-:S05]  /*1edd0*/  IMAD.MOV.U32 R21, RZ, RZ, R0 ;  /* 0x000000ffff157224 */ /* 0x000fca00078e0000 */
[----:B------:R0:W-:Y:S04]  /*1ede0*/  STL.64 [R1+0x37b0], R20 ;  /* 0x0037b01401007387 */ /* 0x0001e80000100a00 */
[----:B0-----:R-:W2:Y:S01]  /*1edf0*/  LDL.64 R20, [R1+0x70] ;  /* 0x0000700001147983 */ /* 0x001ea20000100a00 */
[----:B------:R-:W-:Y:S02]  /*1ee00*/  IMAD.MOV.U32 R2, RZ, RZ, R24 ;  /* 0x000000ffff027224 */ /* 0x000fe400078e0018 */
[----:B------:R-:W-:Y:S01]  /*1ee10*/  IMAD.MOV.U32 R0, RZ, RZ, R25 ;  /* 0x000000ffff007224 */ /* 0x000fe200078e0019 */
[----:B--2---:R0:W-:Y:S04]  /*1ee20*/  STL.64 [R1+0x37c0], R20 ;  /* 0x0037c01401007387 */ /* 0x0041e80000100a00 */
[----:B0-----:R-:W2:Y:S01]  /*1ee30*/  LDL.64 R20, [R1+0x80] ;  /* 0x0000800001147983 */ /* 0x001ea20000100a00 */
[----:B------:R0:W-:Y:S02]  /*1ee40*/  STL.64 [R1+0x400], R4 ;  /* 0x0004000401007387 */ /* 0x0001e40000100a00 */
[----:B------:R1:W-:Y:S02]  /*1ee50*/  STL.64 [R1+0x408], R6 ;  /* 0x0004080601007387 */ /* 0x0003e40000100a00 */
[----:B------:R-:W2:Y:S01]  /*1ee60*/  LDL.LU.64 R8, [R1+0xa40] ;  /* 0x000a400001087983 */ /* 0x000ea20000300a00 */
[----:B------:R-:W2:Y:S01]  /*1ee70*/  LDL.LU.64 R10, [R1+0xa48] ;  /* 0x000a4800010a7983 */ /* 0x000ea20000300a00 */
[----:B------:R-:W3:Y:S02]  /*1ee80*/  LDL.LU.64 R24, [R1+0xa30] ;  /* 0x000a300001187983 */ /* 0x000ee40000300a00 */
[----:B------:R-:W3:Y:S01]  /*1ee90*/  LDL.LU.64 R26, [R1+0xa38] ;  /* 0x000a3800011a7983 */ /* 0x000ee20000300a00 */
[----:B0-----:R-:W4:Y:S01]  /*1eea0*/  LDL.LU.64 R4, [R1+0x4b0] ;  /* 0x0004b00001047983 */ /* 0x001f220000300a00 */
[----:B-1----:R-:W2:Y:S03]  /*1eeb0*/  LDL.LU.64 R6, [R1+0x4b8] ;  /* 0x0004b80001067983 */ /* 0x002ea60000300a00 */
[----:B--2---:R-:W-:Y:S01]  /*1eec0*/  STL.64 [R1+0x3790], R6 ;  /* 0x0037900601007387 */ /* 0x004fe20000100a00 */
[----:B----4-:R0:W-:Y:S03]  /*1eed0*/  STL.64 [R1+0x3788], R4 ;  /* 0x0037880401007387 */ /* 0x0101e60000100a00 */
[----:B0-----:R-:W2:Y:S01]  /*1eee0*/  LDL.LU.64 R4, [R1+0xa10] ;  /* 0x000a100001047983 */ /* 0x001ea20000300a00 */
[----:B------:R-:W4:Y:S01]  /*1eef0*/  LDL.LU.64 R6, [R1+0xa18] ;  /* 0x000a180001067983 */ /* 0x000f220000300a00 */
[----:B------:R-:W-:Y:S02]  /*1ef00*/  HMMA.16816.F32 R8, R16, R20, R8 ;  /* 0x000000141008723c */ /* 0x000fe40000001808 */
[----:B----4-:R-:W-:Y:S01]  /*1ef10*/  STL.64 [R1+0x37a8], R6 ;  /* 0x0037a80601007387 */ /* 0x010fe20000100a00 */
[----:B--2---:R0:W-:Y:S03]  /*1ef20*/  STL.64 [R1+0x37a0], R4 ;  /* 0x0037a00401007387 */ /* 0x0041e60000100a00 */
[----:B0-----:R-:W2:Y:S01]  /*1ef30*/  LDL.LU.64 R4, [R1+0xa20] ;  /* 0x000a200001047983 */ /* 0x001ea20000300a00 */
[----:B------:R-:W2:Y:S02]  /*1ef40*/  LDL.LU.64 R6, [R1+0xa28] ;  /* 0x000a280001067983 */ /* 0x000ea40000300a00 */
[----:B------:R-:W4:Y:S02]  /*1ef50*/  LDL.64 R12, [R1] ;  /* 0x00000000010c7983 */ /* 0x000f240000100a00 */
[----:B------:R-:W-:Y:S01]  /*1ef60*/  IMAD.MOV.U32 R3, RZ, RZ, R21 ;  /* 0x000000ffff037224 */ /* 0x000fe200078e0015 */
[----:B----4-:R0:W-:Y:S04]  /*1ef70*/  STL.64 [R1+0x3768], R12 ;  /* 0x0037680c01007387 */ /* 0x0101e80000100a00 */
[----:B0-----:R-:W4:Y:S01]  /*1ef80*/  LDL.64 R12, [R1+0x10] ;  /* 0x00001000010c7983 */ /* 0x001f220000100a00 */
[----:B------:R-:W-:Y:S02]  /*1ef90*/  STL [R1+0x3714], R0 ;  /* 0x0037140001007387 */ /* 0x000fe40000100800 */
[----:B------:R-:W-:Y:S04]  /*1efa0*/  STL [R1+0x3710], R2 ;  /* 0x0037100201007387 */ /* 0x000fe80000100800 */
[----:B------:R0:W-:Y:S01]  /*1efb0*/  STL.64 [R1+0x3f0], R8 ;  /* 0x0003f00801007387 */ /* 0x0001e20000100a00 */
[----:B------:R1:W-:Y:S04]  /*1efc0*/  STL.64 [R1+0x3f8], R10 ;  /* 0x0003f80a01007387 */ /* 0x0003e80000100a00 */
[----:B0-----:R-:W2:Y:S01]  /*1efd0*/  LDL.LU.64 R8, [R1+0x37c8] ;  /* 0x0037c80001087983 */ /* 0x001ea20000300a00 */
[----:B-1----:R-:W-:-:S02]  /*1efe0*/  IMAD.MOV.U32 R10, RZ, RZ, R20 ;  /* 0x000000ffff0a7224 */ /* 0x002fc400078e0014 */
[----:B------:R-:W3:Y:S03]  /*1eff0*/  LDL.LU.64 R20, [R1+0x37c0] ;  /* 0x0037c00001147983 */ /* 0x000ee60000300a00 */
[----:B------:R-:W-:Y:S01]  /*1f000*/  STL [R1+0x3738], R10 ;  /* 0x0037380a01007387 */ /* 0x000fe20000100800 */
[C---:B---3--:R-:W-:Y:S03]  /*1f010*/  HMMA.16816.F32 R24, R16.reuse, R20, R24 ;  /* 0x000000141018723c */ /* 0x048fe60000001818 */
[----:B--2---:R0:W-:Y:S04]  /*1f020*/  STL.64 [R1+0x3760], R8 ;  /* 0x0037600801007387 */ /* 0x0041e80000100a00 */
[----:B0-----:R-:W2:Y:S01]  /*1f030*/  LDL.LU.64 R8, [R1+0x4a0] ;  /* 0x0004a00001087983 */ /* 0x001ea20000300a00 */
[----:B------:R-:W2:Y:S11]  /*1f040*/  LDL.LU.64 R10, [R1+0x4a8] ;  /* 0x0004a800010a7983 */ /* 0x000eb60000300a00 */
[----:B------:R-:W-:Y:S04]  /*1f050*/  @!UPT UIADD3 URZ, URZ, URZ, URZ ;  /* 0x0000003f3f3ff290 */ /* 0x000fe8000fffe03f */
[----:B------:R0:W-:Y:S01]  /*1f060*/  STL.64 [R1+0x3e0], R24 ;  /* 0x0003e01801007387 */ /* 0x0001e20000100a00 */
[----:B------:R1:W-:Y:S03]  /*1f070*/  STL.64 [R1+0x3e8], R26 ;  /* 0x0003e81a01007387 */ /* 0x0003e60000100a00 */
[----:B0-----:R-:W3:Y:S01]  /*1f080*/  LDL.LU.64 R24, [R1+0x37b8] ;  /* 0x0037b80001187983 */ /* 0x001ee20000300a00 */
[----:B-1----:R-:W-:Y:S02]  /*1f090*/  IMAD.MOV.U32 R27, RZ, RZ, R20 ;  /* 0x000000ffff1b7224 */ /* 0x002fe400078e0014 */
[----:B------:R-:W-:Y:S02]  /*1f0a0*/  IMAD.MOV.U32 R26, RZ, RZ, R21 ;  /* 0x000000ffff1a7224 */ /* 0x000fe400078e0015 */
[----:B------:R-:W2:Y:S02]  /*1f0b0*/  LDL.LU.64 R20, [R1+0x37b0] ;  /* 0x0037b00001147983 */ /* 0x000ea40000300a00 */
[C---:B--2---:R-:W-:Y:S02]  /*1f0c0*/  HMMA.16816.F32 R20, R16.reuse, R20, R4 ;  /* 0x000000141014723c */ /* 0x044fe40000001804 */
[----:B------:R-:W2:Y:S01]  /*1f0d0*/  LDL.LU.64 R6, [R1+0x37a8] ;  /* 0x0037a80001067983 */ /* 0x000ea20000300a00 */
[----:B------:R-:W2:Y:S11]  /*1f0e0*/  LDL.LU.64 R4, [R1+0x37a0] ;  /* 0x0037a00001047983 */ /* 0x000eb60000300a00 */
[----:B------:R-:W-:Y:S09]  /*1f0f0*/  @!UPT UIADD3 URZ, URZ, URZ, URZ ;  /* 0x0000003f3f3ff290 */ /* 0x000ff2000fffe03f */
[----:B------:R0:W-:Y:S01]  /*1f100*/  STL.64 [R1+0x4d0], R20 ;  /* 0x0004d01401007387 */ /* 0x0001e20000100a00 */
[----:B------:R-:W-:Y:S03]  /*1f110*/  STL.64 [R1+0x4d8], R22 ;  /* 0x0004d81601007387 */ /* 0x000fe60000100a00 */
[----:B0-----:R-:W2:Y:S02]  /*1f120*/  LDL.LU.64 R20, [R1+0x3798] ;  /* 0x0037980001147983 */ /* 0x001ea40000300a00 */
[C---:B--2---:R-:W-:Y:S11]  /*1f130*/  HMMA.16816.F32 R4, R16.reuse, R20, R4 ;  /* 0x000000141004723c */ /* 0x044ff60000001804 */
[----:B------:R-:W-:Y:S11]  /*1f140*/  @!UPT UIADD3 URZ, URZ, URZ, URZ ;  /* 0x0000003f3f3ff290 */ /* 0x000ff6000fffe03f */
[----:B------:R-:W-:Y:S01]  /*1f150*/  @!UPT UIADD3 URZ, URZ, URZ, URZ ;  /* 0x0000003f3f3ff290 */ /* 0x000fe2000fffe03f */
[----:B------:R-:W-:Y:S01]  /*1f160*/  STL.64 [R1+0x4c0], R4 ;  /* 0x0004c00401007387 */ /* 0x000fe20000100a00 */
[----:B------:R0:W-:Y:S03]  /*1f170*/  STL.64 [R1+0x4c8], R6 ;  /* 0x0004c80601007387 */ /* 0x0001e60000100a00 */
[----:B0-----:R-:W3:Y:S01]  /*1f180*/  LDL.LU.64 R6, [R1+0x3790] ;  /* 0x0037900001067983 */ /* 0x001ee20000300a00 */
[----:B------:R-:W3:Y:S02]  /*1f190*/  LDL.LU.64 R4, [R1+0x3788] ;  /* 0x0037880001047983 */ /* 0x000ee40000300a00 */
[----:B------:R-:W-:Y:S02]  /*1f1a0*/  IMAD.MOV.U32 R28, RZ, RZ, R20 ;  /* 0x000000ffff1c7224 */ /* 0x000fe400078e0014 */
[----:B------:R-:W-:Y:S02]  /*1f1b0*/  IMAD.MOV.U32 R29, RZ, RZ, R21 ;  /* 0x000000ffff1d7224 */ /* 0x000fe400078e0015 */
[----:B------:R-:W2:Y:S01]  /*1f1c0*/  LDL.LU.64 R20, [R1+0x3780] ;  /* 0x0037800001147983 */ /* 0x000ea20000300a00 */
[C---:B---3--:R-:W-:Y:S11]  /*1f1d0*/  HMMA.16816.F32 R4, R16.reuse, R24, R4 ;  /* 0x000000181004723c */ /* 0x048ff60000001804 */
[----:B------:R-:W-:Y:S11]  /*1f1e0*/  @!UPT UIADD3 URZ, URZ, URZ, URZ ;  /* 0x0000003f3f3ff290 */ /* 0x000ff6000fffe03f */
[----:B------:R-:W-:Y:S01]  /*1f1f0*/  @!UPT UIADD3 URZ, URZ, URZ, URZ ;  /* 0x0000003f3f3ff290 */ /* 0x000fe2000fffe03f */
[----:B------:R0:W-:Y:S01]  /*1f200*/  STL.64 [R1+0x4b0], R4 ;  /* 0x0004b00401007387 */ /* 0x0001e20000100a00 */
[----:B------:R-:W-:Y:S03]  /*1f210*/  STL.64 [R1+0x4b8], R6 ;  /* 0x0004b80601007387 */ /* 0x000fe60000100a00 */
[----:B0-----:R-:W3:Y:S01]  /*1f220*/  LDL.LU.64 R4, [R1+0x3778] ;  /* 0x0037780001047983 */ /* 0x001ee20000300a00 */
[----:B------:R0:W-:Y:S01]  /*1f230*/  STL.64 [R1+0x3690], R24 ;  /* 0x0036901801007387 */ /* 0x0001e20000100a00 */
[----:B---3--:R-:W-:Y:S01]  /*1f240*/  HMMA.16816.F32 R8, R16, R4, R8 ;  /* 0x000000041008723c */ /* 0x008fe20000001808 */
[----:B0-----:R-:W-:Y:S02]  /*1f250*/  IMAD.MOV.U32 R25, RZ, RZ, R4 ;  /* 0x000000ffff197224 */ /* 0x001fe400078e0004 */
[----:B------:R-:W-:Y:S11]  /*1f260*/  IMAD.MOV.U32 R24, RZ, RZ, R5 ;  /* 0x000000ffff187224 */ /* 0x000ff600078e0005 */
[----:B------:R-:W-:Y:S09]  /*1f270*/  @!UPT UIADD3 URZ, URZ, URZ, URZ ;  /* 0x0000003f3f3ff290 */ /* 0x000ff2000fffe03f */
[----:B------:R0:W-:Y:S01]  /*1f280*/  STL.64 [R1+0x4a0], R8 ;  /* 0x0004a00801007387 */ /* 0x0001e20000100a00 */
[----:B------:R1:W-:Y:S02]  /*1f290*/  STL.64 [R1+0x4a8], R10 ;  /* 0x0004a80a01007387 */ /* 0x0003e40000100a00 */
[----:B------:R-:W4:Y:S02]  /*1f2a0*/  LDL.LU.64 R4, [R1+0x480] ;  /* 0x0004800001047983 */ /* 0x000f240000300a00 */
[----:B------:R-:W4:Y:S01]  /*1f2b0*/  LDL.LU.64 R6, [R1+0x488] ;  /* 0x0004880001067983 */ /* 0x000f220000300a00 */
[----:B0-----:R-:W3:Y:S01]  /*1f2c0*/  LDL.LU.64 R8, [R1+0x470] ;  /* 0x0004700001087983 */ /* 0x001ee20000300a00 */
[----:B-1----:R-:W3:Y:S02]  /*1f2d0*/  LDL.LU.64 R10, [R1+0x478] ;  /* 0x00047800010a7983 */ /* 0x002ee40000300a00 */
[----:B------:R-:W-:Y:S02]  /*1f2e0*/  STL.64 [R1+0x3720], R26 ;  /* 0x0037201a01007387 */ /* 0x000fe40000100a00 */
[----:B------:R0:W-:Y:S02]  /*1f2f0*/  STL.64 [R1+0x3718], R24 ;  /* 0x0037181801007387 */ /* 0x0001e40000100a00 */
[----:B0-----:R-:W3:Y:S01]  /*1f300*/  LDL.LU.64 R24, [R1+0x490] ;  /* 0x0004900001187983 */ /* 0x001ee20000300a00 */
[----:B------:R-:W3:Y:S02]  /*1f310*/  LDL.LU.64 R26, [R1+0x498] ;  /* 0x00049800011a7983 */ /* 0x000ee40000300a00 */
[----:B--2---:R-:W-:-:S02]  /*1f320*/  IMAD.MOV.U32 R0, RZ, RZ, R20 ;  /* 0x000000ffff007224 */ /* 0x004fc400078e0014 */
[----:B------:R-:W-:Y:S01]  /*1f330*/  IMAD.MOV.U32 R2, RZ, RZ, R21 ;  /* 0x000000ffff027224 */ /* 0x000fe200078e0015 */
[C---:B---3--:R-:W-:Y:S11]  /*1f340*/  HMMA.16816.F32 R24, R16.reuse, R20, R24 ;  /* 0x000000141018723c */ /* 0x048ff60000001818 */
[----:B------:R-:W-:Y:S11]  /*1f350*/  @!UPT UIADD3 URZ, URZ, URZ, URZ ;  /* 0x0000003f3f3ff290 */ /* 0x000ff6000fffe03f */
[----:B------:R-:W-:Y:S01]  /*1f360*/  @!UPT UIADD3 URZ, URZ, URZ, URZ ;  /* 0x0000003f3f3ff290 */ /* 0x000fe2000fffe03f */
[----:B------:R-:W-:Y:S01]  /*1f370*/  STL.64 [R1+0x490], R24 ;  /* 0x0004901801007387 */ /* 0x000fe20000100a00 */
[----:B------:R-:W-:Y:S02]  /*1f380*/  STL.64 [R1+0x498], R26 ;  /* 0x0004981a01007387 */ /* 0x000fe40000100a00 */
[----:B------:R-:W2:Y:S02]  /*1f390*/  LDL.LU.64 R20, [R1+0x450] ;  /* 0x0004500001147983 */ /* 0x000ea40000300a00 */
[----:B------:R-:W3:Y:S01]  /*1f3a0*/  LDL.LU.64 R22, [R1+0x458] ;  /* 0x0004580001167983 */ /* 0x000ee20000300a00 */
[C---:B----4-:R-:W-:Y:S01]  /*1f3b0*/  HMMA.16816.F32 R4, R16.reuse, R12, R4 ;  /* 0x0000000c1004723c */ /* 0x050fe20000001804 */
[----:B---3--:R-:W-:Y:S01]  /*1f3c0*/  STL.64 [R1+0x3748], R22 ;  /* 0x0037481601007387 */ /* 0x008fe20000100a00 */
[----:B--2---:R0:W-:Y:S03]  /*1f3d0*/  STL.64 [R1+0x3740], R20 ;  /* 0x0037401401007387 */ /* 0x0041e60000100a00 */
[----:B0-----:R-:W2:Y:S01]  /*1f3e0*/  LDL.LU.64 R20, [R1+0x460] ;  /* 0x0004600001147983 */ /* 0x001ea20000300a00 */
[----:B------:R-:W2:Y:S02]  /*1f3f0*/  LDL.LU.64 R22, [R1+0x468] ;  /* 0x0004680001167983 */ /* 0x000ea40000300a00 */
[----:B------:R-:W3:Y:S02]  /*1f400*/  LDL.LU.64 R24, [R1+0x340] ;  /* 0x0003400001187983 */ /* 0x000ee40000300a00 */
[----:B------:R-:W3:Y:S11]  /*1f410*/  LDL.LU.64 R26, [R1+0x348] ;  /* 0x00034800011a7983 */ /* 0x000ef60000300a00 */
[----:B------:R-:W-:Y:S02]  /*1f420*/  @!UPT UIADD3 URZ, URZ, URZ, URZ ;  /* 0x0000003f3f3ff290 */ /* 0x000fe4000fffe03f */
[----:B------:R0:W-:Y:S01]  /*1f430*/  STL.64 [R1+0x480], R4 ;  /* 0x0004800401007387 */ /* 0x0001e20000100a00 */
[----:B------:R1:W-:Y:S03]  /*1f440*/  STL.64 [R1+0x488], R6 ;  /* 0x0004880601007387 */ /* 0x0003e60000100a00 */
[----:B0-----:R-:W4:Y:S01]  /*1f450*/  LDL.LU.64 R4, [R1+0x3770] ;  /* 0x0037700001047983 */ /* 0x001f220000300a00 */
[----:B-1----:R-:W-:Y:S02]  /*1f460*/  IMAD.MOV.U32 R7, RZ, RZ, R12 ;  /* 0x000000ffff077224 */ /* 0x002fe400078e000c */
[----:B------:R-:W-:Y:S02]  /*1f470*/  IMAD.MOV.U32 R6, RZ, RZ, R13 ;  /* 0x000000ffff067224 */ /* 0x000fe400078e000d */
[----:B------:R-:W2:Y:S02]  /*1f480*/  LDL.LU.64 R12, [R1+0x3768] ;  /* 0x00376800010c7983 */ /* 0x000ea40000300a00 */
[C---:B--2---:R-:W-:Y:S11]  /*1f490*/  HMMA.16816.F32 R8, R16.reuse, R12, R8 ;  /* 0x0000000c1008723c */ /* 0x044ff60000001808 */
[----:B------:R-:W-:Y:S11]  /*1f4a0*/  @!UPT UIADD3 URZ, URZ, URZ, URZ ;  /* 0x0000003f3f3ff290 */ /* 0x000ff6000fffe03f */
[----:B------:R-:W-:Y:S01]  /*1f4b0*/  @!UPT UIADD3 URZ, URZ, URZ, URZ ;  /* 0x0000003f3f3ff290 */ /* 0x000fe2000fffe03f */
[----:B------:R0:W-:Y:S01]  /*1f4c0*/  STL.64 [R1+0x470], R8 ;  /* 0x0004700801007387 */ /* 0x0001e20000100a00 */
[----:B------:R1:W-:Y:S03]  /*1f4d0*/  STL.64 [R1+0x478], R10 ;  /* 0x0004780a01007387 */ /* 0x0003e60000100a00 */
[----:B0-----:R-:W2:Y:S01]  /*1f4e0*/  LDL.LU.64 R8, [R1+0x3760] ;  /* 0x0037600001087983 */ /* 0x001ea20000300a00 */
[----:B-1----:R-:W-:Y:S02]  /*1f4f0*/  IMAD.MOV.U32 R10, RZ, RZ, R12 ;  /* 0x000000ffff0a7224 */ /* 0x002fe400078e000c */
[----:B------:R-:W-:Y:S02]  /*1f500*/  IMAD.MOV.U32 R11, RZ, RZ, R13 ;  /* 0x000000ffff0b7224 */ /* 0x000fe400078e000d */
[----:B------:R-:W2:Y:S01]  /*1f510*/  LDL.LU.64 R14, [R1+0x3758] ;  /* 0x00375800010e7983 */ /* 0x000ea20000300a00 */
[----:B------:R-:W2:Y:S02]  /*1f520*/  LDL.LU.64 R12, [R1+0x3750] ;  /* 0x00375000010c7983 */ /* 0x000ea40000300a00 */
        /* <DEDUP_REMOVED lines=11> */
[----:B------:R-:W3:Y:S04]  /*1f5e0*/  LDL.LU R10, [R1+0x3738] ;  /* 0x00373800010a7983 */ /* 0x000ee80000300800 */
        /* <DEDUP_REMOVED lines=10> */
[----:B------:R-:W2:Y:S02]  /*1f690*/  LDL.LU.64 R16, [R1+0x2b0] ;  /* 0x0002b00001107983 */ /* 0x000ea40000300a00 */
[----:B------:R-:W2:Y:S01]  /*1f6a0*/  LDL.LU.64 R18, [R1+0x2b8] ;  /* 0x0002b80001127983 */ /* 0x000ea20000300a00 */
[----:B------:R0:W-:Y:S01]  /*1f6b0*/  STL.64 [R1+0x3d0], R12 ;  /* 0x0003d00c01007387 */ /* 0x0001e20000100a00 */
[----:B------:R-:W-:Y:S02]  /*1f6c0*/  STL.64 [R1+0x3d8], R14 ;  /* 0x0003d80e01007387 */ /* 0x000fe40000100a00 */
[----:B0-----:R-:W-:-:S02]  /*1f6d0*/  IMAD.MOV.U32 R12, RZ, RZ, R7 ;  /* 0x000000ffff0c7224 */ /* 0x001fc400078e0007 */
[----:B------:R-:W-:-:S05]  /*1f6e0*/  IMAD.MOV.U32 R13, RZ, RZ, R6 ;  /* 0x000000ffff0d7224 */ /* 0x000fca00078e0006 */
[----:B------:R0:W-:Y:S04]  /*1f6f0*/  STL.64 [R1+0x3650], R12 ;  /* 0x0036500c01007387 */ /* 0x0001e80000100a00 */
[----:B0-----:R-:W3:Y:S02]  /*1f700*/  LDL.64 R12, [R1+0xc0] ;  /* 0x0000c000010c7983 */ /* 0x001ee40000100a00 */
[----:B---3--:R-:W-:Y:S01]  /*1f710*/  HMMA.16816.F32 R24, R20, R12, R24 ;  /* 0x0000000c1418723c */ /* 0x008fe20000001818 */
[----:B------:R-:W-:Y:S02]  /*1f720*/  IMAD.MOV.U32 R7, RZ, RZ, R13 ;  /* 0x000000ffff077224 */ /* 0x000fe400078e000d */
[----:B------:R-:W-:-:S04]  /*1f730*/  IMAD.MOV.U32 R11, RZ, RZ, R12 ;  /* 0x000000ffff0b7224 */ /* 0x000fc800078e000c */
[----:B------:R-:W-:Y:S02]  /*1f740*/  IMAD.MOV.U32 R12, RZ, RZ, R0 ;  /* 0x000000ffff0c7224 */ /* 0x000fe400078e0000 */
[----:B------:R-:W-:Y:S11]  /*1f750*/  IMAD.MOV.U32 R13, RZ, RZ, R2 ;  /* 0x000000ffff0d7224 */ /* 0x000ff600078e0002 */
[----:B------:R-:W-:Y:S03]  /*1f760*/  @!UPT UIADD3 URZ, URZ, URZ, URZ ;  /* 0x0000003f3f3ff290 */ /* 0x000fe6000fffe03f */
[----:B------:R-:W-:Y:S01]  /*1f770*/  STL.64 [R1+0x6c0], R24 ;  /* 0x0006c01801007387 */ /* 0x000fe20000100a00 */
[----:B------:R0:W-:Y:S03]  /*1f780*/  STL.64 [R1+0x6c8], R26 ;  /* 0x0006c81a01007387 */ /* 0x0001e60000100a00 */
[----:B0-----:R-:W3:Y:S01]  /*1f790*/  LDL.LU.64 R26, [R1+0x3720] ;  /* 0x00372000011a7983 */ /* 0x001ee20000300a00 */
[----:B------:R-:W4:Y:S02]  /*1f7a0*/  LDL.LU.64 R24, [R1+0x3718] ;  /* 0x0037180001187983 */ /* 0x000f240000300a00 */
[----:B------:R-:W-:Y:S02]  /*1f7b0*/  STL [R1+0x3708], R7 ;  /* 0x0037080701007387 */ /* 0x000fe40000100800 */
[----:B------:R0:W-:Y:S02]  /*1f7c0*/  STL.64 [R1+0x3700], R4 ;  /* 0x0037000401007387 */ /* 0x0001e40000100a00 */
[----:B0-----:R-:W2:Y:S01]  /*1f7d0*/  LDL.LU.64 R4, [R1+0x2a0] ;  /* 0x0002a00001047983 */ /* 0x001ea20000300a00 */
[----:B------:R-:W2:Y:S02]  /*1f7e0*/  LDL.LU.64 R6, [R1+0x2a8] ;  /* 0x0002a80001067983 */ /* 0x000ea40000300a00 */
[----:B------:R-:W-:Y:S02]  /*1f7f0*/  STL [R1+0x3688], R11 ;  /* 0x0036880b01007387 */ /* 0x000fe40000100800 */
[----:B------:R-:W-:Y:S01]  /*1f800*/  STL.64 [R1+0x3680], R8 ;  /* 0x0036800801007387 */ /* 0x000fe20000100a00 */
[----:B------:R-:W2:Y:S01]  /*1f810*/  LDL.LU R0, [R1+0x3714] ;  /* 0x0037140001007983 */ /* 0x000ea20000300800 */
[----:B------:R-:W2:Y:S02]  /*1f820*/  LDL.LU R2, [R1+0x3710] ;  /* 0x0037100001027983 */ /* 0x000ea40000300800 */
[----:B------:R0:W-:Y:S02]  /*1f830*/  STL.64 [R1+0x3668], R12 ;  /* 0x0036680c01007387 */ /* 0x0001e40000100a00 */
[----:B0-----:R-:W2:Y:S02]  /*1f840*/  LDL.64 R12, [R1+0xb0] ;  /* 0x0000b000010c7983 */ /* 0x001ea40000100a00 */
[----:B--2---:R-:W-:Y:S11]  /*1f850*/  HMMA.16816.F32 R16, R20, R12, R16 ;  /* 0x0000000c1410723c */ /* 0x004ff60000001810 */
[----:B------:R-:W-:Y:S11]  /*1f860*/  @!UPT UIADD3 URZ, URZ, URZ, URZ ;  /* 0x0000003f3f3ff290 */ /* 0x000ff6000fffe03f */
[----:B------:R-:W-:Y:S01]  /*1f870*/  @!UPT UIADD3 URZ, URZ, URZ, URZ ;  /* 0x0000003f3f3ff290 */ /* 0x000fe2000fffe03f */
[----:B------:R0:W-:Y:S01]  /*1f880*/  STL.64 [R1+0x6b0], R16 ;  /* 0x0006b01001007387 */ /* 0x0001e20000100a00 */
[----:B------:R1:W-:Y:S02]  /*1f890*/  STL.64 [R1+0x6b8], R18 ;  /* 0x0006b81201007387 */ /* 0x0003e40000100a00 */
[----:B0-----:R-:W-:Y:S02]  /*1f8a0*/  IMAD.MOV.U32 R17, RZ, RZ, R13 ;  /* 0x000000ffff117224 */ /* 0x001fe400078e000d */
[----:B-1----:R-:W-:Y:S02]  /*1f8b0*/  IMAD.MOV.U32 R18, RZ, RZ, R12 ;  /* 0x000000ffff127224 */ /* 0x002fe400078e000c */
[----:B----4-:R-:W-:Y:S02]  /*1f8c0*/  IMAD.MOV.U32 R12, RZ, RZ, R25 ;  /* 0x000000ffff0c7224 */ /* 0x010fe400078e0019 */
[----:B------:R-:W-:-:S05]  /*1f8d0*/  IMAD.MOV.U32 R13, RZ, RZ, R24 ;  /* 0x000000ffff0d7224 */ /* 0x000fca00078e0018 */
[----:B------:R0:W-:Y:S04]  /*1f8e0*/  STL.64 [R1+0x3698], R12 ;  /* 0x0036980c01007387 */ /* 0x0001e80000100a00 */
[----:B0-----:R-:W2:Y:S01]  /*1f8f0*/  LDL.64 R12, [R1+0xa0] ;  /* 0x0000a000010c7983 */ /* 0x001ea20000100a00 */
[----:B------:R-:W-:Y:S02]  /*1f900*/  IMAD.MOV.U32 R24, RZ, RZ, R28 ;  /* 0x000000ffff187224 */ /* 0x000fe400078e001c */
[----:B------:R-:W-:Y:S02]  /*1f910*/  IMAD.MOV.U32 R25, RZ, RZ, R29 ;  /* 0x000000ffff197224 */ /* 0x000fe400078e001d */
[----:B------:R-:W4:Y:S03]  /*1f920*/  LDL.LU R28, [R1+0x370c] ;  /* 0x00370c00011c7983 */ /* 0x000f260000300800 */
[----:B------:R0:W-:Y:S04]  /*1f930*/  STL.64 [R1+0x36a0], R24 ;  /* 0x0036a01801007387 */ /* 0x0001e80000100a00 */
[----:B0-----:R-:W3:Y:S01]  /*1f940*/  LDL.64 R24, [R1+0x60] ;  /* 0x0000600001187983 */ /* 0x001ee20000100a00 */
[----:B--2---:R-:W-:Y:S01]  /*1f950*/  HMMA.16816.F32 R4, R20, R12, R4 ;  /* 0x0000000c1404723c */ /* 0x004fe20000001804 */
[----:B------:R-:W-:-:S02]  /*1f960*/  IMAD.MOV.U32 R16, RZ, RZ, R12 ;  /* 0x000000ffff107224 */ /* 0x000fc400078e000c */
[----:B---3--:R0:W-:Y:S11]  /*1f970*/  STL.64 [R1+0x36b8], R24 ;  /* 0x0036b81801007387 */ /* 0x0081f60000100a00 */
[----:B------:R-:W-:Y:S09]  /*1f980*/  @!UPT UIADD3 URZ, URZ, URZ, URZ ;  /* 0x0000003f3f3ff290 */ /* 0x000ff2000fffe03f */
[----:B------:R-:W-:Y:S01]  /*1f990*/  STL.64 [R1+0x6a0], R4 ;  /* 0x0006a00401007387 */ /* 0x000fe20000100a00 */
[----:B------:R1:W-:Y:S02]  /*1f9a0*/  STL.64 [R1+0x6a8], R6 ;  /* 0x0006a80601007387 */ /* 0x0003e40000100a00 */
[----:B0-----:R-:W-:Y:S02]  /*1f9b0*/  IMAD.MOV.U32 R24, RZ, RZ, R27 ;  /* 0x000000ffff187224 */ /* 0x001fe400078e001b */
[----:B------:R-:W-:Y:S01]  /*1f9c0*/  IMAD.MOV.U32 R25, RZ, RZ, R26 ;  /* 0x000000ffff197224 */ /* 0x000fe200078e001a */
[----:B-1----:R-:W2:Y:S01]  /*1f9d0*/  LDL.LU R7, [R1+0x3708] ;  /* 0x0037080001077983 */ /* 0x002ea20000300800 */
[----:B------:R-:W3:Y:S03]  /*1f9e0*/  LDL.LU.64 R4, [R1+0x3700] ;  /* 0x0037000001047983 */ /* 0x000ee60000300a00 */
[----:B------:R0:W-:Y:S02]  /*1f9f0*/  STL.64 [R1+0x36d0], R24 ;  /* 0x0036d01801007387 */ /* 0x0001e40000100a00 */
[----:B------:R-:W-:-:S02]  /*1fa00*/  IMAD.MOV.U32 R6, RZ, RZ, R13 ;  /* 0x000000ffff067224 */ /* 0x000fc400078e000d */
[----:B0-----:R-:W-:Y:S02]  /*1fa10*/  IMAD.MOV.U32 R24, RZ, RZ, R10 ;  /* 0x000000ffff187224 */ /* 0x001fe400078e000a */
[----:B------:R-:W-:-:S05]  /*1fa20*/  IMAD.MOV.U32 R25, RZ, RZ, R3 ;  /* 0x000000ffff197224 */ /* 0x000fca00078e0003 */
[----:B------:R-:W-:Y:S01]  /*1fa30*/  STL.64 [R1+0x36e8], R24 ;  /* 0x0036e81801007387 */ /* 0x000fe20000100a00 */
[----:B------:R-:W2:Y:S02]  /*1fa40*/  LDL.LU.64 R12, [R1+0x200] ;  /* 0x00020000010c7983 */ /* 0x000ea40000300a00 */
[----:B------:R-:W2:Y:S02]  /*1fa50*/  LDL.LU.64 R14, [R1+0x208] ;  /* 0x00020800010e7983 */ /* 0x000ea40000300a00 */
[----:B--2---:R-:W-:Y:S01]  /*1fa60*/  STL.64 [R1+0x36b0], R14 ;  /* 0x0036b00e01007387 */ /* 0x004fe20000100a00 */
[----:B------:R0:W-:Y:S03]  /*1fa70*/  STL.64 [R1+0x36a8], R12 ;  /* 0x0036a80c01007387 */ /* 0x0001e60000100a00 */
[----:B0-----:R-:W2:Y:S01]  /*1fa80*/  LDL.LU.64 R12, [R1+0x210] ;  /* 0x00021000010c7983 */ /* 0x001ea20000300a00 */
[----:B------:R-:W2:Y:S03]  /*1fa90*/  LDL.LU.64 R14, [R1+0x218] ;  /* 0x00021800010e7983 */ /* 0x000ea60000300a00 */
        /* <DEDUP_REMOVED lines=11> */
[----:B------:R-:W2:Y:S02]  /*1fb50*/  LDL.LU.64 R14, [R1+0x298] ;  /* 0x00029800010e7983 */ /* 0x000ea40000300a00 */
[----:B------:R-:W2:Y:S02]  /*1fb60*/  LDL.LU.64 R8, [R1+0x1f0] ;  /* 0x0001f00001087983 */ /* 0x000ea40000300a00 */
[----:B------:R-:W2:Y:S01]  /*1fb70*/  LDL.LU.64 R10, [R1+0x1f8] ;  /* 0x0001f800010a7983 */ /* 0x000ea20000300a00 */
[----:B------:R-:W-:Y:S01]  /*1fb80*/  STL.64 [R1+0x3630], R6 ;  /* 0x0036300601007387 */ /* 0x000fe20000100a00 */
[----:B---3--:R0:W-:Y:S03]  /*1fb90*/  STL.64 [R1+0x3628], R4 ;  /* 0x0036280401007387 */ /* 0x0081e60000100a00 */
[----:B0-----:R-:W3:Y:S01]  /*1fba0*/  LDL.LU.64 R4, [R1+0x1b0] ;  /* 0x0001b00001047983 */ /* 0x001ee20000300a00 */
[----:B------:R-:W2:Y:S03]  /*1fbb0*/  LDL.LU.64 R6, [R1+0x1b8] ;  /* 0x0001b80001067983 */ /* 0x000ea60000300a00 */
[----:B--2---:R-:W-:Y:S01]  /*1fbc0*/  STL.64 [R1+0x3648], R6 ;  /* 0x0036480601007387 */ /* 0x004fe20000100a00 */
[----:B---3--:R0:W-:Y:S03]  /*1fbd0*/  STL.64 [R1+0x3640], R4 ;  /* 0x0036400401007387 */ /* 0x0081e60000100a00 */
[----:B0-----:R-:W2:Y:S01]  /*1fbe0*/  LDL.LU.64 R4, [R1+0x1c0] ;  /* 0x0001c00001047983 */ /* 0x001ea20000300a00 */
[----:B------:R-:W3:Y:S02]  /*1fbf0*/  LDL.LU.64 R6, [R1+0x1c8] ;  /* 0x0001c80001067983 */ /* 0x000ee40000300a00 */
[----:B------:R-:W-:-:S02]  /*1fc00*/  IMAD.MOV.U32 R24, RZ, RZ, R2 ;  /* 0x000000ffff187224 */ /* 0x000fc400078e0002 */
[----:B------:R-:W-:-:S07]  /*1fc10*/  IMAD.MOV.U32 R25, RZ, RZ, R0 ;  /* 0x000000ffff197224 */ /* 0x000fce00078e0000 */
[C---:B------:R-:W-:Y:S01]  /*1fc20*/  HMMA.16816.F32 R24, R20.reuse, R24, R12 ;  /* 0x000000181418723c */ /* 0x040fe2000000180c */
[----:B---3--:R-:W-:Y:S01]  /*1fc30*/  STL.64 [R1+0x3660], R6 ;  /* 0x0036600601007387 */ /* 0x008fe20000100a00 */
[----:B--2---:R0:W-:Y:S03]  /*1fc40*/  STL.64 [R1+0x3658], R4 ;  /* 0x0036580401007387 */ /* 0x0041e60000100a00 */
[----:B0-----:R-:W2:Y:S01]  /*1fc50*/  LDL.LU.64 R4, [R1+0x1d0] ;  /* 0x0001d00001047983 */ /* 0x001ea20000300a00 */
[----:B------:R-:W3:Y:S03]  /*1fc60*/  LDL.LU.64 R6, [R1+0x1d8] ;  /* 0x0001d80001067983 */ /* 0x000ee60000300a00 */
[----:B---3--:R-:W-:Y:S01]  /*1fc70*/  STL.64 [R1+0x3678], R6 ;  /* 0x0036780601007387 */ /* 0x008fe20000100a00 */
[----:B--2---:R0:W-:Y:S03]  /*1fc80*/  STL.64 [R1+0x3670], R4 ;  /* 0x0036700401007387 */ /* 0x0041e60000100a00 */
[----:B0-----:R-:W2:Y:S01]  /*1fc90*/  LDL.LU.64 R4, [R1+0x1e0] ;  /* 0x0001e00001047983 */ /* 0x001ea20000300a00 */
[----:B------:R-:W2:Y:S02]  /*1fca0*/  LDL.LU.64 R6, [R1+0x1e8] ;  /* 0x0001e80001067983 */ /* 0x000ea40000300a00 */
[----:B------:R-:W-:Y:S02]  /*1fcb0*/  STL [R1+0x3610], R18 ;  /* 0x0036101201007387 */ /* 0x000fe40000100800 */
[----:B------:R0:W-:Y:S02]  /*1fcc0*/  STL.64 [R1+0x3608], R16 ;  /* 0x0036081001007387 */ /* 0x0001e40000100a00 */
[----:B0-----:R-:W3:Y:S01]  /*1fcd0*/  LDL.LU.64 R16, [R1+0x1a0] ;  /* 0x0001a00001107983 */ /* 0x001ee20000300a00 */
[----:B------:R-:W3:Y:S02]  /*1fce0*/  LDL.LU.64 R18, [R1+0x1a8] ;  /* 0x0001a80001127983 */ /* 0x000ee40000300a00 */
[----:B------:R-:W2:Y:S02]  /*1fcf0*/  LDL.LU.64 R14, [R1+0x36f8] ;  /* 0x0036f800010e7983 */ /* 0x000ea40000300a00 */
[----:B------:R-:W2:Y:S01]  /*1fd00*/  LDL.LU.64 R12, [R1+0x36f0] ;  /* 0x0036f000010c7983 */ /* 0x000ea20000300a00 */
        /* <DEDUP_REMOVED lines=27> */
[----:B------:R-:W2:Y:S11]  /*1fec0*/  LDL.LU.64 R12, [R1+0x3698] ;  /* 0x00369800010c7983 */ /* 0x000eb60000300a00 */
[----:B------:R-:W-:Y:S11]  /*1fed0*/  @!UPT UIADD3 URZ, URZ, URZ, URZ ;  /* 0x0000003f3f3ff290 */ /* 0x000ff6000fffe03f */
[----:B------:R0:W-:Y:S01]  /*1fee0*/  STL.64 [R1+0x650], R24 ;  /* 0x0006501801007387 */ /* 0x0001e20000100a00 */
[----:B------:R-:W-:Y:S03]  /*1fef0*/  STL.64 [R1+0x658], R26 ;  /* 0x0006581a01007387 */ /* 0x000fe60000100a00 */
[----:B0-----:R-:W3:Y:S01]  /*1ff00*/  LDL.LU.64 R24, [R1+0x3690] ;  /* 0x0036900001187983 */ /* 0x001ee20000300a00 */
[C---:B--2---:R-:W-:Y:S08]  /*1ff10*/  HMMA.16816.F32 R12, R20.reuse, R12, R4 ;  /* 0x0000000c140c723c */ /* 0x044ff00000001804 */
[C---:B---3--:R-:W-:Y:S01]  /*1ff20*/  HMMA.16816.F32 R8, R20.reuse, R24, R8 ;  /* 0x000000181408723c */ /* 0x048fe20000001808 */
[----:B------:R-:W-:Y:S11]  /*1ff30*/  IMAD.MOV.U32 R3, RZ, RZ, R25 ;  /* 0x000000ffff037224 */ /* 0x000ff600078e0019 */
[----:B------:R-:W-:Y:S11]  /*1ff40*/  @!UPT UIADD3 URZ, URZ, URZ, URZ ;  /* 0x0000003f3f3ff290 */ /* 0x000ff6000fffe03f */
[----:B------:R-:W-:Y:S01]  /*1ff50*/  STL.64 [R1+0x640], R8 ;  /* 0x0006400801007387 */ /* 0x000fe20000100a00 */
[----:B------:R0:W-:Y:S03]  /*1ff60*/  STL.64 [R1+0x648], R10 ;  /* 0x0006480a01007387 */ /* 0x0001e60000100a00 */
[----:B0-----:R-:W2:Y:S01]  /*1ff70*/  LDL.LU R11, [R1+0x3688] ;  /* 0x00368800010b7983 */ /* 0x001ea20000300800 */
[----:B------:R-:W3:Y:S02]  /*1ff80*/  LDL.LU.64 R8, [R1+0x3680] ;  /* 0x0036800001087983 */ /* 0x000ee40000300a00 */
[----:B------:R-:W-:Y:S02]  /*1ff90*/  IMAD.MOV.U32 R10, RZ, RZ, R24 ;  /* 0x000000ffff0a7224 */ /* 0x000fe400078e0018 */
[----:B------:R-:W3:Y:S01]  /*1ffa0*/  LDL.LU.64 R24, [R1+0x190] ;  /* 0x0001900001187983 */ /* 0x000ee20000300a00 */
        /* <DEDUP_REMOVED lines=24> */
[----:B------:R-:W-:Y:S01]  /*20130*/  STL.64 [R1+0x600], R12 ;  /* 0x0006000c01007387 */ /* 0x000fe20000100a00 */
[----:B------:R0:W-:Y:S03]  /*20140*/  STL.64 [R1+0x608], R14 ;  /* 0x0006080e01007387 */ /* 0x0001e60000100a00 */
[----:B0-----:R-:W2:Y:S01]  /*20150*/  LDL.LU.64 R14, [R1+0x3620] ;  /* 0x00362000010e7983 */ /* 0x001ea20000300a00 */
[----:B------:R-:W2:Y:S02]  /*20160*/  LDL.LU.64 R12, [R1+0x3618] ;  /* 0x00361800010c7983 */ /* 0x000ea40000300a00 */
[C---:B--2---:R-:W-:Y:S11]  /*20170*/  HMMA.16816.F32 R16, R20.reuse, R12, R16 ;  /* 0x0000000c1410723c */ /* 0x044ff60000001810 */
[----:B------:R-:W-:Y:S11]  /*20180*/  @!UPT UIADD3 URZ, URZ, URZ, URZ ;  /* 0x0000003f3f3ff290 */ /* 0x000ff6000fffe03f */
[----:B------:R-:W-:Y:S01]  /*20190*/  @!UPT UIADD3 URZ, URZ, URZ, URZ ;  /* 0x0000003f3f3ff290 */ /* 0x000fe2000fffe03f */
[----:B------:R-:W-:Y:S01]  /*201a0*/  STL.64 [R1+0x5f0], R16 ;  /* 0x0005f01001007387 */ /* 0x000fe20000100a00 */
[----:B------:R0:W-:Y:S03]  /*201b0*/  STL.64 [R1+0x5f8], R18 ;  /* 0x0005f81201007387 */ /* 0x0001e60000100a00 */
[----:B0-----:R-:W2:Y:S01]  /*201c0*/  LDL.LU R18, [R1+0x3610] ;  /* 0x0036100001127983 */ /* 0x001ea20000300800 */
[----:B------:R-:W2:Y:S02]  /*201d0*/  LDL.LU.64 R16, [R1+0x3608] ;  /* 0x0036080001107983 */ /* 0x000ea40000300a00 */
[----:B------:R-:W-:Y:S02]  /*201e0*/  STL.64 [R1+0x3538], R14 ;  /* 0x0035380e01007387 */ /* 0x000fe40000100a00 */
[----:B------:R0:W-:Y:S02]  /*201f0*/  STL.64 [R1+0x3530], R12 ;  /* 0x0035300c01007387 */ /* 0x0001e40000100a00 */
[----:B0-----:R-:W2:Y:S01]  /*20200*/  LDL.64 R12, [R1+0x90] ;  /* 0x00009000010c7983 */ /* 0x001ea20000100a00 */
[----:B---3--:R-:W-:Y:S03]  /*20210*/  HMMA.16816.F32 R24, R20, R8, R24 ;  /* 0x000000081418723c */ /* 0x008fe60000001818 */
[----:B--2---:R0:W-:Y:S02]  /*20220*/  STL.64 [R1+0x35c8], R12 ;  /* 0x0035c80c01007387 */ /* 0x0041e40000100a00 */
[----:B0-----:R-:W-:-:S02]  /*20230*/  IMAD.MOV.U32 R12, RZ, RZ, R18 ;  /* 0x000000ffff0c7224 */ /* 0x001fc400078e0012 */
[----:B------:R-:W-:-:S05]  /*20240*/  IMAD.MOV.U32 R13, RZ, RZ, R17 ;  /* 0x000000ffff0d7224 */ /* 0x000fca00078e0011 */
[----:B------:R-:W-:Y:S11]  /*20250*/  STL.64 [R1+0x35e0], R12 ;  /* 0x0035e00c01007387 */ /* 0x000ff60000100a00 */
[----:B------:R-:W-:Y:S02]  /*20260*/  STL.64 [R1+0x5e0], R24 ;  /* 0x0005e01801007387 */ /* 0x000fe40000100a00 */
[----:B------:R0:W-:Y:S02]  /*20270*/  STL.64 [R1+0x5e8], R26 ;  /* 0x0005e81a01007387 */ /* 0x0001e40000100a00 */
[----:B0-----:R-:W2:Y:S01]  /*20280*/  LDL.LU.64 R26, [R1+0x3600] ;  /* 0x00360000011a7983 */ /* 0x001ea20000300a00 */
[----:B------:R-:W2:Y:S02]  /*20290*/  LDL.LU.64 R24, [R1+0x35f8] ;  /* 0x0035f80001187983 */ /* 0x000ea40000300a00 */
[----:B------:R-:W-:Y:S02]  /*202a0*/  STL [R1+0x35d8], R10 ;  /* 0x0035d80a01007387 */ /* 0x000fe40000100800 */
[----:B------:R0:W-:Y:S02]  /*202b0*/  STL.64 [R1+0x35d0], R8 ;  /* 0x0035d00801007387 */ /* 0x0001e40000100a00 */
[----:B------:R-:W-:Y:S01]  /*202c0*/  IMAD.MOV.U32 R12, RZ, RZ, R11 ;  /* 0x000000ffff0c7224 */ /* 0x000fe200078e000b */
[----:B0-----:R-:W3:Y:S01]  /*202d0*/  LDL.LU.64 R8, [R1+0xbb0] ;  /* 0x000bb00001087983 */ /* 0x001ee20000300a00 */
[----:B------:R-:W3:Y:S01]  /*202e0*/  LDL.LU.64 R10, [R1+0xbb8] ;  /* 0x000bb800010a7983 */ /* 0x000ee20000300a00 */
[----:B--2---:R-:W-:Y:S11]  /*202f0*/  HMMA.16816.F32 R20, R20, R4, R24 ;  /* 0x000000041414723c */ /* 0x004ff60000001818 */
[----:B------:R-:W-:Y:S11]  /*20300*/  @!UPT UIADD3 URZ, URZ, URZ, URZ ;  /* 0x0000003f3f3ff290 */ /* 0x000ff6000fffe03f */
[----:B------:R-:W-:Y:S01]  /*20310*/  @!UPT UIADD3 URZ, URZ, URZ, URZ ;  /* 0x0000003f3f3ff290 */ /* 0x000fe2000fffe03f */
[----:B------:R-:W-:Y:S01]  /*20320*/  STL.64 [R1+0x5d0], R20 ;  /* 0x0005d01401007387 */ /* 0x000fe20000100a00 */
[----:B------:R-:W-:Y:S02]  /*20330*/  STL.64 [R1+0x5d8], R22 ;  /* 0x0005d81601007387 */ /* 0x000fe40000100a00 */
[----:B---3--:R-:W-:Y:S02]  /*20340*/  STL.64 [R1+0x35f0], R10 ;  /* 0x0035f00a01007387 */ /* 0x008fe40000100a00 */
[----:B------:R0:W-:Y:S02]  /*20350*/  STL.64 [R1+0x35e8], R8 ;  /* 0x0035e80801007387 */ /* 0x0001e40000100a00 */
[----:B0-----:R-:W2:Y:S01]  /*20360*/  LDL.LU.64 R8, [R1+0xbc0] ;  /* 0x000bc00001087983 */ /* 0x001ea20000300a00 */
[----:B------:R-:W2:Y:S02]  /*20370*/  LDL.LU.64 R10, [R1+0xbc8] ;  /* 0x000bc800010a7983 */ /* 0x000ea40000300a00 */
[----:B------:R-:W-:Y:S02]  /*20380*/  STL [R1+0x3518], R5 ;  /* 0x0035180501007387 */ /* 0x000fe40000100800 */
[----:B------:R-:W3:Y:S02]  /*20390*/  LDL.64 R24, [R1+0x70] ;  /* 0x0000700001187983 */ /* 0x000ee40000100a00 */
[----:B------:R-:W-:Y:S01]  /*203a0*/  IMAD.MOV.U32 R13, RZ, RZ, R7 ;  /* 0x000000ffff0d7224 */ /* 0x000fe200078e0007 */
[----:B----4-:R-:W-:-:S05]  /*203b0*/  LOP3.LUT R7, R28, 0x40, RZ, 0x3c, !PT ;  /* 0x000000401c077812 */ /* 0x010fca00078e3cff */
[----:B------:R-:W0:Y:S04]  /*203c0*/  LDSM.16.MT88.4 R20, [R7+0x100] ;  /* 0x000100000714783b */ /* 0x000e280000004200 */
[----:B---3--:R1:W-:Y:S02]  /*203d0*/  STL.64 [R1+0x35b8], R24 ;  /* 0x0035b81801007387 */ /* 0x0083e40000100a00 */
[----:B-1----:R-:W-:Y:S02]  /*203e0*/  IMAD.MOV.U32 R24, RZ, RZ, R16 ;  /* 0x000000ffff187224 */ /* 0x002fe400078e0010 */
[----:B------:R-:W2:Y:S04]  /*203f0*/  LDSM.16.MT88.4 R16, [R28+0x100] ;  /* 0x000100001c10783b */ /* 0x000ea80000004200 */
[----:B------:R-:W-:Y:S01]  /*20400*/  STL [R1+0x34e8], R28 ;  /* 0x0034e81c01007387 */ /* 0x000fe20000100800 */
[----:B------:R-:W-:Y:S02]  /*20410*/  STL [R1+0x3510], R7 ;  /* 0x0035100701007387 */ /* 0x000fe40000100800 */
[----:B------:R1:W-:Y:S02]  /*20420*/  STL [R1+0x35c0], R4 ;  /* 0x0035c00401007387 */ /* 0x0003e40000100800 */
[----:B------:R-:W-:Y:S01]  /*20430*/  IMAD.MOV.U32 R25, RZ, RZ, R6 ;  /* 0x000000ffff197224 */ /* 0x000fe200078e0006 */
[----:B-1----:R-:W3:Y:S01]  /*20440*/  LDL.LU.64 R4, [R1+0xb90] ;  /* 0x000b900001047983 */ /* 0x002ee20000300a00 */
[----:B------:R-:W3:Y:S02]  /*20450*/  LDL.LU.64 R6, [R1+0xb98] ;  /* 0x000b980001067983 */ /* 0x000ee40000300a00 */
[----:B0-----:R-:W-:Y:S02]  /*20460*/  STL.64 [R1+0x3508], R22 ;  /* 0x0035081601007387 */ /* 0x001fe40000100a00 */
[----:B------:R0:W-:Y:S02]  /*20470*/  STL.64 [R1+0x3500], R20 ;  /* 0x0035001401007387 */ /* 0x0001e40000100a00 */
[----:B0-----:R-:W4:Y:S01]  /*20480*/  LDL.LU.64 R20, [R1+0xba0] ;  /* 0x000ba00001147983 */ /* 0x001f220000300a00 */
[----:B------:R-:W4:Y:S01]  /*20490*/  LDL.LU.64 R22, [R1+0xba8] ;  /* 0x000ba80001167983 */ /* 0x000f220000300a00 */
[C---:B--2---:R-:W-:Y:S02]  /*204a0*/  HMMA.16816.F32 R12, R16.reuse, R12, R8 ;  /* 0x0000000c100c723c */ /* 0x044fe40000001808 */
[----:B------:R-:W2:Y:S01]  /*204b0*/  LDL.LU.64 R10, [R1+0x35f0] ;  /* 0x0035f000010a7983 */ /* 0x000ea20000300a00 */
[----:B------:R-:W2:Y:S11]  /*204c0*/  LDL.LU.64 R8, [R1+0x35e8] ;  /* 0x0035e80001087983 */ /* 0x000eb60000300a00 */
[----:B------:R-:W-:Y:S09]  /*204d0*/  @!UPT UIADD3 URZ, URZ, URZ, URZ ;  /* 0x0000003f3f3ff290 */ /* 0x000ff2000fffe03f */
[----:B------:R0:W-:Y:S01]  /*204e0*/  STL.64 [R1+0x240], R12 ;  /* 0x0002400c01007387 */ /* 0x0001e20000100a00 */
[----:B------:R2:W-:Y:S03]  /*204f0*/  STL.64 [R1+0x248], R14 ;  /* 0x0002480e01007387 */ /* 0x0005e60000100a00 */
[----:B0-----:R-:W2:Y:S01]  /*20500*/  LDL.LU.64 R12, [R1+0x35e0] ;  /* 0x0035e000010c7983 */ /* 0x001ea20000300a00 */
[C---:B----4-:R-:W-:Y:S08]  /*20510*/  HMMA.16816.F32 R20, R16.reuse, R24, R20 ;  /* 0x000000181014723c */ /* 0x050ff00000001814 */
[C---:B--2---:R-:W-:Y:S01]  /*20520*/  HMMA.16816.F32 R12, R16.reuse, R12, R8 ;  /* 0x0000000c100c723c */ /* 0x044fe20000001808 */
[----:B------:R-:W2:Y:S01]  /*20530*/  LDL.LU R10, [R1+0x35d8] ;  /* 0x0035d800010a7983 */ /* 0x000ea20000300800 */
[----:B------:R-:W4:Y:S11]  /*20540*/  LDL.LU.64 R8, [R1+0x35d0] ;  /* 0x0035d00001087983 */ /* 0x000f360000300a00 */
[----:B------:R-:W-:Y:S10]  /*20550*/  @!UPT UIADD3 URZ, URZ, URZ, URZ ;  /* 0x0000003f3f3ff290 */ /* 0x000ff4000fffe03f */
[----:B------:R0:W-:Y:S01]  /*20560*/  STL.64 [R1+0x230], R12 ;  /* 0x0002300c01007387 */ /* 0x0001e20000100a00 */
[----:B------:R-:W-:Y:S03]  /*20570*/  STL.64 [R1+0x238], R14 ;  /* 0x0002380e01007387 */ /* 0x000fe60000100a00 */
[----:B0-----:R-:W3:Y:S01]  /*20580*/  LDL.LU.64 R12, [R1+0x35c8] ;  /* 0x0035c800010c7983 */ /* 0x001ee20000300a00 */
[----:B------:R-:W2:Y:S02]  /*20590*/  LDL.64 R24, [R1+0x80] ;  /* 0x0000800001187983 */ /* 0x000ea40000100a00 */
[----:B------:R0:W-:Y:S02]  /*205a0*/  STL.64 [R1+0x220], R20 ;  /* 0x0002201401007387 */ /* 0x0001e40000100a00 */
[----:B------:R-:W-:Y:S01]  /*205b0*/  STL.64 [R1+0x228], R22 ;  /* 0x0002281601007387 */ /* 0x000fe20000100a00 */
[----:B0-----:R-:W2:Y:S04]  /*205c0*/  LDL.64 R20, [R1+0x10] ;  /* 0x0000100001147983 */ /* 0x001ea80000100a00 */
[----:B--2---:R0:W-:Y:S04]  /*205d0*/  STL.64 [R1+0x3558], R20 ;  /* 0x0035581401007387 */ /* 0x0041e80000100a00 */
[----:B0-----:R-:W2:Y:S01]  /*205e0*/  LDL.64 R20, [R1+0x20] ;  /* 0x0000200001147983 */ /* 0x001ea20000100a00 */
[----:B---3--:R-:W-:Y:S03]  /*205f0*/  HMMA.16816.F32 R4, R16, R12, R4 ;  /* 0x0000000c1004723c */ /* 0x008fe60000001804 */
[----:B--2---:R0:W-:Y:S04]  /*20600*/  STL.64 [R1+0x3568], R20 ;  /* 0x0035681401007387 */ /* 0x0041e80000100a00 */
[----:B0-----:R-:W2:Y:S04]  /*20610*/  LDL.64 R20, [R1+0x30] ;  /* 0x0000300001147983 */ /* 0x001ea80000100a00 */
[----:B--2---:R0:W-:Y:S02]  /*20620*/  STL.64 [R1+0x3578], R20 ;  /* 0x0035781401007387 */ /* 0x0041e40000100a00 */
[----:B0-----:R-:W-:-:S02]  /*20630*/  IMAD.MOV.U32 R20, RZ, RZ, R10 ;  /* 0x000000ffff147224 */ /* 0x001fc400078e000a */
[----:B------:R-:W-:-:S05]  /*20640*/  IMAD.MOV.U32 R21, RZ, RZ, R3 ;  /* 0x000000ffff157224 */ /* 0x000fca00078e0003 */
[----:B------:R-:W-:Y:S03]  /*20650*/  STL.64 [R1+0x3590], R20 ;  /* 0x0035901401007387 */ /* 0x000fe60000100a00 */
[----:B------:R0:W-:Y:S02]  /*20660*/  STL.64 [R1+0x210], R4 ;  /* 0x0002100401007387 */ /* 0x0001e40000100a00 */
[----:B------:R1:W-:Y:S01]  /*20670*/  STL.64 [R1+0x218], R6 ;  /* 0x0002180601007387 */ /* 0x0003e20000100a00 */
[----:B0-----:R-:W2:Y:S01]  /*20680*/  LDL.LU.64 R4, [R1+0xb40] ;  /* 0x000b400001047983 */ /* 0x001ea20000300a00 */
[----:B-1----:R-:W2:Y:S02]  /*20690*/  LDL.LU.64 R6, [R1+0xb48] ;  /* 0x000b480001067983 */ /* 0x002ea40000300a00 */
[----:B------:R-:W3:Y:S02]  /*206a0*/  LDL.LU.64 R20, [R1+0xb10] ;  /* 0x000b100001147983 */ /* 0x000ee40000300a00 */
[----:B------:R-:W2:Y:S02]  /*206b0*/  LDL.LU.64 R22, [R1+0xb18] ;  /* 0x000b180001167983 */ /* 0x000ea40000300a00 */
[----:B------:R-:W-:-:S02]  /*206c0*/  IMAD.MOV.U32 R10, RZ, RZ, R12 ;  /* 0x000000ffff0a7224 */ /* 0x000fc400078e000c */
[----:B------:R-:W-:Y:S01]  /*206d0*/  IMAD.MOV.U32 R3, RZ, RZ, R13 ;  /* 0x000000ffff037224 */ /* 0x000fe200078e000d */
[----:B--2---:R-:W-:Y:S01]  /*206e0*/  STL.64 [R1+0x35a0], R22 ;  /* 0x0035a01601007387 */ /* 0x004fe20000100a00 */
[----:B---3--:R0:W-:Y:S02]  /*206f0*/  STL.64 [R1+0x3598], R20 ;  /* 0x0035981401007387 */ /* 0x0081e40000100a00 */
[----:B0-----:R-:W-:Y:S02]  /*20700*/  IMAD.MOV.U32 R20, RZ, RZ, R2 ;  /* 0x000000ffff147224 */ /* 0x001fe400078e0002 */
[----:B------:R-:W-:-:S05]  /*20710*/  IMAD.MOV.U32 R21, RZ, RZ, R0 ;  /* 0x000000ffff157224 */ /* 0x000fca00078e0000 */
[----:B------:R0:W-:Y:S04]  /*20720*/  STL.64 [R1+0x35b0], R20 ;  /* 0x0035b01401007387 */ /* 0x0001e80000100a00 */
[----:B0-----:R-:W2:Y:S01]  /*20730*/  LDL.LU.64 R20, [R1+0xb30] ;  /* 0x000b300001147983 */ /* 0x001ea20000300a00 */
[----:B------:R-:W2:Y:S02]  /*20740*/  LDL.LU.64 R22, [R1+0xb38] ;  /* 0x000b380001167983 */ /* 0x000ea40000300a00 */
[----:B------:R-:W3:Y:S02]  /*20750*/  LDL.64 R12, [R1] ;  /* 0x00000000010c7983 */ /* 0x000ee40000100a00 */
[----:B---3--:R0:W-:Y:S04]  /*20760*/  STL.64 [R1+0x3550], R12 ;  /* 0x0035500c01007387 */ /* 0x0081e80000100a00 */
[----:B0-----:R-:W3:Y:S01]  /*20770*/  LDL.64 R12, [R1+0x50] ;  /* 0x00005000010c7983 */ /* 0x001ee20000100a00 */
[----:B------:R-:W-:Y:S03]  /*20780*/  HMMA.16816.F32 R4, R16, R24, R4 ;  /* 0x000000181004723c */ /* 0x000fe60000001804 */
[----:B---3--:R0:W-:Y:S04]  /*20790*/  STL.64 [R1+0x35a8], R12 ;  /* 0x0035a80c01007387 */ /* 0x0081e80000100a00 */
[----:B0-----:R-:W3:Y:S01]  /*207a0*/  LDL.LU.64 R12, [R1+0xb20] ;  /* 0x000b2000010c7983 */ /* 0x001ee20000300a00 */
[----:B------:R-:W3:Y:S02]  /*207b0*/  LDL.LU.64 R14, [R1+0xb28] ;  /* 0x000b2800010e7983 */ /* 0x000ee40000300a00 */
[----:B------:R-:W-:Y:S02]  /*207c0*/  STL [R1+0x3514], R3 ;  /* 0x0035140301007387 */ /* 0x000fe40000100800 */
[----:B------:R-:W-:Y:S01]  /*207d0*/  STL [R1+0x34ec], R10 ;  /* 0x0034ec0a01007387 */ /* 0x000fe20000100800 */
[----:B----4-:R0:W-:Y:S04]  /*207e0*/  STL.64 [R1+0x3570], R8 ;  /* 0x0035700801007387 */ /* 0x0101e80000100a00 */
[----:B0-----:R-:W4:Y:S01]  /*207f0*/  LDL.LU.64 R8, [R1+0xaf0] ;  /* 0x000af00001087983 */ /* 0x001f220000300a00 */
[----:B------:R-:W2:Y:S03]  /*20800*/  LDL.LU.64 R10, [R1+0xaf8] ;  /* 0x000af800010a7983 */ /* 0x000ea60000300a00 */
[----:B--2---:R-:W-:Y:S01]  /*20810*/  STL.64 [R1+0x3588], R10 ;  /* 0x0035880a01007387 */ /* 0x004fe20000100a00 */
[----:B----4-:R0:W-:Y:S03]  /*20820*/  STL.64 [R1+0x3580], R8 ;  /* 0x0035800801007387 */ /* 0x0101e60000100a00 */
[----:B0-----:R-:W2:Y:S01]  /*20830*/  LDL.LU.64 R8, [R1+0xb00] ;  /* 0x000b000001087983 */ /* 0x001ea20000300a00 */
[----:B------:R-:W2:Y:S02]  /*20840*/  LDL.LU.64 R10, [R1+0xb08] ;  /* 0x000b0800010a7983 */ /* 0x000ea40000300a00 */
[----:B------:R0:W-:Y:S02]  /*20850*/  STL.64 [R1+0x200], R4 ;  /* 0x0002000401007387 */ /* 0x0001e40000100a00 */
[----:B------:R1:W-:Y:S01]  /*20860*/  STL.64 [R1+0x208], R6 ;  /* 0x0002080601007387 */ /* 0x0003e20000100a00 */
[----:B0-----:R-:W4:Y:S01]  /*20870*/  LDL.LU R4, [R1+0x35c0] ;  /* 0x0035c00001047983 */ /* 0x001f220000300800 */
[----:B-1----:R-:W-:-:S02]  /*20880*/  IMAD.MOV.U32 R7, RZ, RZ, R25 ;  /* 0x000000ffff077224 */ /* 0x002fc400078e0019 */
[----:B------:R-:W2:Y:S03]  /*20890*/  LDL.LU.64 R24, [R1+0x35b8] ;  /* 0x0035b80001187983 */ /* 0x000ea60000300a00 */
[----:B------:R-:W-:Y:S01]  /*208a0*/  STL [R1+0x3564], R7 ;  /* 0x0035640701007387 */ /* 0x000fe20000100800 */
[C---:B--2---:R-:W-:Y:S03]  /*208b0*/  HMMA.16816.F32 R20, R16.reuse, R24, R20 ;  /* 0x000000181014723c */ /* 0x044fe60000001814 */
[----:B----4-:R0:W-:Y:S04]  /*208c0*/  STL [R1+0x3560], R4 ;  /* 0x0035600401007387 */ /* 0x0101e80000100800 */
[----:B0-----:R-:W2:Y:S01]  /*208d0*/  LDL.LU.64 R4, [R1+0xae0] ;  /* 0x000ae00001047983 */ /* 0x001ea20000300a00 */
[----:B------:R-:W2:Y:S11]  /*208e0*/  LDL.LU.64 R6, [R1+0xae8] ;  /* 0x000ae80001067983 */ /* 0x000eb60000300a00 */
[----:B------:R-:W-:Y:S04]  /*208f0*/  @!UPT UIADD3 URZ, URZ, URZ, URZ ;  /* 0x0000003f3f3ff290 */ /* 0x000fe8000fffe03f */
[----:B------:R0:W-:Y:S01]  /*20900*/  STL.64 [R1+0x1f0], R20 ;  /* 0x0001f01401007387 */ /* 0x0001e20000100a00 */
[----:B------:R-:W-:Y:S03]  /*20910*/  STL.64 [R1+0x1f8], R22 ;  /* 0x0001f81601007387 */ /* 0x000fe60000100a00 */
[----:B0-----:R-:W3:Y:S01]  /*20920*/  LDL.LU.64 R20, [R1+0x35b0] ;  /* 0x0035b00001147983 */ /* 0x001ee20000300a00 */
[----:B------:R0:W-:Y:S03]  /*20930*/  STL.64 [R1+0x34e0], R24 ;  /* 0x0034e01801007387 */ /* 0x0001e60000100a00 */
[----:B0-----:R-:W4:Y:S01]  /*20940*/  LDL.LU.64 R24, [R1+0xb0] ;  /* 0x0000b00001187983 */ /* 0x001f220000300a00 */
[C---:B---3--:R-:W-:Y:S03]  /*20950*/  HMMA.16816.F32 R20, R16.reuse, R20, R12 ;  /* 0x000000141014723c */ /* 0x048fe6000000180c */
[----:B------:R-:W3:Y:S11]  /*20960*/  LDL.LU.64 R12, [R1+0x35a8] ;  /* 0x0035a800010c7983 */ /* 0x000ef60000300a00 */
[----:B------:R-:W-:Y:S09]  /*20970*/  @!UPT UIADD3 URZ, URZ, URZ, URZ ;  /* 0x0000003f3f3ff290 */ /* 0x000ff2000fffe03f */
[----:B------:R-:W-:Y:S01]  /*20980*/  STL.64 [R1+0x3c0], R20 ;  /* 0x0003c01401007387 */ /* 0x000fe20000100a00 */
[----:B------:R0:W-:Y:S03]  /*20990*/  STL.64 [R1+0x3c8], R22 ;  /* 0x0003c81601007387 */ /* 0x0001e60000100a00 */
[----:B0-----:R-:W3:Y:S01]  /*209a0*/  LDL.LU.64 R22, [R1+0x35a0] ;  /* 0x0035a00001167983 */ /* 0x001ee20000300a00 */
[----:B------:R-:W3:Y:S02]  /*209b0*/  LDL.LU.64 R20, [R1+0x3598] ;  /* 0x0035980001147983 */ /* 0x000ee40000300a00 */
[C---:B---3--:R-:W-:Y:S11]  /*209c0*/  HMMA.16816.F32 R20, R16.reuse, R12, R20 ;  /* 0x0000000c1014723c */ /* 0x048ff60000001814 */
[----:B------:R-:W-:Y:S11]  /*209d0*/  @!UPT UIADD3 URZ, URZ, URZ, URZ ;  /* 0x0000003f3f3ff290 */ /* 0x000ff6000fffe03f */
[----:B------:R-:W-:Y:S01]  /*209e0*/  @!UPT UIADD3 URZ, URZ, URZ, URZ ;  /* 0x0000003f3f3ff290 */ /* 0x000fe2000fffe03f */
[----:B------:R0:W-:Y:S01]  /*209f0*/  STL.64 [R1+0x3b0], R20 ;  /* 0x0003b01401007387 */ /* 0x0001e20000100a00 */
[----:B------:R1:W-:Y:S03]  /*20a00*/  STL.64 [R1+0x3b8], R22 ;  /* 0x0003b81601007387 */ /* 0x0003e60000100a00 */
[----:B0-----:R-:W1:Y:S01]  /*20a10*/  LDL.LU.64 R20, [R1+0x3590] ;  /* 0x0035900001147983 */ /* 0x001e620000300a00 */
[----:B------:R-:W-:Y:S02]  /*20a20*/  IMAD.MOV.U32 R2, RZ, RZ, R12 ;  /* 0x000000ffff027224 */ /* 0x000fe400078e000c */
[----:B------:R-:W-:Y:S02]  /*20a30*/  IMAD.MOV.U32 R0, RZ, RZ, R13 ;  /* 0x000000ffff007224 */ /* 0x000fe400078e000d */
[----:B------:R-:W3:Y:S01]  /*20a40*/  LDL.LU.64 R12, [R1+0xad0] ;  /* 0x000ad000010c7983 */ /* 0x000ee20000300a00 */
[----:B------:R-:W3:Y:S01]  /*20a50*/  LDL.LU.64 R14, [R1+0xad8] ;  /* 0x000ad800010e7983 */ /* 0x000ee20000300a00 */
[C---:B-1----:R-:W-:Y:S02]  /*20a60*/  HMMA.16816.F32 R20, R16.reuse, R20, R8 ;  /* 0x000000141014723c */ /* 0x042fe40000001808 */
[----:B------:R-:W2:Y:S01]  /*20a70*/  LDL.LU.64 R10, [R1+0x3588] ;  /* 0x00358800010a7983 */ /* 0x000ea20000300a00 */
[----:B------:R-:W2:Y:S11]  /*20a80*/  LDL.LU.64 R8, [R1+0x3580] ;  /* 0x0035800001087983 */ /* 0x000eb60000300a00 */
[----:B------:R-:W-:Y:S09]  /*20a90*/  @!UPT UIADD3 URZ, URZ, URZ, URZ ;  /* 0x0000003f3f3ff290 */ /* 0x000ff2000fffe03f */
[----:B------:R0:W-:Y:S01]  /*20aa0*/  STL.64 [R1+0x3a0], R20 ;  /* 0x0003a01401007387 */ /* 0x0001e20000100a00 */
[----:B------:R-:W-:Y:S03]  /*20ab0*/  STL.64 [R1+0x3a8], R22 ;  /* 0x0003a81601007387 */ /* 0x000fe60000100a00 */
[----:B0-----:R-:W2:Y:S02]  /*20ac0*/  LDL.LU.64 R20, [R1+0x3578] ;  /* 0x0035780001147983 */ /* 0x001ea40000300a00 */
[C---:B--2---:R-:W-:Y:S01]  /*20ad0*/  HMMA.16816.F32 R8, R16.reuse, R20, R8 ;  /* 0x000000141008723c */ /* 0x044fe20000001808 */
[----:B------:R-:W-:Y:S11]  /*20ae0*/  IMAD.MOV.U32 R29, RZ, RZ, R20 ;  /* 0x000000ffff1d7224 */ /* 0x000ff600078e0014 */
[----:B------:R-:W-:Y:S11]  /*20af0*/  @!UPT UIADD3 URZ, URZ, URZ, URZ ;  /* 0x0000003f3f3ff290 */ /* 0x000ff6000fffe03f */
[----:B------:R0:W-:Y:S01]  /*20b00*/  STL.64 [R1+0x390], R8 ;  /* 0x0003900801007387 */ /* 0x0001e20000100a00 */
[----:B------:R1:W-:Y:S03]  /*20b10*/  STL.64 [R1+0x398], R10 ;  /* 0x0003980a01007387 */ /* 0x0003e60000100a00 */
[----:B0-----:R-:W2:Y:S01]  /*20b20*/  LDL.LU.64 R8, [R1+0x3570] ;  /* 0x0035700001087983 */ /* 0x001ea20000300a00 */
[----:B-1----:R-:W-:Y:S02]  /*20b30*/  IMAD.MOV.U32 R11, RZ, RZ, R21 ;  /* 0x000000ffff0b7224 */ /* 0x002fe400078e0015 */
[----:B------:R-:W2:Y:S02]  /*20b40*/  LDL.LU.64 R20, [R1+0x3568] ;  /* 0x0035680001147983 */ /* 0x000ea40000300a00 */
[----:B--2---:R-:W-:Y:S01]  /*20b50*/  HMMA.16816.F32 R4, R16, R20, R4 ;  /* 0x000000141004723c */ /* 0x004fe20000001804 */
[----:B------:R-:W-:-:S02]  /*20b60*/  IMAD.MOV.U32 R10, RZ, RZ, R20 ;  /* 0x000000ffff0a7224 */ /* 0x000fc400078e0014 */
[----:B------:R-:W-:Y:S11]  /*20b70*/  IMAD.MOV.U32 R28, RZ, RZ, R21 ;  /* 0x000000ffff1c7224 */ /* 0x000ff600078e0015 */
[----:B------:R-:W-:Y:S09]  /*20b80*/  @!UPT UIADD3 URZ, URZ, URZ, URZ ;  /* 0x0000003f3f3ff290 */ /* 0x000ff2000fffe03f */
[----:B------:R-:W-:Y:S01]  /*20b90*/  STL.64 [R1+0x380], R4 ;  /* 0x0003800401007387 */ /* 0x000fe20000100a00 */
[----:B------:R0:W-:Y:S03]  /*20ba0*/  STL.64 [R1+0x388], R6 ;  /* 0x0003880601007387 */ /* 0x0001e60000100a00 */
[----:B0-----:R-:W2:Y:S01]  /*20bb0*/  LDL.LU R7, [R1+0x3564] ;  /* 0x0035640001077983 */ /* 0x001ea20000300800 */
[----:B------:R-:W2:Y:S02]  /*20bc0*/  LDL.LU R4, [R1+0x3560] ;  /* 0x0035600001047983 */ /* 0x000ea40000300800 */
[----:B------:R-:W3:Y:S02]  /*20bd0*/  LDL.LU.64 R20, [R1+0x3558] ;  /* 0x0035580001147983 */ /* 0x000ee40000300a00 */
[----:B------:R-:W-:Y:S01]  /*20be0*/  STL.64 [R1+0x3528], R10 ;  /* 0x0035280a01007387 */ /* 0x000fe20000100a00 */
[----:B------:R0:W-:Y:S04]  /*20bf0*/  STL.64 [R1+0x3520], R8 ;  /* 0x0035200801007387 */ /* 0x0001e80000100a00 */
[----:B0-----:R-:W2:Y:S01]  /*20c00*/  LDL.LU.64 R8, [R1+0xab0] ;  /* 0x000ab00001087983 */ /* 0x001ea20000300a00 */
[----:B------:R-:W2:Y:S01]  /*20c10*/  LDL.LU.64 R10, [R1+0xab8] ;  /* 0x000ab800010a7983 */ /* 0x000ea20000300a00 */
[C---:B---3--:R-:W-:Y:S02]  /*20c20*/  HMMA.16816.F32 R12, R16.reuse, R20, R12 ;  /* 0x00000014100c723c */ /* 0x048fe4000000180c */
[----:B--2---:R-:W-:Y:S01]  /*20c30*/  STL.64 [R1+0x3548], R10 ;  /* 0x0035480a01007387 */ /* 0x004fe20000100a00 */
[----:B------:R0:W-:Y:S03]  /*20c40*/  STL.64 [R1+0x3540], R8 ;  /* 0x0035400801007387 */ /* 0x0001e60000100a00 */
[----:B0-----:R-:W2:Y:S01]  /*20c50*/  LDL.LU.64 R8, [R1+0xac0] ;  /* 0x000ac00001087983 */ /* 0x001ea20000300a00 */
[----:B------:R-:W2:Y:S11]  /*20c60*/  LDL.LU.64 R10, [R1+0xac8] ;  /* 0x000ac800010a7983 */ /* 0x000eb60000300a00 */
[----:B------:R-:W-:Y:S05]  /*20c70*/  @!UPT UIADD3 URZ, URZ, URZ, URZ ;  /* 0x0000003f3f3ff290 */ /* 0x000fea000fffe03f */
[----:B------:R0:W-:Y:S02]  /*20c80*/  STL.64 [R1+0x370], R12 ;  /* 0x0003700c01007387 */ /* 0x0001e40000100a00 */
[----:B------:R-:W-:Y:S01]  /*20c90*/  STL.64 [R1+0x378], R14 ;  /* 0x0003780e01007387 */ /* 0x000fe20000100a00 */
[----:B0-----:R-:W2:Y:S01]  /*20ca0*/  LDL.LU.64 R12, [R1+0x3550] ;  /* 0x00355000010c7983 */ /* 0x001ea20000300a00 */
[----:B------:R-:W-:Y:S02]  /*20cb0*/  IMAD.MOV.U32 R26, RZ, RZ, R20 ;  /* 0x000000ffff1a7224 */ /* 0x000fe400078e0014 */
[----:B------:R-:W-:Y:S02]  /*20cc0*/  IMAD.MOV.U32 R6, RZ, RZ, R21 ;  /* 0x000000ffff067224 */ /* 0x000fe400078e0015 */
[----:B------:R-:W3:Y:S01]  /*20cd0*/  LDL.LU.64 R20, [R1+0xa90] ;  /* 0x000a900001147983 */ /* 0x000ee20000300a00 */
[----:B------:R-:W3:Y:S02]  /*20ce0*/  LDL.LU.64 R22, [R1+0xa98] ;  /* 0x000a980001167983 */ /* 0x000ee40000300a00 */
[----:B------:R-:W-:Y:S02]  /*20cf0*/  STL [R1+0x34f8], R26 ;  /* 0x0034f81a01007387 */ /* 0x000fe40000100800 */
[----:B----4-:R0:W-:Y:S02]  /*20d00*/  STL.64 [R1+0x34f0], R24 ;  /* 0x0034f01801007387 */ /* 0x0101e40000100a00 */
[----:B0-----:R-:W4:Y:S01]  /*20d10*/  LDL.LU.64 R24, [R1+0x530] ;  /* 0x0005300001187983 */ /* 0x001f220000300a00 */
[----:B------:R-:W4:Y:S01]  /*20d20*/  LDL.LU.64 R26, [R1+0x538] ;  /* 0x00053800011a7983 */ /* 0x000f220000300a00 */
[----:B--2---:R-:W-:Y:S01]  /*20d30*/  HMMA.16816.F32 R8, R16, R12, R8 ;  /* 0x0000000c1008723c */ /* 0x004fe20000001808 */
[----:B------:R-:W-:-:S02]  /*20d40*/  IMAD.MOV.U32 R5, RZ, RZ, R12 ;  /* 0x000000ffff057224 */ /* 0x000fc400078e000c */
[----:B------:R-:W-:Y:S11]  /*20d50*/  IMAD.MOV.U32 R3, RZ, RZ, R13 ;  /* 0x000000ffff037224 */ /* 0x000ff600078e000d */
[----:B------:R-:W-:Y:S09]  /*20d60*/  @!UPT UIADD3 URZ, URZ, URZ, URZ ;  /* 0x0000003f3f3ff290 */ /* 0x000ff2000fffe03f */
[----:B------:R-:W-:Y:S01]  /*20d70*/  STL.64 [R1+0x360], R8 ;  /* 0x0003600801007387 */ /* 0x000fe20000100a00 */
[----:B------:R0:W-:Y:S03]  /*20d80*/  STL.64 [R1+0x368], R10 ;  /* 0x0003680a01007387 */ /* 0x0001e60000100a00 */
[----:B0-----:R-:W2:Y:S01]  /*20d90*/  LDL.LU.64 R10, [R1+0x3548] ;  /* 0x00354800010a7983 */ /* 0x001ea20000300a00 */
[----:B------:R-:W2:Y:S02]  /*20da0*/  LDL.LU.64 R8, [R1+0x3540] ;  /* 0x0035400001087983 */ /* 0x000ea40000300a00 */
[----:B------:R-:W2:Y:S02]  /*20db0*/  LDL.LU.64 R14, [R1+0x3538] ;  /* 0x00353800010e7983 */ /* 0x000ea40000300a00 */
[----:B------:R-:W2:Y:S02]  /*20dc0*/  LDL.LU.64 R12, [R1+0x3530] ;  /* 0x00353000010c7983 */ /* 0x000ea40000300a00 */
[C---:B--2---:R-:W-:Y:S11]  /*20dd0*/  HMMA.16816.F32 R8, R16.reuse, R12, R8 ;  /* 0x0000000c1008723c */ /* 0x044ff60000001808 */
        /* <DEDUP_REMOVED lines=8> */
[----:B0-----:R-:W2:Y:S01]  /*20e60*/  LDL.LU.64 R12, [R1+0xaa0] ;  /* 0x000aa000010c7983 */ /* 0x001ea20000300a00 */
[----:B------:R-:W2:Y:S02]  /*20e70*/  LDL.LU.64 R14, [R1+0xaa8] ;  /* 0x000aa800010e7983 */ /* 0x000ea40000300a00 */
[----:B--2---:R-:W-:Y:S01]  /*20e80*/  HMMA.16816.F32 R12, R16, R8, R12 ;  /* 0x00000008100c723c */ /* 0x004fe2000000180c */
[----:B------:R-:W-:Y:S11]  /*20e90*/  STL.64 [R1+0x34d0], R8 ;  /* 0x0034d00801007387 */ /* 0x000ff60000100a00 */
[----:B------:R-:W-:Y:S11]  /*20ea0*/  @!UPT UIADD3 URZ, URZ, URZ, URZ ;  /* 0x0000003f3f3ff290 */ /* 0x000ff6000fffe03f */
[----:B------:R0:W-:Y:S01]  /*20eb0*/  STL.64 [R1+0x340], R12 ;  /* 0x0003400c01007387 */ /* 0x0001e20000100a00 */
[----:B------:R-:W-:Y:S02]  /*20ec0*/  STL.64 [R1+0x348], R14 ;  /* 0x0003480e01007387 */ /* 0x000fe40000100a00 */
[----:B0-----:R-:W-:Y:S02]  /*20ed0*/  IMAD.MOV.U32 R12, RZ, RZ, R5 ;  /* 0x000000ffff0c7224 */ /* 0x001fe400078e0005 */
[----:B------:R-:W3:Y:S01]  /*20ee0*/  LDL.LU R5, [R1+0x3518] ;  /* 0x0035180001057983 */ /* 0x000ee20000300800 */
[----:B------:R-:W-:Y:S02]  /*20ef0*/  IMAD.MOV.U32 R13, RZ, RZ, R3 ;  /* 0x000000ffff0d7224 */ /* 0x000fe400078e0003 */
[----:B------:R-:W2:Y:S02]  /*20f00*/  LDL.LU R3, [R1+0x3514] ;  /* 0x0035140001037983 */ /* 0x000ea40000300800 */
[----:B------:R-:W2:Y:S02]  /*20f10*/  LDL R8, [R1+0x80] ;  /* 0x0000800001087983 */ /* 0x000ea40000100800 */
[----:B------:R-:W-:-:S02]  /*20f20*/  IMAD.MOV.U32 R9, RZ, RZ, R7 ;  /* 0x000000ffff097224 */ /* 0x000fc400078e0007 */
[----:B------:R-:W2:Y:S01]  /*20f30*/  LDL.LU R7, [R1+0x3510] ;  /* 0x0035100001077983 */ /* 0x000ea20000300800 */
[----:B------:R0:W-:Y:S03]  /*20f40*/  STL.64 [R1+0x3450], R12 ;  /* 0x0034500c01007387 */ /* 0x0001e60000100a00 */
[----:B0-----:R-:W4:Y:S04]  /*20f50*/  LDL R12, [R1+0xc0] ;  /* 0x0000c000010c7983 */ /* 0x001f280000100800 */
[----:B------:R-:W4:Y:S01]  /*20f60*/  LDL R13, [R1+0xc4] ;  /* 0x0000c400010d7983 */ /* 0x000f220000100800 */
[----:B---3--:R-:W-:Y:S03]  /*20f70*/  HMMA.16816.F32 R16, R16, R4, R20 ;  /* 0x000000041010723c */ /* 0x008fe60000001814 */
[----:B------:R-:W4:Y:S01]  /*20f80*/  LDL.LU.64 R22, [R1+0x3508] ;  /* 0x0035080001167983 */ /* 0x000f220000300a00 */
[----:B------:R-:W4:Y:S11]  /*20f90*/  LDL.LU.64 R20, [R1+0x3500] ;  /* 0x0035000001147983 */ /* 0x000f360000300a00 */
[----:B------:R-:W-:Y:S08]  /*20fa0*/  @!UPT UIADD3 URZ, URZ, URZ, URZ ;  /* 0x0000003f3f3ff290 */ /* 0x000ff0000fffe03f */
[----:B------:R0:W-:Y:S01]  /*20fb0*/  STL.64 [R1+0x1e0], R16 ;  /* 0x0001e01001007387 */ /* 0x0001e20000100a00 */
[----:B------:R1:W-:Y:S03]  /*20fc0*/  STL.64 [R1+0x1e8], R18 ;  /* 0x0001e81201007387 */ /* 0x0003e60000100a00 */
[----:B0-----:R-:W3:Y:S01]  /*20fd0*/  LDL.LU.64 R16, [R1+0x520] ;  /* 0x0005200001107983 */ /* 0x001ee20000300a00 */
[----:B-1----:R-:W3:Y:S01]  /*20fe0*/  LDL.LU.64 R18, [R1+0x528] ;  /* 0x0005280001127983 */ /* 0x002ee20000300a00 */
[----:B----4-:R-:W-:Y:S02]  /*20ff0*/  HMMA.16816.F32 R12, R20, R12, R24 ;  /* 0x0000000c140c723c */ /* 0x010fe40000001818 */
[----:B------:R-:W4:Y:S01]  /*21000*/  LDL.LU R26, [R1+0x34f8] ;  /* 0x0034f800011a7983 */ /* 0x000f220000300800 */
[----:B------:R-:W3:Y:S11]  /*21010*/  LDL.LU.64 R24, [R1+0x34f0] ;  /* 0x0034f00001187983 */ /* 0x000ef60000300a00 */
[----:B------:R-:W-:Y:S09]  /*21020*/  @!UPT UIADD3 URZ, URZ, URZ, URZ ;  /* 0x0000003f3f3ff290 */ /* 0x000ff2000fffe03f */
[----:B------:R0:W-:Y:S01]  /*21030*/  STL.64 [R1+0x5c0], R12 ;  /* 0x0005c00c01007387 */ /* 0x0001e20000100a00 */
[----:B------:R-:W-:Y:S02]  /*21040*/  STL.64 [R1+0x5c8], R14 ;  /* 0x0005c80e01007387 */ /* 0x000fe40000100a00 */
[----:B0-----:R-:W-:Y:S02]  /*21050*/  IMAD.MOV.U32 R13, RZ, RZ, R6 ;  /* 0x000000ffff0d7224 */ /* 0x001fe400078e0006 */
[----:B----4-:R-:W-:-:S05]  /*21060*/  IMAD.MOV.U32 R12, RZ, RZ, R26 ;  /* 0x000000ffff0c7224 */ /* 0x010fca00078e001a */
[----:B------:R3:W-:Y:S02]  /*21070*/  STL.64 [R1+0x3468], R12 ;  /* 0x0034680c01007387 */ /* 0x0007e40000100a00 */
[----:B---3--:R-:W-:Y:S01]  /*21080*/  HMMA.16816.F32 R12, R20, R24, R16 ;  /* 0x00000018140c723c */ /* 0x008fe20000001810 */
[----:B------:R-:W-:-:S06]  /*21090*/  IMAD.MOV.U32 R6, RZ, RZ, R25 ;  /* 0x000000ffff067224 */ /* 0x000fcc00078e0019 */
[----:B------:R-:W-:Y:S11]  /*210a0*/  IMAD.MOV.U32 R16, RZ, RZ, R24 ;  /* 0x000000ffff107224 */ /* 0x000ff600078e0018 */
[----:B------:R-:W-:Y:S05]  /*210b0*/  @!UPT UIADD3 URZ, URZ, URZ, URZ ;  /* 0x0000003f3f3ff290 */ /* 0x000fea000fffe03f */
[----:B------:R0:W-:Y:S01]  /*210c0*/  STL.64 [R1+0x5b0], R12 ;  /* 0x0005b00c01007387 */ /* 0x0001e20000100a00 */
[----:B------:R-:W-:Y:S02]  /*210d0*/  STL.64 [R1+0x5b8], R14 ;  /* 0x0005b80e01007387 */ /* 0x000fe40000100a00 */
[----:B------:R-:W3:Y:S02]  /*210e0*/  LDL.LU.64 R24, [R1+0x510] ;  /* 0x0005100001187983 */ /* 0x000ee40000300a00 */
[----:B------:R-:W3:Y:S02]  /*210f0*/  LDL.LU.64 R26, [R1+0x518] ;  /* 0x00051800011a7983 */ /* 0x000ee40000300a00 */
[----:B0-----:R-:W-:Y:S02]  /*21100*/  IMAD.MOV.U32 R12, RZ, RZ, R10 ;  /* 0x000000ffff0c7224 */ /* 0x001fe400078e000a */
[----:B------:R-:W-:Y:S01]  /*21110*/  IMAD.MOV.U32 R13, RZ, RZ, R28 ;  /* 0x000000ffff0d7224 */ /* 0x000fe200078e001c */
[----:B------:R-:W4:Y:S01]  /*21120*/  LDL.LU R10, [R1+0x34ec] ;  /* 0x0034ec00010a7983 */ /* 0x000f220000300800 */
[----:B------:R-:W2:Y:S03]  /*21130*/  LDL.LU R28, [R1+0x34e8] ;  /* 0x0034e800011c7983 */ /* 0x000ea60000300800 */
[----:B------:R0:W-:Y:S02]  /*21140*/  STL.64 [R1+0x3480], R12 ;  /* 0x0034800c01007387 */ /* 0x0001e40000100a00 */
[----:B0-----:R-:W-:-:S02]  /*21150*/  IMAD.MOV.U32 R12, RZ, RZ, R29 ;  /* 0x000000ffff0c7224 */ /* 0x001fc400078e001d */
[----:B------:R-:W-:-:S05]  /*21160*/  IMAD.MOV.U32 R13, RZ, RZ, R11 ;  /* 0x000000ffff0d7224 */ /* 0x000fca00078e000b */
[----:B------:R0:W-:Y:S04]  /*21170*/  STL.64 [R1+0x3498], R12 ;  /* 0x0034980c01007387 */ /* 0x0001e80000100a00 */
[----:B0-----:R-:W2:Y:S04]  /*21180*/  LDL.64 R12, [R1+0x40] ;  /* 0x00004000010c7983 */ /* 0x001ea80000100a00 */
[----:B--2---:R0:W-:Y:S04]  /*21190*/  STL.64 [R1+0x34b0], R12 ;  /* 0x0034b00c01007387 */ /* 0x0041e80000100a00 */
[----:B0-----:R-:W3:Y:S01]  /*211a0*/  LDL.64 R12, [R1+0xa0] ;  /* 0x0000a000010c7983 */ /* 0x001ee20000100a00 */
[----:B------:R-:W-:Y:S02]  /*211b0*/  STL.64 [R1+0x3448], R6 ;  /* 0x0034480601007387 */ /* 0x000fe40000100a00 */
[----:B------:R0:W-:Y:S02]  /*211c0*/  STL.64 [R1+0x3440], R4 ;  /* 0x0034400401007387 */ /* 0x0001e40000100a00 */
[----:B------:R-:W-:Y:S01]  /*211d0*/  IMAD.MOV.U32 R17, RZ, RZ, R3 ;  /* 0x000000ffff117224 */ /* 0x000fe200078e0003 */
[----:B0-----:R-:W2:Y:S01]  /*211e0*/  LDL.LU.64 R4, [R1+0x4f0] ;  /* 0x0004f00001047983 */ /* 0x001ea20000300a00 */
[----:B------:R-:W2:Y:S02]  /*211f0*/  LDL.LU.64 R6, [R1+0x4f8] ;  /* 0x0004f80001067983 */ /* 0x000ea40000300a00 */
[----:B------:R-:W-:Y:S01]  /*21200*/  STL [R1+0x3428], R16 ;  /* 0x0034281001007387 */ /* 0x000fe20000100800 */
[----:B---3--:R-:W-:Y:S01]  /*21210*/  HMMA.16816.F32 R24, R20, R12, R24 ;  /* 0x0000000c1418723c */ /* 0x008fe20000001818 */
[----:B------:R-:W-:-:S02]  /*21220*/  IMAD.MOV.U32 R29, RZ, RZ, R12 ;  /* 0x000000ffff1d7224 */ /* 0x000fc400078e000c */
[----:B------:R-:W-:-:S04]  /*21230*/  IMAD.MOV.U32 R3, RZ, RZ, R13 ;  /* 0x000000ffff037224 */ /* 0x000fc800078e000d */
[----:B------:R-:W-:Y:S02]  /*21240*/  IMAD.MOV.U32 R12, RZ, RZ, R2 ;  /* 0x000000ffff0c7224 */ /* 0x000fe400078e0002 */
[----:B------:R-:W-:Y:S11]  /*21250*/  IMAD.MOV.U32 R13, RZ, RZ, R0 ;  /* 0x000000ffff0d7224 */ /* 0x000ff600078e0000 */
[----:B------:R-:W-:Y:S03]  /*21260*/  @!UPT UIADD3 URZ, URZ, URZ, URZ ;  /* 0x0000003f3f3ff290 */ /* 0x000fe6000fffe03f */
[----:B------:R0:W-:Y:S01]  /*21270*/  STL.64 [R1+0x5a0], R24 ;  /* 0x0005a01801007387 */ /* 0x0001e20000100a00 */
[----:B------:R-:W-:Y:S03]  /*21280*/  STL.64 [R1+0x5a8], R26 ;  /* 0x0005a81a01007387 */ /* 0x000fe60000100a00 */
[----:B0-----:R-:W3:Y:S01]  /*21290*/  LDL.LU.64 R24, [R1+0x34e0] ;  /* 0x0034e00001187983 */ /* 0x001ee20000300a00 */
[----:B------:R0:W-:Y:S03]  /*212a0*/  STL.64 [R1+0x34c8], R12 ;  /* 0x0034c80c01007387 */ /* 0x0001e60000100a00 */
[----:B0-----:R-:W3:Y:S01]  /*212b0*/  LDL.LU.64 R12, [R1+0x500] ;  /* 0x00050000010c7983 */ /* 0x001ee20000300a00 */
[----:B------:R-:W3:Y:S02]  /*212c0*/  LDL.LU.64 R14, [R1+0x508] ;  /* 0x00050800010e7983 */ /* 0x000ee40000300a00 */
[----:B----4-:R-:W-:-:S02]  /*212d0*/  IMAD.MOV.U32 R16, RZ, RZ, R10 ;  /* 0x000000ffff107224 */ /* 0x010fc400078e000a */
[----:B------:R-:W-:Y:S01]  /*212e0*/  STL [R1+0x3424], R3 ;  /* 0x0034240301007387 */ /* 0x000fe20000100800 */
[----:B------:R-:W-:Y:S01]  /*212f0*/  STL [R1+0x3420], R29 ;  /* 0x0034201d01007387 */ /* 0x000fe20000100800 */
[C---:B--2---:R-:W-:Y:S08]  /*21300*/  HMMA.16816.F32 R4, R20.reuse, R8, R4 ;  /* 0x000000081404723c */ /* 0x044ff00000001804 */
[C---:B---3--:R-:W-:Y:S01]  /*21310*/  HMMA.16816.F32 R16, R20.reuse, R16, R12 ;  /* 0x000000101410723c */ /* 0x048fe2000000180c */
[----:B------:R-:W2:Y:S04]  /*21320*/  LDL.64 R12, [R1+0x60] ;  /* 0x00006000010c7983 */ /* 0x000ea80000100a00 */
[----:B--2---:R0:W-:Y:S11]  /*21330*/  STL.64 [R1+0x34d8], R12 ;  /* 0x0034d80c01007387 */ /* 0x0041f60000100a00 */
[----:B------:R-:W-:Y:S07]  /*21340*/  @!UPT UIADD3 URZ, URZ, URZ, URZ ;  /* 0x0000003f3f3ff290 */ /* 0x000fee000fffe03f */
[----:B------:R-:W-:Y:S02]  /*21350*/  STL.64 [R1+0x590], R16 ;  /* 0x0005901001007387 */ /* 0x000fe40000100a00 */
[----:B------:R-:W-:Y:S01]  /*21360*/  STL.64 [R1+0x598], R18 ;  /* 0x0005981201007387 */ /* 0x000fe20000100a00 */
[----:B0-----:R-:W2:Y:S01]  /*21370*/  LDL.LU.64 R12, [R1+0x4e0] ;  /* 0x0004e000010c7983 */ /* 0x001ea20000300a00 */
[----:B------:R-:W2:Y:S02]  /*21380*/  LDL.LU.64 R14, [R1+0x4e8] ;  /* 0x0004e800010e7983 */ /* 0x000ea40000300a00 */
[----:B------:R0:W-:Y:S02]  /*21390*/  STL.64 [R1+0x580], R4 ;  /* 0x0005800401007387 */ /* 0x0001e40000100a00 */
[----:B------:R1:W-:Y:S01]  /*213a0*/  STL.64 [R1+0x588], R6 ;  /* 0x0005880601007387 */ /* 0x0003e20000100a00 */
[----:B------:R-:W3:Y:S01]  /*213b0*/  LDL.LU.64 R8, [R1+0x440] ;  /* 0x0004400001087983 */ /* 0x000ee20000300a00 */
[----:B------:R-:W3:Y:S03]  /*213c0*/  LDL.LU.64 R10, [R1+0x448] ;  /* 0x00044800010a7983 */ /* 0x000ee60000300a00 */
[----:B0-----:R-:W4:Y:S01]  /*213d0*/  LDL.LU.64 R4, [R1+0x2e0] ;  /* 0x0002e00001047983 */ /* 0x001f220000300a00 */
[----:B-1----:R-:W2:Y:S03]  /*213e0*/  LDL.LU.64 R6, [R1+0x2e8] ;  /* 0x0002e80001067983 */ /* 0x002ea60000300a00 */
[----:B--2---:R-:W-:Y:S01]  /*213f0*/  STL.64 [R1+0x3460], R6 ;  /* 0x0034600601007387 */ /* 0x004fe20000100a00 */
[----:B----4-:R0:W-:Y:S03]  /*21400*/  STL.64 [R1+0x3458], R4 ;  /* 0x0034580401007387 */ /* 0x0101e60000100a00 */
[----:B0-----:R-:W2:Y:S01]  /*21410*/  LDL.LU.64 R4, [R1+0x2f0] ;  /* 0x0002f00001047983 */ /* 0x001ea20000300a00 */
[----:B------:R-:W4:Y:S03]  /*21420*/  LDL.LU.64 R6, [R1+0x2f8] ;  /* 0x0002f80001067983 */ /* 0x000f260000300a00 */
[----:B----4-:R-:W-:Y:S01]  /*21430*/  STL.64 [R1+0x3478], R6 ;  /* 0x0034780601007387 */ /* 0x010fe20000100a00 */
[----:B--2---:R0:W-:Y:S03]  /*21440*/  STL.64 [R1+0x3470], R4 ;  /* 0x0034700401007387 */ /* 0x0041e60000100a00 */
[----:B0-----:R-:W2:Y:S01]  /*21450*/  LDL.LU.64 R4, [R1+0x300] ;  /* 0x0003000001047983 */ /* 0x001ea20000300a00 */
[----:B------:R-:W4:Y:S03]  /*21460*/  LDL.LU.64 R6, [R1+0x308] ;  /* 0x0003080001067983 */ /* 0x000f260000300a00 */
[----:B----4-:R-:W-:Y:S01]  /*21470*/  STL.64 [R1+0x3490], R6 ;  /* 0x0034900601007387 */ /* 0x010fe20000100a00 */
[----:B--2---:R0:W-:Y:S03]  /*21480*/  STL.64 [R1+0x3488], R4 ;  /* 0x0034880401007387 */ /* 0x0041e60000100a00 */
[----:B0-----:R-:W2:Y:S01]  /*21490*/  LDL.LU.64 R4, [R1+0x310] ;  /* 0x0003100001047983 */ /* 0x001ea20000300a00 */
[----:B------:R-:W4:Y:S01]  /*214a0*/  LDL.LU.64 R6, [R1+0x318] ;  /* 0x0003180001067983 */ /* 0x000f220000300a00 */
[----:B------:R-:W-:Y:S02]  /*214b0*/  HMMA.16816.F32 R12, R20, R24, R12 ;  /* 0x00000018140c723c */ /* 0x000fe4000000180c */
[----:B----4-:R-:W-:Y:S01]  /*214c0*/  STL.64 [R1+0x34a8], R6 ;  /* 0x0034a80601007387 */ /* 0x010fe20000100a00 */
[----:B--2---:R0:W-:Y:S03]  /*214d0*/  STL.64 [R1+0x34a0], R4 ;  /* 0x0034a00401007387 */ /* 0x0041e60000100a00 */
[----:B0-----:R-:W2:Y:S01]  /*214e0*/  LDL.LU.64 R4, [R1+0x320] ;  /* 0x0003200001047983 */ /* 0x001ea20000300a00 */
[----:B------:R-:W4:Y:S03]  /*214f0*/  LDL.LU.64 R6, [R1+0x328] ;  /* 0x0003280001067983 */ /* 0x000f260000300a00 */
[----:B----4-:R-:W-:Y:S01]  /*21500*/  STL.64 [R1+0x34c0], R6 ;  /* 0x0034c00601007387 */ /* 0x010fe20000100a00 */
[----:B--2---:R0:W-:Y:S03]  /*21510*/  STL.64 [R1+0x34b8], R4 ;  /* 0x0034b80401007387 */ /* 0x0041e60000100a00 */
[----:B0-----:R-:W2:Y:S01]  /*21520*/  LDL.LU.64 R4, [R1+0x330] ;  /* 0x0003300001047983 */ /* 0x001ea20000300a00 */
[----:B------:R-:W2:Y:S02]  /*21530*/  LDL.LU.64 R6, [R1+0x338] ;  /* 0x0003380001067983 */ /* 0x000ea40000300a00 */
[----:B------:R-:W4:Y:S02]  /*21540*/  LDL.LU.64 R16, [R1+0x2d0] ;  /* 0x0002d00001107983 */ /* 0x000f240000300a00 */
[----:B------:R-:W4:Y:S04]  /*21550*/  LDL.LU.64 R18, [R1+0x2d8] ;  /* 0x0002d80001127983 */ /* 0x000f280000300a00 */
[----:B------:R0:W-:Y:S01]  /*21560*/  STL.64 [R1+0x570], R12 ;  /* 0x0005700c01007387 */ /* 0x0001e20000100a00 */
[----:B------:R-:W-:Y:S03]  /*21570*/  STL.64 [R1+0x578], R14 ;  /* 0x0005780e01007387 */ /* 0x000fe60000100a00 */
[----:B0-----:R-:W3:Y:S01]  /*21580*/  LDL.LU.64 R12, [R1+0x34d8] ;  /* 0x0034d800010c7983 */ /* 0x001ee20000300a00 */
[----:B------:R-:W-:-:S02]  /*21590*/  IMAD.MOV.U32 R2, RZ, RZ, R24 ;  /* 0x000000ffff027224 */ /* 0x000fc400078e0018 */
[----:B------:R-:W-:Y:S02]  /*215a0*/  IMAD.MOV.U32 R0, RZ, RZ, R25 ;  /* 0x000000ffff007224 */ /* 0x000fe400078e0019 */
[----:B------:R-:W2:Y:S01]  /*215b0*/  LDL.LU.64 R24, [R1+0x280] ;  /* 0x0002800001187983 */ /* 0x000ea20000300a00 */
[----:B------:R-:W2:Y:S01]  /*215c0*/  LDL.LU.64 R26, [R1+0x288] ;  /* 0x00028800011a7983 */ /* 0x000ea20000300a00 */
[C---:B---3--:R-:W-:Y:S11]  /*215d0*/  HMMA.16816.F32 R8, R20.reuse, R12, R8 ;  /* 0x0000000c1408723c */ /* 0x048ff60000001808 */
[----:B------:R-:W-:Y:S11]  /*215e0*/  @!UPT UIADD3 URZ, URZ, URZ, URZ ;  /* 0x0000003f3f3ff290 */ /* 0x000ff6000fffe03f */
[----:B------:R-:W-:Y:S01]  /*215f0*/  @!UPT UIADD3 URZ, URZ, URZ, URZ ;  /* 0x0000003f3f3ff290 */ /* 0x000fe2000fffe03f */
        /* <DEDUP_REMOVED lines=50> */
[----:B------:R-:W4:Y:S02]  /*21920*/  LDL.LU.64 R12, [R1+0x3430] ;  /* 0x00343000010c7983 */ /* 0x000f240000300a00 */
[C---:B----4-:R-:W-:Y:S11]  /*21930*/  HMMA.16816.F32 R16, R20.reuse, R12, R16 ;  /* 0x0000000c1410723c */ /* 0x050ff60000001810 */
[----:B------:R-:W-:Y:S11]  /*21940*/  @!UPT UIADD3 URZ, URZ, URZ, URZ ;  /* 0x0000003f3f3ff290 */ /* 0x000ff6000fffe03f */
[----:B------:R-:W-:Y:S01]  /*21950*/  @!UPT UIADD3 URZ, URZ, URZ, URZ ;  /* 0x0000003f3f3ff290 */ /* 0x000fe2000fffe03f */
[----:B------:R0:W-:Y:S01]  /*21960*/  STL.64 [R1+0x4f0], R16 ;  /* 0x0004f01001007387 */ /* 0x0001e20000100a00 */
[----:B------:R-:W-:Y:S03]  /*21970*/  STL.64 [R1+0x4f8], R18 ;  /* 0x0004f81201007387 */ /* 0x000fe60000100a00 */
[----:B0-----:R-:W4:Y:S01]  /*21980*/  LDL.LU R16, [R1+0x3428] ;  /* 0x0034280001107983 */ /* 0x001f220000300800 */
[----:B--2---:R-:W-:Y:S02]  /*21990*/  STL.64 [R1+0x3388], R14 ;  /* 0x0033880e01007387 */ /* 0x004fe40000100a00 */
[----:B------:R0:W-:Y:S02]  /*219a0*/  STL.64 [R1+0x3380], R12 ;  /* 0x0033800c01007387 */ /* 0x0001e40000100a00 */
[----:B0-----:R-:W2:Y:S01]  /*219b0*/  LDL.LU.64 R12, [R1+0x2c0] ;  /* 0x0002c000010c7983 */ /* 0x001ea20000300a00 */
[----:B------:R-:W2:Y:S02]  /*219c0*/  LDL.LU.64 R14, [R1+0x2c8] ;  /* 0x0002c800010e7983 */ /* 0x000ea40000300a00 */
[----:B---3--:R-:W-:Y:S01]  /*219d0*/  STL [R1+0x3368], R9 ;  /* 0x0033680901007387 */ /* 0x008fe20000100800 */
[C---:B--2---:R-:W-:Y:S11]  /*219e0*/  HMMA.16816.F32 R12, R20.reuse, R8, R12 ;  /* 0x00000008140c723c */ /* 0x044ff6000000180c */
[----:B------:R-:W-:Y:S11]  /*219f0*/  @!UPT UIADD3 URZ, URZ, URZ, URZ ;  /* 0x0000003f3f3ff290 */ /* 0x000ff6000fffe03f */
[----:B------:R-:W-:Y:S01]  /*21a00*/  @!UPT UIADD3 URZ, URZ, URZ, URZ ;  /* 0x0000003f3f3ff290 */ /* 0x000fe2000fffe03f */
[----:B------:R-:W-:Y:S01]  /*21a10*/  STL.64 [R1+0x4e0], R12 ;  /* 0x0004e00c01007387 */ /* 0x000fe20000100a00 */
[----:B------:R0:W-:Y:S02]  /*21a20*/  STL.64 [R1+0x4e8], R14 ;  /* 0x0004e80e01007387 */ /* 0x0001e40000100a00 */
[----:B0-----:R-:W-:Y:S01]  /*21a30*/  HMMA.16816.F32 R12, R20, R4, R24 ;  /* 0x00000004140c723c */ /* 0x001fe20000001818 */
[----:B------:R-:W-:Y:S01]  /*21a40*/  STL [R1+0x335c], R4 ;  /* 0x00335c0401007387 */ /* 0x000fe20000100800 */
[----:B------:R0:W-:Y:S03]  /*21a50*/  STL [R1+0x3358], R5 ;  /* 0x0033580501007387 */ /* 0x0001e60000100800 */
[----:B------:R-:W1:Y:S11]  /*21a60*/  LDSM.16.MT88.4 R24, [R7+0x180] ;  /* 0x000180000718783b */ /* 0x000e760000004200 */
[----:B------:R-:W-:Y:S07]  /*21a70*/  @!UPT UIADD3 URZ, URZ, URZ, URZ ;  /* 0x0000003f3f3ff290 */ /* 0x000fee000fffe03f */
[----:B------:R2:W-:Y:S01]  /*21a80*/  STL.64 [R1+0x440], R12 ;  /* 0x0004400c01007387 */ /* 0x0005e20000100a00 */
[----:B------:R-:W-:Y:S02]  /*21a90*/  STL.64 [R1+0x448], R14 ;  /* 0x0004480e01007387 */ /* 0x000fe40000100a00 */
[----:B0-----:R-:W3:Y:S02]  /*21aa0*/  LDL.64 R4, [R1+0xc0] ;  /* 0x0000c00001047983 */ /* 0x001ee40000100a00 */
[----:B------:R-:W-:Y:S01]  /*21ab0*/  STL [R1+0x3348], R28 ;  /* 0x0033481c01007387 */ /* 0x000fe20000100800 */
[----:B--2---:R-:W2:Y:S04]  /*21ac0*/  LDL.LU.64 R12, [R1] ;  /* 0x00000000010c7983 */ /* 0x004ea80000300a00 */
[----:B--2---:R0:W-:Y:S04]  /*21ad0*/  STL.64 [R1+0x3398], R12 ;  /* 0x0033980c01007387 */ /* 0x0041e80000100a00 */
[----:B0-----:R-:W2:Y:S04]  /*21ae0*/  LDL.LU.64 R12, [R1+0x10] ;  /* 0x00001000010c7983 */ /* 0x001ea80000300a00 */
[----:B--2---:R0:W-:Y:S04]  /*21af0*/  STL.64 [R1+0x33a8], R12 ;  /* 0x0033a80c01007387 */ /* 0x0041e80000100a00 */
[----:B0-----:R-:W2:Y:S04]  /*21b00*/  LDL.LU.64 R12, [R1+0x20] ;  /* 0x00002000010c7983 */ /* 0x001ea80000300a00 */
[----:B--2---:R0:W-:Y:S04]  /*21b10*/  STL.64 [R1+0x33b8], R12 ;  /* 0x0033b80c01007387 */ /* 0x0041e80000100a00 */
[----:B0-----:R-:W2:Y:S01]  /*21b20*/  LDL.LU.64 R12, [R1+0x30] ;  /* 0x00003000010c7983 */ /* 0x001ea20000300a00 */
[----:B----4-:R-:W-:-:S02]  /*21b30*/  IMAD.MOV.U32 R20, RZ, RZ, R16 ;  /* 0x000000ffff147224 */ /* 0x010fc400078e0010 */
[----:B------:R-:W0:Y:S01]  /*21b40*/  LDSM.16.MT88.4 R16, [R28+0x180] ;  /* 0x000180001c10783b */ /* 0x000e220000004200 */
[----:B--2---:R2:W-:Y:S04]  /*21b50*/  STL.64 [R1+0x33d0], R12 ;  /* 0x0033d00c01007387 */ /* 0x0045e80000100a00 */
[----:B--2---:R-:W0:Y:S01]  /*21b60*/  LDL.LU.64 R12, [R1+0xcc0] ;  /* 0x000cc000010c7983 */ /* 0x004e220000300a00 */
[----:B------:R-:W0:Y:S02]  /*21b70*/  LDL.LU.64 R14, [R1+0xcc8] ;  /* 0x000cc800010e7983 */ /* 0x000e240000300a00 */
[----:B-1----:R-:W-:Y:S02]  /*21b80*/  STL.64 [R1+0x3378], R26 ;  /* 0x0033781a01007387 */ /* 0x002fe40000100a00 */
[----:B------:R-:W-:Y:S02]  /*21b90*/  STL.64 [R1+0x3370], R24 ;  /* 0x0033701801007387 */ /* 0x000fe40000100a00 */
[----:B---3--:R-:W-:-:S02]  /*21ba0*/  IMAD.MOV.U32 R9, RZ, RZ, R4 ;  /* 0x000000ffff097224 */ /* 0x008fc400078e0004 */
[----:B------:R-:W-:Y:S01]  /*21bb0*/  IMAD.MOV.U32 R21, RZ, RZ, R6 ;  /* 0x000000ffff157224 */ /* 0x000fe200078e0006 */
[----:B0-----:R-:W-:Y:S01]  /*21bc0*/  HMMA.16816.F32 R12, R16, R4, R12 ;  /* 0x00000004100c723c */ /* 0x001fe2000000180c */
[----:B------:R-:W2:Y:S11]  /*21bd0*/  LDL.LU.64 R4, [R1+0xc80] ;  /* 0x000c800001047983 */ /* 0x000eb60000300a00 */
[----:B------:R-:W-:Y:S11]  /*21be0*/  @!UPT UIADD3 URZ, URZ, URZ, URZ ;  /* 0x0000003f3f3ff290 */ /* 0x000ff6000fffe03f */
[----:B------:R-:W-:Y:S01]  /*21bf0*/  STL.64 [R1+0x1b0], R12 ;  /* 0x0001b00c01007387 */ /* 0x000fe20000100a00 */
[----:B------:R-:W-:Y:S02]  /*21c00*/  STL.64 [R1+0x1b8], R14 ;  /* 0x0001b80e01007387 */ /* 0x000fe40000100a00 */
[----:B------:R-:W3:Y:S02]  /*21c10*/  LDL.LU.64 R6, [R1+0xc88] ;  /* 0x000c880001067983 */ /* 0x000ee40000300a00 */
        /* <DEDUP_REMOVED lines=8> */
[----:B------:R-:W3:Y:S02]  /*21ca0*/  LDL.LU.64 R24, [R1+0x50] ;  /* 0x0000500001187983 */ /* 0x000ee40000300a00 */
[----:B------:R-:W-:-:S02]  /*21cb0*/  IMAD.MOV.U32 R12, RZ, RZ, R3 ;  /* 0x000000ffff0c7224 */ /* 0x000fc400078e0003 */
[----:B------:R-:W-:Y:S01]  /*21cc0*/  IMAD.MOV.U32 R13, RZ, RZ, R29 ;  /* 0x000000ffff0d7224 */ /* 0x000fe200078e001d */
[----:B--2---:R-:W-:Y:S01]  /*21cd0*/  HMMA.16816.F32 R4, R16, R20, R4 ;  /* 0x000000141004723c */ /* 0x004fe20000001804 */
[----:B---3--:R0:W-:Y:S04]  /*21ce0*/  STL.64 [R1+0x33f0], R24 ;  /* 0x0033f01801007387 */ /* 0x0081e80000100a00 */
[----:B0-----:R-:W2:Y:S01]  /*21cf0*/  LDL.LU.64 R24, [R1+0x80] ;  /* 0x0000800001187983 */ /* 0x001ea20000300a00 */
[----:B------:R-:W3:Y:S02]  /*21d00*/  LDL.LU R3, [R1+0x3424] ;  /* 0x0034240001037983 */ /* 0x000ee40000300800 */
[----:B------:R-:W4:Y:S02]  /*21d10*/  LDL.LU R29, [R1+0x3420] ;  /* 0x00342000011d7983 */ /* 0x000f240000300800 */
[----:B------:R0:W-:Y:S02]  /*21d20*/  STL.64 [R1+0x33e8], R12 ;  /* 0x0033e80c01007387 */ /* 0x0001e40000100a00 */
[----:B0-----:R-:W2:Y:S01]  /*21d30*/  LDL.LU.64 R12, [R1+0x90] ;  /* 0x00009000010c7983 */ /* 0x001ea20000300a00 */
[----:B------:R0:W-:Y:S02]  /*21d40*/  STL.64 [R1+0x3390], R8 ;  /* 0x0033900801007387 */ /* 0x0001e40000100a00 */
[----:B0-----:R-:W-:-:S02]  /*21d50*/  IMAD.MOV.U32 R8, RZ, RZ, R11 ;  /* 0x000000ffff087224 */ /* 0x001fc400078e000b */
[----:B------:R-:W-:-:S05]  /*21d60*/  IMAD.MOV.U32 R9, RZ, RZ, R10 ;  /* 0x000000ffff097224 */ /* 0x000fca00078e000a */
[----:B------:R0:W-:Y:S04]  /*21d70*/  STL.64 [R1+0x33f8], R8 ;  /* 0x0033f80801007387 */ /* 0x0001e80000100a00 */
[----:B0-----:R-:W2:Y:S01]  /*21d80*/  LDL.LU.64 R8, [R1+0xc90] ;  /* 0x000c900001087983 */ /* 0x001ea20000300a00 */
[----:B------:R-:W2:Y:S02]  /*21d90*/  LDL.LU.64 R10, [R1+0xc98] ;  /* 0x000c9800010a7983 */ /* 0x000ea40000300a00 */
[----:B------:R-:W-:Y:S02]  /*21da0*/  STL.64 [R1+0x1a0], R4 ;  /* 0x0001a00401007387 */ /* 0x000fe40000100a00 */
[----:B------:R0:W-:Y:S02]  /*21db0*/  STL.64 [R1+0x1a8], R6 ;  /* 0x0001a80601007387 */ /* 0x0001e40000100a00 */
[----:B0-----:R-:W2:Y:S01]  /*21dc0*/  LDL.LU.64 R6, [R1+0x3418] ;  /* 0x0034180001067983 */ /* 0x001ea20000300a00 */
[----:B------:R-:W2:Y:S02]  /*21dd0*/  LDL.LU.64 R4, [R1+0x3410] ;  /* 0x0034100001047983 */ /* 0x000ea40000300a00 */
[----:B------:R3:W-:Y:S02]  /*21de0*/  STL.64 [R1+0x3330], R20 ;  /* 0x0033301401007387 */ /* 0x0007e40000100a00 */
[----:B---3--:R-:W-:-:S02]  /*21df0*/  IMAD.MOV.U32 R21, RZ, RZ, R3 ;  /* 0x000000ffff157224 */ /* 0x008fc400078e0003 */
[----:B----4-:R-:W-:-:S07]  /*21e00*/  IMAD.MOV.U32 R20, RZ, RZ, R29 ;  /* 0x000000ffff147224 */ /* 0x010fce00078e001d */
[C---:B--2---:R-:W-:Y:S01]  /*21e10*/  HMMA.16816.F32 R20, R16.reuse, R20, R4 ;  /* 0x000000141014723c */ /* 0x044fe20000001804 */
[----:B------:R-:W2:Y:S01]  /*21e20*/  LDL.LU.64 R6, [R1+0x3408] ;  /* 0x0034080001067983 */ /* 0x000ea20000300a00 */
[----:B------:R-:W2:Y:S06]  /*21e30*/  LDL.LU.64 R4, [R1+0x3400] ;  /* 0x0034000001047983 */ /* 0x000eac0000300a00 */
[----:B------:R-:W-:Y:S11]  /*21e40*/  HMMA.16816.F32 R8, R16, R12, R8 ;  /* 0x0000000c1008723c */ /* 0x000ff60000001808 */
[----:B------:R-:W-:Y:S04]  /*21e50*/  @!UPT UIADD3 URZ, URZ, URZ, URZ ;  /* 0x0000003f3f3ff290 */ /* 0x000fe8000fffe03f */
[----:B------:R-:W-:Y:S01]  /*21e60*/  STL.64 [R1+0x190], R20 ;  /* 0x0001901401007387 */ /* 0x000fe20000100a00 */
[----:B------:R0:W-:Y:S07]  /*21e70*/  STL.64 [R1+0x198], R22 ;  /* 0x0001981601007387 */ /* 0x0001ee0000100a00 */
[----:B------:R-:W-:Y:S02]  /*21e80*/  STL.64 [R1+0x180], R8 ;  /* 0x0001800801007387 */ /* 0x000fe40000100a00 */
[----:B------:R2:W-:Y:S02]  /*21e90*/  STL.64 [R1+0x188], R10 ;  /* 0x0001880a01007387 */ /* 0x0005e40000100a00 */
[----:B0-----:R-:W-:-:S02]  /*21ea0*/  IMAD.MOV.U32 R23, RZ, RZ, R12 ;  /* 0x000000ffff177224 */ /* 0x001fc400078e000c */
[----:B------:R-:W-:-:S05]  /*21eb0*/  IMAD.MOV.U32 R22, RZ, RZ, R13 ;  /* 0x000000ffff167224 */ /* 0x000fca00078e000d */
[----:B------:R-:W-:Y:S01]  /*21ec0*/  STL.64 [R1+0x33a0], R22 ;  /* 0x0033a01601007387 */ /* 0x000fe20000100a00 */
[----:B--2---:R-:W-:Y:S07]  /*21ed0*/  HMMA.16816.F32 R8, R16, R24, R4 ;  /* 0x000000181008723c */ /* 0x004fee0000001804 */
[----:B------:R-:W-:Y:S02]  /*21ee0*/  IMAD.MOV.U32 R7, RZ, RZ, R24 ;  /* 0x000000ffff077224 */ /* 0x000fe400078e0018 */
[----:B------:R-:W-:Y:S11]  /*21ef0*/  IMAD.MOV.U32 R6, RZ, RZ, R25 ;  /* 0x000000ffff067224 */ /* 0x000ff600078e0019 */
[----:B------:R-:W-:Y:S03]  /*21f00*/  @!UPT UIADD3 URZ, URZ, URZ, URZ ;  /* 0x0000003f3f3ff290 */ /* 0x000fe6000fffe03f */
[----:B------:R0:W-:Y:S01]  /*21f10*/  STL.64 [R1+0x170], R8 ;  /* 0x0001700801007387 */ /* 0x0001e20000100a00 */
[----:B------:R1:W-:Y:S03]  /*21f20*/  STL.64 [R1+0x178], R10 ;  /* 0x0001780a01007387 */ /* 0x0003e60000100a00 */
[----:B0-----:R-:W2:Y:S01]  /*21f30*/  LDL.LU.64 R8, [R1+0xc70] ;  /* 0x000c700001087983 */ /* 0x001ea20000300a00 */
[----:B-1----:R-:W2:Y:S02]  /*21f40*/  LDL.LU.64 R10, [R1+0xc78] ;  /* 0x000c7800010a7983 */ /* 0x002ea40000300a00 */
[----:B------:R-:W3:Y:S02]  /*21f50*/  LDL.LU.64 R24, [R1+0xc60] ;  /* 0x000c600001187983 */ /* 0x000ee40000300a00 */
[----:B------:R-:W3:Y:S01]  /*21f60*/  LDL.LU.64 R26, [R1+0xc68] ;  /* 0x000c6800011a7983 */ /* 0x000ee20000300a00 */
[----:B------:R-:W4:Y:S01]  /*21f70*/  LDL.LU.64 R12, [R1+0xc50] ;  /* 0x000c5000010c7983 */ /* 0x000f220000300a00 */
[----:B------:R-:W4:Y:S02]  /*21f80*/  LDL.LU.64 R14, [R1+0xc58] ;  /* 0x000c5800010e7983 */ /* 0x000f240000300a00 */
[----:B------:R0:W-:Y:S02]  /*21f90*/  STL.64 [R1+0x33b0], R6 ;  /* 0x0033b00601007387 */ /* 0x0001e40000100a00 */
[----:B------:R-:W2:Y:S01]  /*21fa0*/  LDL.LU.64 R4, [R1+0xc20] ;  /* 0x000c200001047983 */ /* 0x000ea20000300a00 */
[----:B0-----:R-:W2:Y:S01]  /*21fb0*/  LDL.LU.64 R6, [R1+0xc28] ;  /* 0x000c280001067983 */ /* 0x001ea20000300a00 */
[----:B------:R-:W-:-:S03]  /*21fc0*/  IMAD.MOV.U32 R20, RZ, RZ, R2 ;  /* 0x000000ffff147224 */ /* 0x000fc600078e0002 */
[----:B--2---:R-:W-:Y:S01]  /*21fd0*/  STL.64 [R1+0x33c8], R6 ;  /* 0x0033c80601007387 */ /* 0x004fe20000100a00 */
[----:B------:R0:W-:Y:S03]  /*21fe0*/  STL.64 [R1+0x33c0], R4 ;  /* 0x0033c00401007387 */ /* 0x0001e60000100a00 */
[----:B0-----:R-:W2:Y:S01]  /*21ff0*/  LDL.LU.64 R4, [R1+0xc30] ;  /* 0x000c300001047983 */ /* 0x001ea20000300a00 */
[----:B------:R-:W2:Y:S02]  /*22000*/  LDL.LU.64 R6, [R1+0xc38] ;  /* 0x000c380001067983 */ /* 0x000ea40000300a00 */
[----:B------:R-:W-:-:S07]  /*22010*/  IMAD.MOV.U32 R21, RZ, RZ, R0 ;  /* 0x000000ffff157224 */ /* 0x000fce00078e0000 */
[C---:B------:R-:W-:Y:S01]  /*22020*/  HMMA.16816.F32 R20, R16.reuse, R20, R8 ;  /* 0x000000141014723c */ /* 0x040fe20000001808 */
[----:B--2---:R-:W-:Y:S01]  /*22030*/  STL.64 [R1+0x33e0], R6 ;  /* 0x0033e00601007387 */ /* 0x004fe20000100a00 */
[----:B------:R0:W-:Y:S03]  /*22040*/  STL.64 [R1+0x33d8], R4 ;  /* 0x0033d80401007387 */ /* 0x0001e60000100a00 */
[----:B0-----:R-:W2:Y:S01]  /*22050*/  LDL.LU.64 R4, [R1+0xc40] ;  /* 0x000c400001047983 */ /* 0x001ea20000300a00 */
[----:B------:R-:W2:Y:S02]  /*22060*/  LDL.LU.64 R6, [R1+0xc48] ;  /* 0x000c480001067983 */ /* 0x000ea40000300a00 */
[----:B------:R-:W3:Y:S11]  /*22070*/  LDL.LU.64 R8, [R1+0x33f8] ;  /* 0x0033f80001087983 */ /* 0x000ef60000300a00 */
[----:B------:R-:W-:Y:S04]  /*22080*/  @!UPT UIADD3 URZ, URZ, URZ, URZ ;  /* 0x0000003f3f3ff290 */ /* 0x000fe8000fffe03f */
[----:B------:R0:W-:Y:S01]  /*22090*/  STL.64 [R1+0x160], R20 ;  /* 0x0001601401007387 */ /* 0x0001e20000100a00 */
[----:B------:R1:W-:Y:S04]  /*220a0*/  STL.64 [R1+0x168], R22 ;  /* 0x0001681601007387 */ /* 0x0003e80000100a00 */
[----:B0-----:R-:W2:Y:S01]  /*220b0*/  LDL.LU.64 R20, [R1+0xc10] ;  /* 0x000c100001147983 */ /* 0x001ea20000300a00 */
[----:B-1----:R-:W2:Y:S01]  /*220c0*/  LDL.LU.64 R22, [R1+0xc18] ;  /* 0x000c180001167983 */ /* 0x002ea20000300a00 */
[C---:B---3--:R-:W-:Y:S02]  /*220d0*/  HMMA.16816.F32 R8, R16.reuse, R8, R24 ;  /* 0x000000081008723c */ /* 0x048fe40000001818 */
[----:B------:R-:W4:Y:S11]  /*220e0*/  LDL.LU.64 R24, [R1+0x33f0] ;  /* 0x0033f00001187983 */ /* 0x000f360000300a00 */
[----:B------:R-:W-:Y:S10]  /*220f0*/  @!UPT UIADD3 URZ, URZ, URZ, URZ ;  /* 0x0000003f3f3ff290 */ /* 0x000ff4000fffe03f */
[----:B------:R0:W-:Y:S01]  /*22100*/  STL.64 [R1+0x150], R8 ;  /* 0x0001500801007387 */ /* 0x0001e20000100a00 */
[----:B------:R1:W-:Y:S03]  /*22110*/  STL.64 [R1+0x158], R10 ;  /* 0x0001580a01007387 */ /* 0x0003e60000100a00 */
[----:B0-----:R-:W3:Y:S01]  /*22120*/  LDL.LU.64 R8, [R1+0xc00] ;  /* 0x000c000001087983 */ /* 0x001ee20000300a00 */
[----:B-1----:R-:W3:Y:S01]  /*22130*/  LDL.LU.64 R10, [R1+0xc08] ;  /* 0x000c0800010a7983 */ /* 0x002ee20000300a00 */
[C---:B----4-:R-:W-:Y:S11]  /*22140*/  HMMA.16816.F32 R12, R16.reuse, R24, R12 ;  /* 0x00000018100c723c */ /* 0x050ff6000000180c */
[----:B------:R-:W-:Y:S11]  /*22150*/  @!UPT UIADD3 URZ, URZ, URZ, URZ ;  /* 0x0000003f3f3ff290 */ /* 0x000ff6000fffe03f */
[----:B------:R-:W-:Y:S01]  /*22160*/  @!UPT UIADD3 URZ, URZ, URZ, URZ ;  /* 0x0000003f3f3ff290 */ /* 0x000fe2000fffe03f */
[----:B------:R0:W-:Y:S01]  /*22170*/  STL.64 [R1+0x140], R12 ;  /* 0x0001400c01007387 */ /* 0x0001e20000100a00 */
[----:B------:R2:W-:Y:S03]  /*22180*/  STL.64 [R1+0x148], R14 ;  /* 0x0001480e01007387 */ /* 0x0005e60000100a00 */
[----:B0-----:R-:W2:Y:S01]  /*22190*/  LDL.LU.64 R12, [R1+0x33e8] ;  /* 0x0033e800010c7983 */ /* 0x001ea20000300a00 */
[----:B------:R-:W-:Y:S02]  /*221a0*/  IMAD.MOV.U32 R2, RZ, RZ, R24 ;  /* 0x000000ffff027224 */ /* 0x000fe400078e0018 */
[----:B------:R-:W-:Y:S02]  /*221b0*/  IMAD.MOV.U32 R29, RZ, RZ, R25 ;  /* 0x000000ffff1d7224 */ /* 0x000fe400078e0019 */
[----:B------:R-:W4:Y:S01]  /*221c0*/  LDL.LU.64 R24, [R1+0xbf0] ;  /* 0x000bf00001187983 */ /* 0x000f220000300a00 */
[----:B------:R-:W4:Y:S02]  /*221d0*/  LDL.LU.64 R26, [R1+0xbf8] ;  /* 0x000bf800011a7983 */ /* 0x000f240000300a00 */
[----:B------:R-:W-:Y:S01]  /*221e0*/  STL [R1+0x334c], R2 ;  /* 0x00334c0201007387 */ /* 0x000fe20000100800 */
[C---:B--2---:R-:W-:Y:S01]  /*221f0*/  HMMA.16816.F32 R12, R16.reuse, R12, R4 ;  /* 0x0000000c100c723c */ /* 0x044fe20000001804 */
[----:B------:R-:W2:Y:S01]  /*22200*/  LDL.LU.64 R6, [R1+0x33e0] ;  /* 0x0033e00001067983 */ /* 0x000ea20000300a00 */
[----:B------:R-:W2:Y:S11]  /*22210*/  LDL.LU.64 R4, [R1+0x33d8] ;  /* 0x0033d80001047983 */ /* 0x000eb60000300a00 */
[----:B------:R-:W-:Y:S10]  /*22220*/  @!UPT UIADD3 URZ, URZ, URZ, URZ ;  /* 0x0000003f3f3ff290 */ /* 0x000ff4000fffe03f */
        /* <DEDUP_REMOVED lines=20> */
[C---:B--2---:R-:W-:Y:S01]  /*22370*/  HMMA.16816.F32 R20, R16.reuse, R12, R20 ;  /* 0x0000000c1014723c */ /* 0x044fe20000001814 */
[----:B------:R-:W-:Y:S02]  /*22380*/  IMAD.MOV.U32 R4, RZ, RZ, R12 ;  /* 0x000000ffff047224 */ /* 0x000fe400078e000c */
[----:B------:R-:W-:Y:S11]  /*22390*/  IMAD.MOV.U32 R5, RZ, RZ, R13 ;  /* 0x000000ffff057224 */ /* 0x000ff600078e000d */
[----:B------:R-:W-:Y:S09]  /*223a0*/  @!UPT UIADD3 URZ, URZ, URZ, URZ ;  /* 0x0000003f3f3ff290 */ /* 0x000ff2000fffe03f */
[----:B------:R-:W-:Y:S01]  /*223b0*/  STL.64 [R1+0x100], R20 ;  /* 0x0001001401007387 */ /* 0x000fe20000100a00 */
[----:B------:R0:W-:Y:S03]  /*223c0*/  STL.64 [R1+0x108], R22 ;  /* 0x0001081601007387 */ /* 0x0001e60000100a00 */
[----:B0-----:R-:W2:Y:S01]  /*223d0*/  LDL.LU.64 R22, [R1+0x33a0] ;  /* 0x0033a00001167983 */ /* 0x001ea20000300a00 */
[----:B------:R-:W3:Y:S02]  /*223e0*/  LDL.LU.64 R12, [R1+0x3398] ;  /* 0x00339800010c7983 */ /* 0x000ee40000300a00 */
        /* <DEDUP_REMOVED lines=8> */
[----:B------:R-:W2:Y:S01]  /*22470*/  LDL.LU.64 R14, [R1+0x3388] ;  /* 0x00338800010e7983 */ /* 0x000ea20000300a00 */
[----:B------:R-:W4:Y:S02]  /*22480*/  LDL.LU.64 R12, [R1+0x3380] ;  /* 0x00338000010c7983 */ /* 0x000f240000300a00 */
[----:B----4-:R-:W-:Y:S01]  /*22490*/  HMMA.16816.F32 R24, R16, R12, R24 ;  /* 0x0000000c1018723c */ /* 0x010fe20000001818 */
[----:B---3--:R-:W-:Y:S11]  /*224a0*/  IMAD.MOV.U32 R20, RZ, RZ, R9 ;  /* 0x000000ffff147224 */ /* 0x008ff600078e0009 */
[----:B------:R-:W-:Y:S11]  /*224b0*/  @!UPT UIADD3 URZ, URZ, URZ, URZ ;  /* 0x0000003f3f3ff290 */ /* 0x000ff6000fffe03f */
[----:B------:R-:W-:Y:S01]  /*224c0*/  STL.64 [R1+0xe0], R24 ;  /* 0x0000e01801007387 */ /* 0x000fe20000100a00 */
[----:B------:R0:W-:Y:S03]  /*224d0*/  STL.64 [R1+0xe8], R26 ;  /* 0x0000e81a01007387 */ /* 0x0001e60000100a00 */
[----:B0-----:R-:W3:Y:S01]  /*224e0*/  LDL.LU.64 R26, [R1+0x3378] ;  /* 0x00337800011a7983 */ /* 0x001ee20000300a00 */
[----:B------:R-:W3:Y:S02]  /*224f0*/  LDL.LU.64 R24, [R1+0x3370] ;  /* 0x0033700001187983 */ /* 0x000ee40000300a00 */
[----:B------:R-:W4:Y:S02]  /*22500*/  LDL.LU R9, [R1+0x3368] ;  /* 0x0033680001097983 */ /* 0x000f240000300800 */
[----:B------:R-:W3:Y:S01]  /*22510*/  LDL.LU R21, [R1+0xc4] ;  /* 0x0000c40001157983 */ /* 0x000ee20000300800 */
[----:B--2---:R-:W-:Y:S01]  /*22520*/  STL.64 [R1+0x3278], R14 ;  /* 0x0032780e01007387 */ /* 0x004fe20000100a00 */
[----:B------:R0:W-:Y:S02]  /*22530*/  STL.64 [R1+0x3270], R12 ;  /* 0x0032700c01007387 */ /* 0x0001e40000100a00 */
[----:B0-----:R-:W-:-:S02]  /*22540*/  IMAD.MOV.U32 R12, RZ, RZ, R11 ;  /* 0x000000ffff0c7224 */ /* 0x001fc400078e000b */
[----:B------:R-:W-:Y:S01]  /*22550*/  IMAD.MOV.U32 R13, RZ, RZ, R10 ;  /* 0x000000ffff0d7224 */ /* 0x000fe200078e000a */
[----:B------:R-:W2:Y:S01]  /*22560*/  LDL.LU R11, [R1+0x3364] ;  /* 0x00336400010b7983 */ /* 0x000ea20000300800 */
[----:B------:R-:W2:Y:S03]  /*22570*/  LDL.LU R10, [R1+0x3360] ;  /* 0x00336000010a7983 */ /* 0x000ea60000300800 */
[----:B------:R0:W-:Y:S04]  /*22580*/  STL.64 [R1+0x3290], R12 ;  /* 0x0032900c01007387 */ /* 0x0001e80000100a00 */
[----:B0-----:R-:W4:Y:S01]  /*22590*/  LDL.LU.64 R12, [R1+0xbe0] ;  /* 0x000be000010c7983 */ /* 0x001f220000300a00 */
[----:B------:R-:W4:Y:S02]  /*225a0*/  LDL.LU.64 R14, [R1+0xbe8] ;  /* 0x000be800010e7983 */ /* 0x000f240000300a00 */
[----:B----4-:R-:W-:Y:S11]  /*225b0*/  HMMA.16816.F32 R12, R16, R8, R12 ;  /* 0x00000008100c723c */ /* 0x010ff6000000180c */
[----:B------:R-:W-:Y:S11]  /*225c0*/  @!UPT UIADD3 URZ, URZ, URZ, URZ ;  /* 0x0000003f3f3ff290 */ /* 0x000ff6000fffe03f */
[----:B------:R-:W-:Y:S01]  /*225d0*/  @!UPT UIADD3 URZ, URZ, URZ, URZ ;  /* 0x0000003f3f3ff290 */ /* 0x000fe2000fffe03f */
[----:B------:R0:W-:Y:S01]  /*225e0*/  STL.64 [R1+0x1d0], R12 ;  /* 0x0001d00c01007387 */ /* 0x0001e20000100a00 */
[----:B------:R-:W-:Y:S02]  /*225f0*/  STL.64 [R1+0x1d8], R14 ;  /* 0x0001d80e01007387 */ /* 0x000fe40000100a00 */
[----:B0-----:R-:W-:Y:S02]  /*22600*/  IMAD.MOV.U32 R12, RZ, RZ, R4 ;  /* 0x000000ffff0c7224 */ /* 0x001fe400078e0004 */
[----:B------:R-:W-:Y:S01]  /*22610*/  IMAD.MOV.U32 R13, RZ, RZ, R5 ;  /* 0x000000ffff0d7224 */ /* 0x000fe200078e0005 */
[----:B------:R-:W4:Y:S01]  /*22620*/  LDL.LU R4, [R1+0x335c] ;  /* 0x00335c0001047983 */ /* 0x000f220000300800 */
[----:B------:R-:W4:Y:S03]  /*22630*/  LDL.LU R5, [R1+0x3358] ;  /* 0x0033580001057983 */ /* 0x000f260000300800 */
[----:B------:R0:W-:Y:S04]  /*22640*/  STL.64 [R1+0x32a8], R12 ;  /* 0x0032a80c01007387 */ /* 0x0001e80000100a00 */
[----:B0-----:R-:W4:Y:S01]  /*22650*/  LDL.LU.64 R12, [R1+0xbd0] ;  /* 0x000bd000010c7983 */ /* 0x001f220000300a00 */
[----:B------:R-:W4:Y:S02]  /*22660*/  LDL.LU.64 R14, [R1+0xbd8] ;  /* 0x000bd800010e7983 */ /* 0x000f240000300a00 */
[----:B--2---:R-:W-:Y:S02]  /*22670*/  STL.64 [R1+0x3268], R10 ;  /* 0x0032680a01007387 */ /* 0x004fe40000100a00 */
[----:B------:R0:W-:Y:S02]  /*22680*/  STL.64 [R1+0x3260], R8 ;  /* 0x0032600801007387 */ /* 0x0001e40000100a00 */
[----:B0-----:R-:W-:-:S02]  /*22690*/  IMAD.MOV.U32 R8, RZ, RZ, R7 ;  /* 0x000000ffff087224 */ /* 0x001fc400078e0007 */
[----:B------:R-:W-:Y:S01]  /*226a0*/  IMAD.MOV.U32 R9, RZ, RZ, R6 ;  /* 0x000000ffff097224 */ /* 0x000fe200078e0006 */
[----:B------:R-:W2:Y:S01]  /*226b0*/  LDL.LU R7, [R1+0x3354] ;  /* 0x0033540001077983 */ /* 0x000ea20000300800 */
[----:B------:R-:W2:Y:S03]  /*226c0*/  LDL.LU R6, [R1+0x3350] ;  /* 0x0033500001067983 */ /* 0x000ea60000300800 */
[----:B------:R0:W-:Y:S04]  /*226d0*/  STL.64 [R1+0x3318], R8 ;  /* 0x0033180801007387 */ /* 0x0001e80000100a00 */
[----:B0-----:R-:W2:Y:S01]  /*226e0*/  LDL.LU.64 R8, [R1+0x9a0] ;  /* 0x0009a00001087983 */ /* 0x001ea20000300a00 */
[----:B------:R-:W2:Y:S01]  /*226f0*/  LDL.LU.64 R10, [R1+0x9a8] ;  /* 0x0009a800010a7983 */ /* 0x000ea20000300a00 */
[----:B----4-:R-:W-:Y:S11]  /*22700*/  HMMA.16816.F32 R12, R16, R4, R12 ;  /* 0x00000004100c723c */ /* 0x010ff6000000180c */
[----:B------:R-:W-:Y:S11]  /*22710*/  @!UPT UIADD3 URZ, URZ, URZ, URZ ;  /* 0x0000003f3f3ff290 */ /* 0x000ff6000fffe03f */
[----:B------:R-:W-:Y:S01]  /*22720*/  @!UPT UIADD3 URZ, URZ, URZ, URZ ;  /* 0x0000003f3f3ff290 */ /* 0x000fe2000fffe03f */
[----:B------:R-:W-:Y:S01]  /*22730*/  STL.64 [R1+0xd0], R12 ;  /* 0x0000d00c01007387 */ /* 0x000fe20000100a00 */
[----:B------:R-:W-:Y:S03]  /*22740*/  STL.64 [R1+0xd8], R14 ;  /* 0x0000d80e01007387 */ /* 0x000fe60000100a00 */
[----:B--2---:R-:W-:Y:S01]  /*22750*/  STL.64 [R1+0x3328], R10 ;  /* 0x0033280a01007387 */ /* 0x004fe20000100a00 */
[----:B------:R0:W-:Y:S03]  /*22760*/  STL.64 [R1+0x3320], R8 ;  /* 0x0033200801007387 */ /* 0x0001e60000100a00 */
[----:B0-----:R-:W2:Y:S01]  /*22770*/  LDL.LU.64 R8, [R1+0x9b0] ;  /* 0x0009b00001087983 */ /* 0x001ea20000300a00 */
[----:B------:R-:W4:Y:S02]  /*22780*/  LDL.LU.64 R10, [R1+0x9b8] ;  /* 0x0009b800010a7983 */ /* 0x000f240000300a00 */
[----:B------:R-:W-:-:S02]  /*22790*/  IMAD.MOV.U32 R12, RZ, RZ, R2 ;  /* 0x000000ffff0c7224 */ /* 0x000fc400078e0002 */
[----:B------:R-:W-:Y:S01]  /*227a0*/  IMAD.MOV.U32 R13, RZ, RZ, R28 ;  /* 0x000000ffff0d7224 */ /* 0x000fe200078e001c */
[----:B----4-:R-:W-:Y:S01]  /*227b0*/  STL.64 [R1+0x3340], R10 ;  /* 0x0033400a01007387 */ /* 0x010fe20000100a00 */
[----:B--2---:R0:W-:Y:S03]  /*227c0*/  STL.64 [R1+0x3338], R8 ;  /* 0x0033380801007387 */ /* 0x0041e60000100a00 */
[----:B0-----:R-:W3:Y:S01]  /*227d0*/  LDL.LU.64 R8, [R1+0x9e0] ;  /* 0x0009e00001087983 */ /* 0x001ee20000300a00 */
[----:B------:R-:W3:Y:S02]  /*227e0*/  LDL.LU.64 R10, [R1+0x9e8] ;  /* 0x0009e800010a7983 */ /* 0x000ee40000300a00 */
[----:B------:R-:W2:Y:S02]  /*227f0*/  LDL.LU.64 R16, [R1+0x980] ;  /* 0x0009800001107983 */ /* 0x000ea40000300a00 */
[----:B------:R-:W2:Y:S01]  /*22800*/  LDL.LU.64 R18, [R1+0x988] ;  /* 0x0009880001127983 */ /* 0x000ea20000300a00 */
[----:B------:R-:W4:Y:S01]  /*22810*/  LDL.LU R2, [R1+0x334c] ;  /* 0x00334c0001027983 */ /* 0x000f220000300800 */
[----:B------:R-:W2:Y:S02]  /*22820*/  LDL.LU R28, [R1+0x3348] ;  /* 0x00334800011c7983 */ /* 0x000ea40000300800 */
[----:B------:R0:W-:Y:S02]  /*22830*/  STL.64 [R1+0x32c0], R12 ;  /* 0x0032c00c01007387 */ /* 0x0001e40000100a00 */
[----:B0-----:R-:W-:-:S02]  /*22840*/  IMAD.MOV.U32 R12, RZ, RZ, R23 ;  /* 0x000000ffff0c7224 */ /* 0x001fc400078e0017 */
[----:B------:R-:W-:Y:S01]  /*22850*/  IMAD.MOV.U32 R13, RZ, RZ, R22 ;  /* 0x000000ffff0d7224 */ /* 0x000fe200078e0016 */
[----:B------:R-:W-:Y:S01]  /*22860*/  STL.64 [R1+0x3258], R6 ;  /* 0x0032580601007387 */ /* 0x000fe20000100a00 */
        /* <DEDUP_REMOVED lines=11> */
[----:B------:R-:W3:Y:S01]  /*22920*/  LDL.LU.64 R10, [R1+0x3328] ;  /* 0x00332800010a7983 */ /* 0x000ee20000300a00 */
[----:B------:R-:W3:Y:S11]  /*22930*/  LDL.LU.64 R8, [R1+0x3320] ;  /* 0x0033200001087983 */ /* 0x000ef60000300a00 */
[----:B------:R-:W-:Y:S09]  /*22940*/  @!UPT UIADD3 URZ, URZ, URZ, URZ ;  /* 0x0000003f3f3ff290 */ /* 0x000ff2000fffe03f */
[----:B------:R-:W-:Y:S01]  /*22950*/  STL.64 [R1+0x320], R20 ;  /* 0x0003201401007387 */ /* 0x000fe20000100a00 */
[----:B------:R-:W-:Y:S02]  /*22960*/  STL.64 [R1+0x328], R22 ;  /* 0x0003281601007387 */ /* 0x000fe40000100a00 */
[----:B--2---:R-:W0:Y:S02]  /*22970*/  LDSM.16.MT88.4 R20, [R28+0x2000] ;  /* 0x002000001c14783b */ /* 0x004e240000004200 */
[----:B0-----:R-:W-:Y:S02]  /*22980*/  STL.64 [R1+0x3288], R22 ;  /* 0x0032881601007387 */ /* 0x001fe40000100a00 */
[----:B------:R0:W-:Y:S02]  /*22990*/  STL.64 [R1+0x3280], R20 ;  /* 0x0032801401007387 */ /* 0x0001e40000100a00 */
[----:B0-----:R-:W3:Y:S01]  /*229a0*/  LDL.LU R20, [R1+0xa0] ;  /* 0x0000a00001147983 */ /* 0x001ee20000300800 */
[----:B------:R-:W3:Y:S01]  /*229b0*/  LDL.LU R21, [R1+0xa4] ;  /* 0x0000a40001157983 */ /* 0x000ee20000300800 */
[C---:B------:R-:W-:Y:S08]  /*229c0*/  HMMA.16816.F32 R12, R24.reuse, R12, R4 ;  /* 0x0000000c180c723c */ /* 0x040ff00000001804 */
[C---:B---3--:R-:W-:Y:S01]  /*229d0*/  HMMA.16816.F32 R20, R24.reuse, R20, R8 ;  /* 0x000000141814723c */ /* 0x048fe20000001808 */
[----:B------:R-:W2:Y:S11]  /*229e0*/  LDL.LU.64 R8, [R1+0x3318] ;  /* 0x0033180001087983 */ /* 0x000eb60000300a00 */
[----:B------:R-:W-:Y:S11]  /*229f0*/  @!UPT UIADD3 URZ, URZ, URZ, URZ ;  /* 0x0000003f3f3ff290 */ /* 0x000ff6000fffe03f */
[----:B------:R-:W-:Y:S01]  /*22a00*/  STL.64 [R1+0x310], R20 ;  /* 0x0003101401007387 */ /* 0x000fe20000100a00 */
[----:B------:R-:W-:Y:S01]  /*22a10*/  STL.64 [R1+0x318], R22 ;  /* 0x0003181601007387 */ /* 0x000fe20000100a00 */
[----:B--2---:R-:W-:Y:S02]  /*22a20*/  HMMA.16816.F32 R4, R24, R8, R16 ;  /* 0x000000081804723c */ /* 0x004fe40000001810 */
[----:B------:R-:W2:Y:S01]  /*22a30*/  LDL.LU R16, [R1+0x60] ;  /* 0x0000600001107983 */ /* 0x000ea20000300800 */
[----:B------:R-:W-:Y:S02]  /*22a40*/  STL.64 [R1+0x300], R12 ;  /* 0x0003000c01007387 */ /* 0x000fe40000100a00 */
[----:B------:R-:W-:Y:S11]  /*22a50*/  STL.64 [R1+0x308], R14 ;  /* 0x0003080e01007387 */ /* 0x000ff60000100a00 */
[----:B------:R-:W-:Y:S07]  /*22a60*/  @!UPT UIADD3 URZ, URZ, URZ, URZ ;  /* 0x0000003f3f3ff290 */ /* 0x000fee000fffe03f */
[----:B------:R-:W-:Y:S01]  /*22a70*/  STL.64 [R1+0x2f0], R4 ;  /* 0x0002f00401007387 */ /* 0x000fe20000100a00 */
[----:B------:R-:W-:Y:S02]  /*22a80*/  STL.64 [R1+0x2f8], R6 ;  /* 0x0002f80601007387 */ /* 0x000fe40000100a00 */
[----:B------:R-:W2:Y:S02]  /*22a90*/  LDL.LU R17, [R1+0x64] ;  /* 0x0000640001117983 */ /* 0x000ea40000300800 */
[----:B--2---:R0:W-:Y:S04]  /*22aa0*/  STL.64 [R1+0x3300], R16 ;  /* 0x0033001001007387 */ /* 0x0041e80000100a00 */
[----:B0-----:R-:W2:Y:S01]  /*22ab0*/  LDL.LU R16, [R1+0x70] ;  /* 0x0000700001107983 */ /* 0x001ea20000300800 */
[----:B------:R-:W2:Y:S02]  /*22ac0*/  LDL.LU R17, [R1+0x74] ;  /* 0x0000740001117983 */ /* 0x000ea40000300800 */
[----:B------:R-:W3:Y:S02]  /*22ad0*/  LDL.LU.64 R12, [R1+0x930] ;  /* 0x00093000010c7983 */ /* 0x000ee40000300a00 */
[----:B------:R-:W2:Y:S02]  /*22ae0*/  LDL.LU.64 R14, [R1+0x938] ;  /* 0x00093800010e7983 */ /* 0x000ea40000300a00 */
[----:B--2---:R-:W-:Y:S01]  /*22af0*/  STL.64 [R1+0x32d0], R14 ;  /* 0x0032d00e01007387 */ /* 0x004fe20000100a00 */
[----:B---3--:R0:W-:Y:S03]  /*22b00*/  STL.64 [R1+0x32c8], R12 ;  /* 0x0032c80c01007387 */ /* 0x0081e60000100a00 */
[----:B0-----:R-:W2:Y:S01]  /*22b10*/  LDL.LU R12, [R1+0x40] ;  /* 0x00004000010c7983 */ /* 0x001ea20000300800 */
[----:B------:R-:W2:Y:S03]  /*22b20*/  LDL.LU R13, [R1+0x44] ;  /* 0x00004400010d7983 */ /* 0x000ea60000300800 */
[----:B--2---:R4:W-:Y:S02]  /*22b30*/  STL.64 [R1+0x32e8], R12 ;  /* 0x0032e80c01007387 */ /* 0x0049e40000100a00 */
[----:B----4-:R-:W-:-:S02]  /*22b40*/  IMAD.MOV.U32 R12, RZ, RZ, R2 ;  /* 0x000000ffff0c7224 */ /* 0x010fc400078e0002 */
[----:B------:R-:W-:Y:S01]  /*22b50*/  IMAD.MOV.U32 R13, RZ, RZ, R29 ;  /* 0x000000ffff0d7224 */ /* 0x000fe200078e001d */
[----:B------:R-:W2:Y:S01]  /*22b60*/  LDL.LU R2, [R1+0x3314] ;  /* 0x0033140001027983 */ /* 0x000ea20000300800 */
[----:B------:R-:W3:Y:S03]  /*22b70*/  LDL.LU R29, [R1+0x3310] ;  /* 0x00331000011d7983 */ /* 0x000ee60000300800 */
[----:B------:R0:W-:Y:S04]  /*22b80*/  STL.64 [R1+0x3308], R12 ;  /* 0x0033080c01007387 */ /* 0x0001e80000100a00 */
[----:B0-----:R-:W4:Y:S01]  /*22b90*/  LDL.LU.64 R12, [R1+0x970] ;  /* 0x00097000010c7983 */ /* 0x001f220000300a00 */
[----:B------:R-:W4:Y:S02]  /*22ba0*/  LDL.LU.64 R14, [R1+0x978] ;  /* 0x00097800010e7983 */ /* 0x000f240000300a00 */
[----:B------:R-:W2:Y:S02]  /*22bb0*/  LDL.LU.64 R4, [R1+0x960] ;  /* 0x0009600001047983 */ /* 0x000ea40000300a00 */
[----:B------:R-:W2:Y:S01]  /*22bc0*/  LDL.LU.64 R6, [R1+0x968] ;  /* 0x0009680001067983 */ /* 0x000ea20000300a00 */
[----:B------:R-:W2:Y:S01]  /*22bd0*/  LDL.LU.64 R20, [R1+0x900] ;  /* 0x0009000001147983 */ /* 0x000ea20000300a00 */
        /* <DEDUP_REMOVED lines=8> */
[----:B------:R-:W2:Y:S01]  /*22c60*/  LDL.LU.64 R22, [R1+0x928] ;  /* 0x0009280001167983 */ /* 0x000ea20000300a00 */
[C---:B----4-:R-:W-:Y:S02]  /*22c70*/  HMMA.16816.F32 R16, R24.reuse, R16, R12 ;  /* 0x000000101810723c */ /* 0x050fe4000000180c */
[----:B--2---:R-:W-:Y:S01]  /*22c80*/  STL.64 [R1+0x32e0], R22 ;  /* 0x0032e01601007387 */ /* 0x004fe20000100a00 */
[----:B------:R0:W-:Y:S03]  /*22c90*/  STL.64 [R1+0x32d8], R20 ;  /* 0x0032d81401007387 */ /* 0x0001e60000100a00 */
[----:B0-----:R-:W2:Y:S01]  /*22ca0*/  LDL.LU.64 R20, [R1+0x940] ;  /* 0x0009400001147983 */ /* 0x001ea20000300a00 */
[----:B------:R-:W4:Y:S03]  /*22cb0*/  LDL.LU.64 R22, [R1+0x948] ;  /* 0x0009480001167983 */ /* 0x000f260000300a00 */
[----:B----4-:R-:W-:Y:S01]  /*22cc0*/  STL.64 [R1+0x32f8], R22 ;  /* 0x0032f81601007387 */ /* 0x010fe20000100a00 */
[----:B--2---:R0:W-:Y:S03]  /*22cd0*/  STL.64 [R1+0x32f0], R20 ;  /* 0x0032f01401007387 */ /* 0x0041e60000100a00 */
[----:B0-----:R-:W2:Y:S01]  /*22ce0*/  LDL.LU.64 R20, [R1+0x950] ;  /* 0x0009500001147983 */ /* 0x001ea20000300a00 */
[----:B------:R-:W2:Y:S02]  /*22cf0*/  LDL.LU.64 R22, [R1+0x958] ;  /* 0x0009580001167983 */ /* 0x000ea40000300a00 */
[----:B------:R-:W4:Y:S02]  /*22d00*/  LDL.LU.64 R8, [R1+0x8f0] ;  /* 0x0008f00001087983 */ /* 0x000f240000300a00 */
[----:B------:R-:W4:Y:S01]  /*22d10*/  LDL.LU.64 R10, [R1+0x8f8] ;  /* 0x0008f800010a7983 */ /* 0x000f220000300a00 */
[----:B------:R-:W2:Y:S03]  /*22d20*/  LDL.LU.64 R12, [R1+0x3308] ;  /* 0x00330800010c7983 */ /* 0x000ea60000300a00 */
[----:B------:R0:W-:Y:S02]  /*22d30*/  STL.64 [R1+0x2e0], R16 ;  /* 0x0002e01001007387 */ /* 0x0001e40000100a00 */
[----:B------:R1:W-:Y:S01]  /*22d40*/  STL.64 [R1+0x2e8], R18 ;  /* 0x0002e81201007387 */ /* 0x0003e20000100a00 */
[----:B0-----:R-:W1:Y:S02]  /*22d50*/  LDL.LU.64 R16, [R1+0x3300] ;  /* 0x0033000001107983 */ /* 0x001e640000300a00 */
[C---:B-1----:R-:W-:Y:S02]  /*22d60*/  HMMA.16816.F32 R16, R24.reuse, R16, R4 ;  /* 0x000000101810723c */ /* 0x042fe40000001804 */
[----:B------:R-:W3:Y:S01]  /*22d70*/  LDL.LU.64 R4, [R1+0x8e0] ;  /* 0x0008e00001047983 */ /* 0x000ee20000300a00 */
[----:B------:R-:W3:Y:S11]  /*22d80*/  LDL.LU.64 R6, [R1+0x8e8] ;  /* 0x0008e80001067983 */ /* 0x000ef60000300a00 */
[----:B------:R-:W-:Y:S09]  /*22d90*/  @!UPT UIADD3 URZ, URZ, URZ, URZ ;  /* 0x0000003f3f3ff290 */ /* 0x000ff2000fffe03f */
[----:B------:R-:W-:Y:S01]  /*22da0*/  STL.64 [R1+0x2d0], R16 ;  /* 0x0002d01001007387 */ /* 0x000fe20000100a00 */
[----:B------:R-:W-:Y:S02]  /*22db0*/  STL.64 [R1+0x2d8], R18 ;  /* 0x0002d81201007387 */ /* 0x000fe40000100a00 */
[----:B------:R-:W0:Y:S01]  /*22dc0*/  LDSM.16.MT88.4 R16, [R28+0x2080] ;  /* 0x002080001c10783b */ /* 0x000e220000004200 */
[C---:B--2---:R-:W-:Y:S01]  /*22dd0*/  HMMA.16816.F32 R12, R24.reuse, R12, R20 ;  /* 0x0000000c180c723c */ /* 0x044fe20000001814 */
[----:B0-----:R-:W-:Y:S02]  /*22de0*/  STL [R1+0x313c], R18 ;  /* 0x00313c1201007387 */ /* 0x001fe40000100800 */
[----:B------:R-:W-:Y:S02]  /*22df0*/  STL [R1+0x3138], R19 ;  /* 0x0031381301007387 */ /* 0x000fe40000100800 */
[----:B------:R-:W-:Y:S02]  /*22e00*/  STL.64 [R1+0x3208], R16 ;  /* 0x0032081001007387 */ /* 0x000fe40000100a00 */
[----:B------:R-:W2:Y:S01]  /*22e10*/  LDL.LU.64 R22, [R1+0x32f8] ;  /* 0x0032f80001167983 */ /* 0x000ea20000300a00 */
[----:B------:R-:W2:Y:S11]  /*22e20*/  LDL.LU.64 R20, [R1+0x32f0] ;  /* 0x0032f00001147983 */ /* 0x000eb60000300a00 */
[----:B------:R-:W-:Y:S04]  /*22e30*/  @!UPT UIADD3 URZ, URZ, URZ, URZ ;  /* 0x0000003f3f3ff290 */ /* 0x000fe8000fffe03f */
[----:B------:R0:W-:Y:S02]  /*22e40*/  STL.64 [R1+0x2c0], R12 ;  /* 0x0002c00c01007387 */ /* 0x0001e40000100a00 */
[----:B------:R2:W-:Y:S01]  /*22e50*/  STL.64 [R1+0x2c8], R14 ;  /* 0x0002c80e01007387 */ /* 0x0005e20000100a00 */
[----:B0-----:R-:W2:Y:S02]  /*22e60*/  LDL.LU.64 R12, [R1+0x32e8] ;  /* 0x0032e800010c7983 */ /* 0x001ea40000300a00 */
[----:B--2---:R-:W-:Y:S02]  /*22e70*/  HMMA.16816.F32 R12, R24, R12, R20 ;  /* 0x0000000c180c723c */ /* 0x004fe40000001814 */
[----:B------:R-:W2:Y:S01]  /*22e80*/  LDL.LU.64 R22, [R1+0x32e0] ;  /* 0x0032e00001167983 */ /* 0x000ea20000300a00 */
[----:B------:R-:W2:Y:S11]  /*22e90*/  LDL.LU.64 R20, [R1+0x32d8] ;  /* 0x0032d80001147983 */ /* 0x000eb60000300a00 */
[----:B------:R-:W-:Y:S09]  /*22ea0*/  @!UPT UIADD3 URZ, URZ, URZ, URZ ;  /* 0x0000003f3f3ff290 */ /* 0x000ff2000fffe03f */
[----:B------:R-:W-:Y:S01]  /*22eb0*/  STL.64 [R1+0x2b0], R12 ;  /* 0x0002b00c01007387 */ /* 0x000fe20000100a00 */
[----:B------:R0:W-:Y:S03]  /*22ec0*/  STL.64 [R1+0x2b8], R14 ;  /* 0x0002b80e01007387 */ /* 0x0001e60000100a00 */
[----:B0-----:R-:W2:Y:S01]  /*22ed0*/  LDL.LU.64 R14, [R1+0x32d0] ;  /* 0x0032d000010e7983 */ /* 0x001ea20000300a00 */
[----:B------:R-:W2:Y:S02]  /*22ee0*/  LDL.LU.64 R12, [R1+0x32c8] ;  /* 0x0032c800010c7983 */ /* 0x000ea40000300a00 */
[----:B------:R-:W-:Y:S02]  /*22ef0*/  IMAD.MOV.U32 R16, RZ, RZ, R3 ;  /* 0x000000ffff107224 */ /* 0x000fe400078e0003 */
[----:B------:R-:W-:-:S07]  /*22f00*/  IMAD.MOV.U32 R17, RZ, RZ, R0 ;  /* 0x000000ffff117224 */ /* 0x000fce00078e0000 */
[C---:B--2---:R-:W-:Y:S01]  /*22f10*/  HMMA.16816.F32 R16, R24.reuse, R16, R12 ;  /* 0x000000101810723c */ /* 0x044fe2000000180c */
[----:B------:R-:W2:Y:S11]  /*22f20*/  LDL.LU.64 R12, [R1+0x32c0] ;  /* 0x0032c000010c7983 */ /* 0x000eb60000300a00 */
[----:B------:R-:W-:Y:S11]  /*22f30*/  @!UPT UIADD3 URZ, URZ, URZ, URZ ;  /* 0x0000003f3f3ff290 */ /* 0x000ff6000fffe03f */
[----:B------:R0:W-:Y:S01]  /*22f40*/  STL.64 [R1+0x2a0], R16 ;  /* 0x0002a01001007387 */ /* 0x0001e20000100a00 */
[----:B------:R1:W-:Y:S03]  /*22f50*/  STL.64 [R1+0x2a8], R18 ;  /* 0x0002a81201007387 */ /* 0x0003e60000100a00 */
[----:B0-----:R-:W3:Y:S01]  /*22f60*/  LDL.LU.64 R16, [R1+0x8d0] ;  /* 0x0008d00001107983 */ /* 0x001ee20000300a00 */
[----:B-1----:R-:W3:Y:S01]  /*22f70*/  LDL.LU.64 R18, [R1+0x8d8] ;  /* 0x0008d80001127983 */ /* 0x002ee20000300a00 */
        /* <DEDUP_REMOVED lines=26> */
[----:B------:R-:W-:Y:S02]  /*23120*/  IMAD.MOV.U32 R13, RZ, RZ, R10 ;  /* 0x000000ffff0d7224 */ /* 0x000fe400078e000a */
[----:B------:R-:W-:Y:S02]  /*23130*/  IMAD.MOV.U32 R12, RZ, RZ, R11 ;  /* 0x000000ffff0c7224 */ /* 0x000fe400078e000b */
[----:B------:R-:W4:Y:S04]  /*23140*/  LDL.LU.64 R10, [R1+0x3268] ;  /* 0x00326800010a7983 */ /* 0x000f280000300a00 */
[----:B0-----:R-:W3:Y:S01]  /*23150*/  LDL.LU.64 R8, [R1+0x3260] ;  /* 0x0032600001087983 */ /* 0x001ee20000300a00 */
[----:B------:R-:W-:Y:S01]  /*23160*/  STL [R1+0x2b48], R13 ;  /* 0x002b480d01007387 */ /* 0x000fe20000100800 */
[C---:B---3--:R-:W-:Y:S11]  /*23170*/  HMMA.16816.F32 R4, R24.reuse, R8, R4 ;  /* 0x000000081804723c */ /* 0x048ff60000001804 */
[----:B------:R-:W-:Y:S11]  /*23180*/  @!UPT UIADD3 URZ, URZ, URZ, URZ ;  /* 0x0000003f3f3ff290 */ /* 0x000ff6000fffe03f */
[----:B------:R-:W-:Y:S02]  /*23190*/  @!UPT UIADD3 URZ, URZ, URZ, URZ ;  /* 0x0000003f3f3ff290 */ /* 0x000fe4000fffe03f */
[----:B------:R-:W-:Y:S02]  /*231a0*/  IMAD.MOV.U32 R3, RZ, RZ, R6 ;  /* 0x000000ffff037224 */ /* 0x000fe400078e0006 */
[----:B------:R-:W-:Y:S02]  /*231b0*/  IMAD.MOV.U32 R0, RZ, RZ, R7 ;  /* 0x000000ffff007224 */ /* 0x000fe400078e0007 */
[----:B------:R-:W-:Y:S02]  /*231c0*/  IMAD.MOV.U32 R9, RZ, RZ, R4 ;  /* 0x000000ffff097224 */ /* 0x000fe400078e0004 */
[----:B------:R-:W-:Y:S01]  /*231d0*/  IMAD.MOV.U32 R8, RZ, RZ, R5 ;  /* 0x000000ffff087224 */ /* 0x000fe200078e0005 */
[----:B------:R-:W3:Y:S01]  /*231e0*/  LDL.LU.64 R6, [R1+0x3258] ;  /* 0x0032580001067983 */ /* 0x000ee20000300a00 */
[----:B------:R-:W2:Y:S02]  /*231f0*/  LDL.LU.64 R4, [R1+0x3250] ;  /* 0x0032500001047983 */ /* 0x000ea40000300a00 */
[----:B------:R-:W-:Y:S02]  /*23200*/  STL [R1+0x2a54], R0 ;  /* 0x002a540001007387 */ /* 0x000fe40000100800 */
[----:B------:R-:W-:Y:S01]  /*23210*/  STL [R1+0x2a50], R3 ;  /* 0x002a500301007387 */ /* 0x000fe20000100800 */
[----:B------:R-:W-:Y:S01]  /*23220*/  STL [R1+0x2a4c], R8 ;  /* 0x002a4c0801007387 */ /* 0x000fe20000100800 */
[----:B------:R-:W-:Y:S01]  /*23230*/  STL [R1+0x2a48], R9 ;  /* 0x002a480901007387 */ /* 0x000fe20000100800 */
[----:B--2---:R-:W-:Y:S02]  /*23240*/  HMMA.16816.F32 R16, R24, R4, R16 ;  /* 0x000000041810723c */ /* 0x004fe40000001810 */
[----:B---3--:R4:W-:Y:S01]  /*23250*/  STL.64 [R1+0x31f0], R6 ;  /* 0x0031f00601007387 */ /* 0x0089e20000100a00 */
[----:B------:R-:W2:Y:S02]  /*23260*/  LDL R26, [R1+0x78] ;  /* 0x00007800011a7983 */ /* 0x000ea40000100800 */
[----:B------:R-:W2:Y:S02]  /*23270*/  LDL R27, [R1+0x7c] ;  /* 0x00007c00011b7983 */ /* 0x000ea40000100800 */
[----:B------:R-:W3:Y:S01]  /*23280*/  LDL.LU R4, [R1+0x710] ;  /* 0x0007100001047983 */ /* 0x000ee20000300800 */
[----:B------:R-:W3:Y:S01]  /*23290*/  LDL.LU R5, [R1+0x714] ;  /* 0x0007140001057983 */ /* 0x000ee20000300800 */
[----:B----4-:R-:W-:-:S02]  /*232a0*/  IMAD.MOV.U32 R6, RZ, RZ, R10 ;  /* 0x000000ffff067224 */ /* 0x010fc400078e000a */
[----:B------:R-:W-:Y:S01]  /*232b0*/  IMAD.MOV.U32 R7, RZ, RZ, R11 ;  /* 0x000000ffff077224 */ /* 0x000fe200078e000b */
[----:B------:R-:W4:Y:S01]  /*232c0*/  LDL.LU R10, [R1+0x324c] ;  /* 0x00324c00010a7983 */ /* 0x000f220000300800 */
[----:B------:R-:W2:Y:S11]  /*232d0*/  LDL.LU R11, [R1+0x3248] ;  /* 0x00324800010b7983 */ /* 0x000eb60000300800 */
[----:B------:R-:W-:-:S02]  /*232e0*/  IMAD.MOV.U32 R13, RZ, RZ, R16 ;  /* 0x000000ffff0d7224 */ /* 0x000fc400078e0010 */
[----:B------:R-:W-:Y:S01]  /*232f0*/  IMAD.MOV.U32 R9, RZ, RZ, R17 ;  /* 0x000000ffff097224 */ /* 0x000fe200078e0011 */
[----:B------:R-:W2:Y:S01]  /*23300*/  LDL.LU R16, [R1+0x720] ;  /* 0x0007200001107983 */ /* 0x000ea20000300800 */
[----:B------:R-:W2:Y:S02]  /*23310*/  LDL.LU R17, [R1+0x724] ;  /* 0x0007240001117983 */ /* 0x000ea40000300800 */
[----:B------:R-:W-:Y:S02]  /*23320*/  IMAD.MOV.U32 R8, RZ, RZ, R18 ;  /* 0x000000ffff087224 */ /* 0x000fe400078e0012 */
[----:B------:R-:W-:Y:S02]  /*23330*/  IMAD.MOV.U32 R3, RZ, RZ, R19 ;  /* 0x000000ffff037224 */ /* 0x000fe400078e0013 */
[----:B------:R-:W-:Y:S02]  /*23340*/  IMAD.MOV.U32 R18, RZ, RZ, R14 ;  /* 0x000000ffff127224 */ /* 0x000fe400078e000e */
[----:B------:R-:W-:Y:S01]  /*23350*/  IMAD.MOV.U32 R19, RZ, RZ, R15 ;  /* 0x000000ffff137224 */ /* 0x000fe200078e000f */
[----:B------:R-:W3:Y:S01]  /*23360*/  LDL.LU R14, [R1+0x3244] ;  /* 0x00324400010e7983 */ /* 0x000ee20000300800 */
[----:B------:R-:W3:Y:S03]  /*23370*/  LDL.LU R15, [R1+0x3240] ;  /* 0x00324000010f7983 */ /* 0x000ee60000300800 */
[----:B------:R0:W-:Y:S04]  /*23380*/  STL.64 [R1+0x3218], R18 ;  /* 0x0032181201007387 */ /* 0x0001e80000100a00 */
[----:B--2---:R-:W-:Y:S01]  /*23390*/  STL.64 [R1+0x3210], R16 ;  /* 0x0032101001007387 */ /* 0x004fe20000100a00 */
[----:B0-----:R-:W2:Y:S03]  /*233a0*/  LDL.64 R18, [R1+0xa8] ;  /* 0x0000a80001127983 */ /* 0x001ea60000100a00 */
[----:B--2---:R0:W-:Y:S04]  /*233b0*/  STL.64 [R1+0x3228], R18 ;  /* 0x0032281201007387 */ /* 0x0041e80000100a00 */
[----:B0-----:R-:W2:Y:S04]  /*233c0*/  LDL.64 R18, [R1+0xb8] ;  /* 0x0000b80001127983 */ /* 0x001ea80000100a00 */
[----:B--2---:R0:W-:Y:S04]  /*233d0*/  STL.64 [R1+0x3230], R18 ;  /* 0x0032301201007387 */ /* 0x0041e80000100a00 */
[----:B0-----:R-:W2:Y:S01]  /*233e0*/  LDL.64 R18, [R1+0xc8] ;  /* 0x0000c80001127983 */ /* 0x001ea20000100a00 */
[----:B------:R0:W-:Y:S02]  /*233f0*/  STL.64 [R1+0x3200], R6 ;  /* 0x0032000601007387 */ /* 0x0001e40000100a00 */
[----:B---3--:R1:W-:Y:S01]  /*23400*/  STL.64 [R1+0x31f8], R4 ;  /* 0x0031f80401007387 */ /* 0x0083e20000100a00 */
[----:B0-----:R-:W3:Y:S04]  /*23410*/  LDL.64 R6, [R1+0x98] ;  /* 0x0000980001067983 */ /* 0x001ee80000100a00 */
[----:B---3--:R0:W-:Y:S01]  /*23420*/  STL.64 [R1+0x3220], R6 ;  /* 0x0032200601007387 */ /* 0x0081e20000100a00 */
[----:B-1----:R-:W3:Y:S02]  /*23430*/  LDL.LU R4, [R1+0x730] ;  /* 0x0007300001047983 */ /* 0x002ee40000300800 */
[----:B------:R-:W3:Y:S02]  /*23440*/  LDL.LU R5, [R1+0x734] ;  /* 0x0007340001057983 */ /* 0x000ee40000300800 */
[----:B0-----:R-:W-:-:S02]  /*23450*/  IMAD.MOV.U32 R6, RZ, RZ, R11 ;  /* 0x000000ffff067224 */ /* 0x001fc400078e000b */
[----:B----4-:R-:W-:Y:S01]  /*23460*/  IMAD.MOV.U32 R7, RZ, RZ, R10 ;  /* 0x000000ffff077224 */ /* 0x010fe200078e000a */
[----:B------:R-:W2:Y:S01]  /*23470*/  LDL.LU R11, [R1+0x323c] ;  /* 0x00323c00010b7983 */ /* 0x000ea20000300800 */
[----:B------:R-:W2:Y:S02]  /*23480*/  LDL.LU R10, [R1+0x3238] ;  /* 0x00323800010a7983 */ /* 0x000ea40000300800 */
[----:B------:R0:W-:Y:S02]  /*23490*/  STL.64 [R1+0x31e8], R26 ;  /* 0x0031e81a01007387 */ /* 0x0001e40000100a00 */
[----:B0-----:R-:W4:Y:S01]  /*234a0*/  LDL.64 R26, [R1+0x88] ;  /* 0x00008800011a7983 */ /* 0x001f220000100a00 */
[----:B------:R-:W-:Y:S02]  /*234b0*/  STL.64 [R1+0x3178], R14 ;  /* 0x0031780e01007387 */ /* 0x000fe40000100a00 */
[----:B------:R0:W-:Y:S02]  /*234c0*/  STL.64 [R1+0x3170], R12 ;  /* 0x0031700c01007387 */ /* 0x0001e40000100a00 */
[----:B0-----:R-:W2:Y:S01]  /*234d0*/  LDL.LU R12, [R1+0x740] ;  /* 0x00074000010c7983 */ /* 0x001ea20000300800 */
[----:B------:R-:W2:Y:S02]  /*234e0*/  LDL.LU R13, [R1+0x744] ;  /* 0x00074400010d7983 */ /* 0x000ea40000300800 */
[----:B------:R-:W2:Y:S02]  /*234f0*/  LDL.LU R14, [R1+0x748] ;  /* 0x00074800010e7983 */ /* 0x000ea40000300800 */
[----:B------:R-:W2:Y:S01]  /*23500*/  LDL.LU R15, [R1+0x74c] ;  /* 0x00074c00010f7983 */ /* 0x000ea20000300800 */
[----:B------:R0:W-:Y:S01]  /*23510*/  STL [R1+0x2f44], R8 ;  /* 0x002f440801007387 */ /* 0x0001e20000100800 */
[----:B------:R1:W-:Y:S03]  /*23520*/  STL [R1+0x2f40], R9 ;  /* 0x002f400901007387 */ /* 0x0003e60000100800 */
[----:B0-----:R-:W2:Y:S01]  /*23530*/  LDL.LU R8, [R1+0x750] ;  /* 0x0007500001087983 */ /* 0x001ea20000300800 */
[----:B-1----:R-:W2:Y:S02]  /*23540*/  LDL.LU R9, [R1+0x754] ;  /* 0x0007540001097983 */ /* 0x002ea40000300800 */
[----:B------:R-:W-:Y:S01]  /*23550*/  STL [R1+0x2cc8], R3 ;  /* 0x002cc80301007387 */ /* 0x000fe20000100800 */
[C---:B--2---:R-:W-:Y:S11]  /*23560*/  HMMA.16816.F32 R8, R20.reuse, R18, R8 ;  /* 0x000000121408723c */ /* 0x044ff60000001808 */
[----:B------:R-:W-:Y:S11]  /*23570*/  @!UPT UIADD3 URZ, URZ, URZ, URZ ;  /* 0x0000003f3f3ff290 */ /* 0x000ff6000fffe03f */
[----:B------:R-:W-:Y:S01]  /*23580*/  @!UPT UIADD3 URZ, URZ, URZ, URZ ;  /* 0x0000003f3f3ff290 */ /* 0x000fe2000fffe03f */
[----:B------:R-:W-:Y:S01]  /*23590*/  STL.64 [R1+0xc30], R8 ;  /* 0x000c300801007387 */ /* 0x000fe20000100a00 */
[----:B------:R0:W-:Y:S02]  /*235a0*/  STL.64 [R1+0xc38], R10 ;  /* 0x000c380a01007387 */ /* 0x0001e40000100a00 */
[----:B0-----:R-:W-:Y:S02]  /*235b0*/  IMAD.MOV.U32 R10, RZ, RZ, R18 ;  /* 0x000000ffff0a7224 */ /* 0x001fe400078e0012 */
[----:B------:R-:W-:Y:S02]  /*235c0*/  IMAD.MOV.U32 R11, RZ, RZ, R19 ;  /* 0x000000ffff0b7224 */ /* 0x000fe400078e0013 */
[----:B------:R-:W2:Y:S03]  /*235d0*/  LDL.LU.64 R18, [R1+0x3230] ;  /* 0x0032300001127983 */ /* 0x000ea60000300a00 */
[----:B------:R0:W-:Y:S02]  /*235e0*/  STL.64 [R1+0x31a8], R10 ;  /* 0x0031a80a01007387 */ /* 0x0001e40000100a00 */
[----:B0-----:R-:W2:Y:S04]  /*235f0*/  LDL.64 R10, [R1+0x58] ;  /* 0x00005800010a7983 */ /* 0x001ea80000100a00 */
[----:B--2---:R0:W-:Y:S04]  /*23600*/  STL.64 [R1+0x31d0], R10 ;  /* 0x0031d00a01007387 */ /* 0x0041e80000100a00 */
[----:B0-----:R-:W2:Y:S01]  /*23610*/  LDL.64 R10, [R1+0x68] ;  /* 0x00006800010a7983 */ /* 0x001ea20000100a00 */
[----:B------:R-:W-:Y:S01]  /*23620*/  HMMA.16816.F32 R12, R20, R18, R12 ;  /* 0x00000012140c723c */ /* 0x000fe2000000180c */
[----:B------:R-:W-:-:S02]  /*23630*/  IMAD.MOV.U32 R3, RZ, RZ, R19 ;  /* 0x000000ffff037224 */ /* 0x000fc400078e0013 */
[----:B--2---:R0:W-:Y:S01]  /*23640*/  STL.64 [R1+0x31e0], R10 ;  /* 0x0031e00a01007387 */ /* 0x0041e20000100a00 */
[----:B------:R-:W2:Y:S02]  /*23650*/  LDL.LU R8, [R1+0x700] ;  /* 0x0007000001087983 */ /* 0x000ea40000300800 */
[----:B------:R-:W2:Y:S01]  /*23660*/  LDL.LU R9, [R1+0x704] ;  /* 0x0007040001097983 */ /* 0x000ea20000300800 */
[----:B0-----:R-:W2:Y:S01]  /*23670*/  LDL.LU R10, [R1+0x708] ;  /* 0x00070800010a7983 */ /* 0x001ea20000300800 */
[----:B------:R-:W2:Y:S11]  /*23680*/  LDL.LU R11, [R1+0x70c] ;  /* 0x00070c00010b7983 */ /* 0x000eb60000300800 */
[----:B------:R-:W-:Y:S04]  /*23690*/  @!UPT UIADD3 URZ, URZ, URZ, URZ ;  /* 0x0000003f3f3ff290 */ /* 0x000fe8000fffe03f */
[----:B------:R0:W-:Y:S02]  /*236a0*/  STL.64 [R1+0xc20], R12 ;  /* 0x000c200c01007387 */ /* 0x0001e40000100a00 */
[----:B------:R-:W-:Y:S02]  /*236b0*/  STL.64 [R1+0xc28], R14 ;  /* 0x000c280e01007387 */ /* 0x000fe40000100a00 */
[----:B0-----:R-:W-:Y:S02]  /*236c0*/  IMAD.MOV.U32 R12, RZ, RZ, R18 ;  /* 0x000000ffff0c7224 */ /* 0x001fe400078e0012 */
[----:B------:R-:W3:Y:S02]  /*236d0*/  LDL.LU.64 R18, [R1+0x3228] ;  /* 0x0032280001127983 */ /* 0x000ee40000300a00 */
[C---:B---3--:R-:W-:Y:S01]  /*236e0*/  HMMA.16816.F32 R4, R20.reuse, R18, R4 ;  /* 0x000000121404723c */ /* 0x048fe20000001804 */
[----:B------:R-:W-:Y:S02]  /*236f0*/  IMAD.MOV.U32 R13, RZ, RZ, R18 ;  /* 0x000000ffff0d7224 */ /* 0x000fe400078e0012 */
[----:B------:R-:W-:Y:S11]  /*23700*/  IMAD.MOV.U32 R0, RZ, RZ, R19 ;  /* 0x000000ffff007224 */ /* 0x000ff600078e0013 */
[----:B------:R-:W-:Y:S09]  /*23710*/  @!UPT UIADD3 URZ, URZ, URZ, URZ ;  /* 0x0000003f3f3ff290 */ /* 0x000ff2000fffe03f */
[----:B------:R-:W-:Y:S01]  /*23720*/  STL.64 [R1+0xc10], R4 ;  /* 0x000c100401007387 */ /* 0x000fe20000100a00 */
[----:B------:R0:W-:Y:S03]  /*23730*/  STL.64 [R1+0xc18], R6 ;  /* 0x000c180601007387 */ /* 0x0001e60000100a00 */
[----:B0-----:R-:W3:Y:S01]  /*23740*/  LDL.LU.64 R6, [R1+0x3220] ;  /* 0x0032200001067983 */ /* 0x001ee20000300a00 */
[----:B------:R-:W3:Y:S02]  /*23750*/  LDL.LU.64 R18, [R1+0x3218] ;  /* 0x0032180001127983 */ /* 0x000ee40000300a00 */
[----:B------:R-:W3:Y:S02]  /*23760*/  LDL.LU.64 R16, [R1+0x3210] ;  /* 0x0032100001107983 */ /* 0x000ee40000300a00 */
[----:B------:R0:W-:Y:S02]  /*23770*/  STL.64 [R1+0x31d8], R12 ;  /* 0x0031d80c01007387 */ /* 0x0001e40000100a00 */
[----:B0-----:R-:W2:Y:S01]  /*23780*/  LDL.LU R12, [R1+0x7f0] ;  /* 0x0007f000010c7983 */ /* 0x001ea20000300800 */
[----:B------:R-:W2:Y:S02]  /*23790*/  LDL.LU R13, [R1+0x7f4] ;  /* 0x0007f400010d7983 */ /* 0x000ea40000300800 */
[----:B------:R-:W2:Y:S02]  /*237a0*/  LDL.LU R14, [R1+0x7f8] ;  /* 0x0007f800010e7983 */ /* 0x000ea40000300800 */
[----:B------:R-:W2:Y:S01]  /*237b0*/  LDL.LU R15, [R1+0x7fc] ;  /* 0x0007fc00010f7983 */ /* 0x000ea20000300800 */
        /* <DEDUP_REMOVED lines=8> */
[----:B------:R-:W4:Y:S01]  /*23840*/  LDL.LU.64 R6, [R1+0x3200] ;  /* 0x0032000001067983 */ /* 0x000f220000300a00 */
[----:B------:R-:W4:Y:S02]  /*23850*/  LDL.LU.64 R4, [R1+0x31f8] ;  /* 0x0031f80001047983 */ /* 0x000f240000300a00 */
[----:B------:R-:W-:Y:S01]  /*23860*/  STL.64 [R1+0x3150], R18 ;  /* 0x0031501201007387 */ /* 0x000fe20000100a00 */
[----:B----4-:R-:W-:Y:S01]  /*23870*/  HMMA.16816.F32 R4, R20, R26, R4 ;  /* 0x0000001a1404723c */ /* 0x010fe20000001804 */
[----:B---3--:R0:W-:Y:S04]  /*23880*/  STL.64 [R1+0x3148], R16 ;  /* 0x0031481001007387 */ /* 0x0081e80000100a00 */
[----:B0-----:R-:W3:Y:S01]  /*23890*/  LDL.LU R16, [R1+0x7e0] ;  /* 0x0007e00001107983 */ /* 0x001ee20000300800 */
[----:B------:R-:W3:Y:S11]  /*238a0*/  LDL.LU R17, [R1+0x7e4] ;  /* 0x0007e40001117983 */ /* 0x000ef60000300800 */
[----:B------:R-:W-:Y:S06]  /*238b0*/  @!UPT UIADD3 URZ, URZ, URZ, URZ ;  /* 0x0000003f3f3ff290 */ /* 0x000fec000fffe03f */
[----:B------:R0:W-:Y:S01]  /*238c0*/  STL.64 [R1+0xbf0], R4 ;  /* 0x000bf00401007387 */ /* 0x0001e20000100a00 */
[----:B------:R1:W-:Y:S02]  /*238d0*/  STL.64 [R1+0xbf8], R6 ;  /* 0x000bf80601007387 */ /* 0x0003e40000100a00 */
[----:B0-----:R-:W-:Y:S01]  /*238e0*/  IMAD.MOV.U32 R5, RZ, RZ, R26 ;  /* 0x000000ffff057224 */ /* 0x001fe200078e001a */
[----:B-1----:R-:W4:Y:S01]  /*238f0*/  LDL.LU.64 R6, [R1+0x31f0] ;  /* 0x0031f00001067983 */ /* 0x002f220000300a00 */
[----:B------:R-:W-:Y:S02]  /*23900*/  IMAD.MOV.U32 R4, RZ, RZ, R27 ;  /* 0x000000ffff047224 */ /* 0x000fe400078e001b */
[----:B------:R-:W2:Y:S03]  /*23910*/  LDL.LU.64 R26, [R1+0x31e8] ;  /* 0x0031e800011a7983 */ /* 0x000ea60000300a00 */
[----:B------:R-:W-:Y:S01]  /*23920*/  STL [R1+0x30e8], R4 ;  /* 0x0030e80401007387 */ /* 0x000fe20000100800 */
[----:B------:R-:W-:-:S02]  /*23930*/  IMAD.MOV.U32 R18, RZ, RZ, R29 ;  /* 0x000000ffff127224 */ /* 0x000fc400078e001d */
[----:B------:R-:W-:Y:S01]  /*23940*/  IMAD.MOV.U32 R19, RZ, RZ, R2 ;  /* 0x000000ffff137224 */ /* 0x000fe200078e0002 */
[C---:B--2---:R-:W-:Y:S01]  /*23950*/  HMMA.16816.F32 R24, R20.reuse, R26, R8 ;  /* 0x0000001a1418723c */ /* 0x044fe20000001808 */
[----:B------:R-:W2:Y:S11]  /*23960*/  LDL.LU.64 R10, [R1+0x31e0] ;  /* 0x0031e000010a7983 */ /* 0x000eb60000300a00 */
[----:B------:R-:W-:Y:S11]  /*23970*/  @!UPT UIADD3 URZ, URZ, URZ, URZ ;  /* 0x0000003f3f3ff290 */ /* 0x000ff6000fffe03f */
[----:B------:R-:W-:Y:S01]  /*23980*/  STL.64 [R1+0xbe0], R24 ;  /* 0x000be01801007387 */ /* 0x000fe20000100a00 */
[----:B------:R-:W-:Y:S02]  /*23990*/  IMAD.MOV.U32 R29, RZ, RZ, R26 ;  /* 0x000000ffff1d7224 */ /* 0x000fe400078e001a */
[----:B------:R-:W-:Y:S02]  /*239a0*/  IMAD.MOV.U32 R2, RZ, RZ, R27 ;  /* 0x000000ffff027224 */ /* 0x000fe400078e001b */
[----:B------:R-:W0:Y:S04]  /*239b0*/  LDSM.16.MT88.4 R24, [R28+0x2100] ;  /* 0x002100001c18783b */ /* 0x000e280000004200 */
[----:B------:R-:W-:Y:S01]  /*239c0*/  STL [R1+0x2a5c], R2 ;  /* 0x002a5c0201007387 */ /* 0x000fe20000100800 */
[----:B------:R-:W-:Y:S03]  /*239d0*/  STL [R1+0x2a58], R29 ;  /* 0x002a581d01007387 */ /* 0x000fe60000100800 */
[----:B0-----:R0:W-:Y:S01]  /*239e0*/  STL.64 [R1+0x3028], R26 ;  /* 0x0030281a01007387 */ /* 0x0011e20000100a00 */
[----:B------:R1:W-:Y:S03]  /*239f0*/  STL.64 [R1+0x3020], R24 ;  /* 0x0030201801007387 */ /* 0x0003e60000100a00 */
[----:B0-----:R-:W3:Y:S04]  /*23a00*/  LDL R26, [R1+0x48] ;  /* 0x00004800011a7983 */ /* 0x001ee80000100800 */
[----:B------:R-:W3:Y:S01]  /*23a10*/  LDL R27, [R1+0x4c] ;  /* 0x00004c00011b7983 */ /* 0x000ee20000100800 */
[----:B--2---:R-:W-:Y:S01]  /*23a20*/  HMMA.16816.F32 R12, R20, R10, R12 ;  /* 0x0000000a140c723c */ /* 0x004fe2000000180c */
[----:B-1----:R-:W-:-:S02]  /*23a30*/  IMAD.MOV.U32 R25, RZ, RZ, R10 ;  /* 0x000000ffff197224 */ /* 0x002fc400078e000a */
[----:B------:R-:W-:Y:S11]  /*23a40*/  IMAD.MOV.U32 R24, RZ, RZ, R11 ;  /* 0x000000ffff187224 */ /* 0x000ff600078e000b */
[----:B------:R-:W-:Y:S09]  /*23a50*/  @!UPT UIADD3 URZ, URZ, URZ, URZ ;  /* 0x0000003f3f3ff290 */ /* 0x000ff2000fffe03f */
[----:B------:R0:W-:Y:S01]  /*23a60*/  STL.64 [R1+0xbd0], R12 ;  /* 0x000bd00c01007387 */ /* 0x0001e20000100a00 */
[----:B------:R-:W-:Y:S03]  /*23a70*/  STL.64 [R1+0xbd8], R14 ;  /* 0x000bd80e01007387 */ /* 0x000fe60000100a00 */
[----:B0-----:R-:W2:Y:S01]  /*23a80*/  LDL.LU.64 R12, [R1+0x31d8] ;  /* 0x0031d800010c7983 */ /* 0x001ea20000300a00 */
[----:B------:R-:W3:Y:S02]  /*23a90*/  LDL.LU.64 R10, [R1+0x31d0] ;  /* 0x0031d000010a7983 */ /* 0x000ee40000300a00 */
[C---:B---3--:R-:W-:Y:S01]  /*23aa0*/  HMMA.16816.F32 R16, R20.reuse, R10, R16 ;  /* 0x0000000a1410723c */ /* 0x048fe20000001810 */
[----:B------:R-:W-:Y:S02]  /*23ab0*/  IMAD.MOV.U32 R4, RZ, RZ, R10 ;  /* 0x000000ffff047224 */ /* 0x000fe400078e000a */
[----:B------:R-:W-:Y:S11]  /*23ac0*/  IMAD.MOV.U32 R29, RZ, RZ, R11 ;  /* 0x000000ffff1d7224 */ /* 0x000ff600078e000b */
[----:B------:R-:W-:Y:S09]  /*23ad0*/  @!UPT UIADD3 URZ, URZ, URZ, URZ ;  /* 0x0000003f3f3ff290 */ /* 0x000ff2000fffe03f */
[----:B------:R0:W-:Y:S01]  /*23ae0*/  STL.64 [R1+0xbc0], R16 ;  /* 0x000bc01001007387 */ /* 0x0001e20000100a00 */
[----:B------:R1:W-:Y:S03]  /*23af0*/  STL.64 [R1+0xbc8], R18 ;  /* 0x000bc81201007387 */ /* 0x0003e60000100a00 */
[----:B0-----:R-:W3:Y:S01]  /*23b00*/  LDL.LU R16, [R1+0x7d0] ;  /* 0x0007d00001107983 */ /* 0x001ee20000300800 */
[----:B------:R-:W3:Y:S02]  /*23b10*/  LDL.LU R17, [R1+0x7d4] ;  /* 0x0007d40001117983 */ /* 0x000ee40000300800 */
[----:B-1----:R-:W3:Y:S02]  /*23b20*/  LDL.LU R18, [R1+0x7d8] ;  /* 0x0007d80001127983 */ /* 0x002ee40000300800 */
[----:B------:R-:W3:Y:S01]  /*23b30*/  LDL.LU R19, [R1+0x7dc] ;  /* 0x0007dc0001137983 */ /* 0x000ee20000300800 */
[----:B------:R-:W2:Y:S01]  /*23b40*/  LDL.LU R8, [R1+0x7b0] ;  /* 0x0007b00001087983 */ /* 0x000ea20000300800 */
[----:B------:R-:W2:Y:S02]  /*23b50*/  LDL.LU R9, [R1+0x7b4] ;  /* 0x0007b40001097983 */ /* 0x000ea40000300800 */
[----:B------:R-:W2:Y:S02]  /*23b60*/  LDL.LU R10, [R1+0x7b8] ;  /* 0x0007b800010a7983 */ /* 0x000ea40000300800 */
[----:B------:R-:W2:Y:S02]  /*23b70*/  LDL.LU R11, [R1+0x7bc] ;  /* 0x0007bc00010b7983 */ /* 0x000ea40000300800 */
[----:B--2---:R0:W-:Y:S01]  /*23b80*/  STL.64 [R1+0x31b8], R10 ;  /* 0x0031b80a01007387 */ /* 0x0041e20000100a00 */
[----:B------:R-:W-:Y:S02]  /*23b90*/  STL.64 [R1+0x31b0], R8 ;  /* 0x0031b00801007387 */ /* 0x000fe40000100a00 */
[----:B------:R-:W2:Y:S01]  /*23ba0*/  LDL.64 R14, [R1+0x8] ;  /* 0x00000800010e7983 */ /* 0x000ea20000100a00 */
[----:B0-----:R-:W3:Y:S04]  /*23bb0*/  LDL.64 R10, [R1+0x38] ;  /* 0x00003800010a7983 */ /* 0x001ee80000100a00 */
[----:B--2---:R0:W-:Y:S01]  /*23bc0*/  STL.64 [R1+0x3198], R14 ;  /* 0x0031980e01007387 */ /* 0x0041e20000100a00 */
[----:B------:R-:W-:Y:S03]  /*23bd0*/  STL [R1+0x3190], R12 ;  /* 0x0031900c01007387 */ /* 0x000fe60000100800 */
[----:B0-----:R-:W2:Y:S04]  /*23be0*/  LDL.64 R14, [R1+0x18] ;  /* 0x00001800010e7983 */ /* 0x001ea80000100a00 */
[----:B--2---:R0:W-:Y:S04]  /*23bf0*/  STL.64 [R1+0x31a0], R14 ;  /* 0x0031a00e01007387 */ /* 0x0041e80000100a00 */
[----:B0-----:R-:W2:Y:S01]  /*23c00*/  LDL.64 R14, [R1+0x28] ;  /* 0x00002800010e7983 */ /* 0x001ea20000100a00 */
[C---:B---3--:R-:W-:Y:S03]  /*23c10*/  HMMA.16816.F32 R16, R20.reuse, R26, R16 ;  /* 0x0000001a1410723c */ /* 0x048fe60000001810 */
[----:B--2---:R-:W-:Y:S01]  /*23c20*/  STL.64 [R1+0x31c8], R14 ;  /* 0x0031c80e01007387 */ /* 0x004fe20000100a00 */
[----:B------:R0:W-:Y:S02]  /*23c30*/  STL [R1+0x31c0], R13 ;  /* 0x0031c00d01007387 */ /* 0x0001e40000100800 */
[----:B------:R-:W2:Y:S01]  /*23c40*/  LDL.LU R12, [R1+0x7c0] ;  /* 0x0007c000010c7983 */ /* 0x000ea20000300800 */
[----:B0-----:R-:W2:Y:S01]  /*23c50*/  LDL.LU R13, [R1+0x7c4] ;  /* 0x0007c400010d7983 */ /* 0x001ea20000300800 */
[----:B------:R-:W2:Y:S02]  /*23c60*/  LDL.LU R14, [R1+0x7c8] ;  /* 0x0007c800010e7983 */ /* 0x000ea40000300800 */
[----:B------:R-:W2:Y:S02]  /*23c70*/  LDL.LU R15, [R1+0x7cc] ;  /* 0x0007cc00010f7983 */ /* 0x000ea40000300800 */
[----:B----4-:R-:W-:Y:S01]  /*23c80*/  STL.64 [R1+0x3168], R6 ;  /* 0x0031680601007387 */ /* 0x010fe20000100a00 */
[----:B------:R0:W-:Y:S04]  /*23c90*/  STL.64 [R1+0x3160], R4 ;  /* 0x0031600401007387 */ /* 0x0001e80000100a00 */
[----:B0-----:R-:W3:Y:S01]  /*23ca0*/  LDL.LU R4, [R1+0x780] ;  /* 0x0007800001047983 */ /* 0x001ee20000300800 */
[----:B------:R-:W3:Y:S02]  /*23cb0*/  LDL.LU R5, [R1+0x784] ;  /* 0x0007840001057983 */ /* 0x000ee40000300800 */
[----:B------:R-:W4:Y:S02]  /*23cc0*/  LDL.LU R6, [R1+0x788] ;  /* 0x0007880001067983 */ /* 0x000f240000300800 */
[----:B------:R-:W4:Y:S01]  /*23cd0*/  LDL.LU R7, [R1+0x78c] ;  /* 0x00078c0001077983 */ /* 0x000f220000300800 */
[----:B--2---:R-:W-:Y:S01]  /*23ce0*/  HMMA.16816.F32 R12, R20, R10, R12 ;  /* 0x0000000a140c723c */ /* 0x004fe2000000180c */
[----:B----4-:R-:W-:Y:S01]  /*23cf0*/  STL.64 [R1+0x3188], R6 ;  /* 0x0031880601007387 */ /* 0x010fe20000100a00 */
[----:B---3--:R0:W-:Y:S03]  /*23d00*/  STL.64 [R1+0x3180], R4 ;  /* 0x0031800401007387 */ /* 0x0081e60000100a00 */
[----:B0-----:R-:W2:Y:S01]  /*23d10*/  LDL.LU R4, [R1+0x790] ;  /* 0x0007900001047983 */ /* 0x001ea20000300800 */
[----:B------:R-:W2:Y:S02]  /*23d20*/  LDL.LU R5, [R1+0x794] ;  /* 0x0007940001057983 */ /* 0x000ea40000300800 */
[----:B------:R-:W2:Y:S02]  /*23d30*/  LDL.LU R6, [R1+0x798] ;  /* 0x0007980001067983 */ /* 0x000ea40000300800 */
[----:B------:R-:W2:Y:S01]  /*23d40*/  LDL.LU R7, [R1+0x79c] ;  /* 0x00079c0001077983 */ /* 0x000ea20000300800 */
[----:B------:R0:W-:Y:S01]  /*23d50*/  STL.64 [R1+0xbb0], R16 ;  /* 0x000bb01001007387 */ /* 0x0001e20000100a00 */
[----:B------:R1:W-:Y:S03]  /*23d60*/  STL.64 [R1+0xbb8], R18 ;  /* 0x000bb81201007387 */ /* 0x0003e60000100a00 */
[----:B0-----:R-:W3:Y:S01]  /*23d70*/  LDL.LU R16, [R1+0x770] ;  /* 0x0007700001107983 */ /* 0x001ee20000300800 */
[----:B------:R-:W3:Y:S02]  /*23d80*/  LDL.LU R17, [R1+0x774] ;  /* 0x0007740001117983 */ /* 0x000ee40000300800 */
[----:B-1----:R-:W3:Y:S02]  /*23d90*/  LDL.LU R18, [R1+0x778] ;  /* 0x0007780001127983 */ /* 0x002ee40000300800 */
[----:B------:R-:W3:Y:S01]  /*23da0*/  LDL.LU R19, [R1+0x77c] ;  /* 0x00077c0001137983 */ /* 0x000ee20000300800 */
[----:B------:R0:W-:Y:S02]  /*23db0*/  STL.64 [R1+0x30a8], R26 ;  /* 0x0030a81a01007387 */ /* 0x0001e40000100a00 */
[----:B------:R-:W-:Y:S02]  /*23dc0*/  STL.64 [R1+0xba0], R12 ;  /* 0x000ba00c01007387 */ /* 0x000fe40000100a00 */
[----:B------:R1:W-:Y:S02]  /*23dd0*/  STL.64 [R1+0xba8], R14 ;  /* 0x000ba80e01007387 */ /* 0x0003e40000100a00 */
[----:B0-----:R-:W-:-:S02]  /*23de0*/  IMAD.MOV.U32 R27, RZ, RZ, R10 ;  /* 0x000000ffff1b7224 */ /* 0x001fc400078e000a */
[----:B------:R-:W-:Y:S01]  /*23df0*/  IMAD.MOV.U32 R26, RZ, RZ, R11 ;  /* 0x000000ffff1a7224 */ /* 0x000fe200078e000b */
[----:B-1----:R-:W4:Y:S01]  /*23e00*/  LDL.LU.64 R14, [R1+0x31c8] ;  /* 0x0031c800010e7983 */ /* 0x002f220000300a00 */
[----:B------:R-:W2:Y:S02]  /*23e10*/  LDL.LU R13, [R1+0x31c0] ;  /* 0x0031c000010d7983 */ /* 0x000ea40000300800 */
[----:B------:R-:W4:Y:S02]  /*23e20*/  LDL.LU.64 R10, [R1+0x31b8] ;  /* 0x0031b800010a7983 */ /* 0x000f240000300a00 */
[----:B------:R-:W4:Y:S01]  /*23e30*/  LDL.LU.64 R8, [R1+0x31b0] ;  /* 0x0031b00001087983 */ /* 0x000f220000300a00 */
[----:B------:R0:W-:Y:S01]  /*23e40*/  STL.64 [R1+0x30f8], R26 ;  /* 0x0030f81a01007387 */ /* 0x0001e20000100a00 */
[----:B------:R1:W-:Y:S02]  /*23e50*/  STL.64 [R1+0x30f0], R24 ;  /* 0x0030f01801007387 */ /* 0x0003e40000100a00 */
[----:B0-----:R-:W-:Y:S01]  /*23e60*/  IMAD.MOV.U32 R27, RZ, RZ, R0 ;  /* 0x000000ffff1b7224 */ /* 0x001fe200078e0000 */
[----:B----4-:R-:W-:Y:S01]  /*23e70*/  HMMA.16816.F32 R8, R20, R14, R8 ;  /* 0x0000000e1408723c */ /* 0x010fe20000001808 */
[----:B--2---:R-:W-:-:S05]  /*23e80*/  IMAD.MOV.U32 R26, RZ, RZ, R13 ;  /* 0x000000ffff1a7224 */ /* 0x004fca00078e000d */
[----:B------:R0:W-:Y:S01]  /*23e90*/  STL.64 [R1+0x3108], R26 ;  /* 0x0031081a01007387 */ /* 0x0001e20000100a00 */
[----:B-1----:R-:W2:Y:S02]  /*23ea0*/  LDL.LU R24, [R1+0x7a0] ;  /* 0x0007a00001187983 */ /* 0x002ea40000300800 */
[----:B------:R-:W2:Y:S01]  /*23eb0*/  LDL.LU R25, [R1+0x7a4] ;  /* 0x0007a40001197983 */ /* 0x000ea20000300800 */
[----:B0-----:R-:W2:Y:S01]  /*23ec0*/  LDL.LU R26, [R1+0x7a8] ;  /* 0x0007a800011a7983 */ /* 0x001ea20000300800 */
[----:B------:R-:W2:Y:S02]  /*23ed0*/  LDL.LU R27, [R1+0x7ac] ;  /* 0x0007ac00011b7983 */ /* 0x000ea40000300800 */
[----:B------:R-:W4:Y:S10]  /*23ee0*/  LDL R0, [R1+0x14fc] ;  /* 0x0014fc0001007983 */ /* 0x000f340000100800 */
[----:B------:R0:W-:Y:S01]  /*23ef0*/  STL.64 [R1+0xb90], R8 ;  /* 0x000b900801007387 */ /* 0x0001e20000100a00 */
[----:B------:R1:W-:Y:S02]  /*23f00*/  STL.64 [R1+0xb98], R10 ;  /* 0x000b980a01007387 */ /* 0x0003e40000100a00 */
[----:B0-----:R-:W-:Y:S01]  /*23f10*/  IMAD.MOV.U32 R9, RZ, RZ, R14 ;  /* 0x000000ffff097224 */ /* 0x001fe200078e000e */
[----:B-1----:R-:W2:Y:S01]  /*23f20*/  LDL.LU.64 R10, [R1+0x31a8] ;  /* 0x0031a800010a7983 */ /* 0x002ea20000300a00 */
[----:B------:R-:W-:-:S02]  /*23f30*/  IMAD.MOV.U32 R8, RZ, RZ, R15 ;  /* 0x000000ffff087224 */ /* 0x000fc400078e000f */
[----:B------:R-:W2:Y:S02]  /*23f40*/  LDL.LU.64 R14, [R1+0x31a0] ;  /* 0x0031a000010e7983 */ /* 0x000ea40000300a00 */
[C---:B--2---:R-:W-:Y:S11]  /*23f50*/  HMMA.16816.F32 R24, R20.reuse, R14, R24 ;  /* 0x0000000e1418723c */ /* 0x044ff60000001818 */
[----:B------:R-:W-:Y:S11]  /*23f60*/  @!UPT UIADD3 URZ, URZ, URZ, URZ ;  /* 0x0000003f3f3ff290 */ /* 0x000ff6000fffe03f */
[----:B------:R-:W-:Y:S01]  /*23f70*/  @!UPT UIADD3 URZ, URZ, URZ, URZ ;  /* 0x0000003f3f3ff290 */ /* 0x000fe2000fffe03f */
[----:B------:R0:W-:Y:S01]  /*23f80*/  STL.64 [R1+0xb80], R24 ;  /* 0x000b801801007387 */ /* 0x0001e20000100a00 */
[----:B------:R1:W-:Y:S02]  /*23f90*/  STL.64 [R1+0xb88], R26 ;  /* 0x000b881a01007387 */ /* 0x0003e40000100a00 */
[----:B0-----:R-:W-:Y:S02]  /*23fa0*/  IMAD.MOV.U32 R25, RZ, RZ, R14 ;  /* 0x000000ffff197224 */ /* 0x001fe400078e000e */
[----:B------:R-:W-:Y:S02]  /*23fb0*/  IMAD.MOV.U32 R24, RZ, RZ, R15 ;  /* 0x000000ffff187224 */ /* 0x000fe400078e000f */
[----:B------:R-:W2:Y:S01]  /*23fc0*/  LDL.LU.64 R14, [R1+0x3198] ;  /* 0x00319800010e7983 */ /* 0x000ea20000300a00 */
[----:B------:R-:W3:Y:S02]  /*23fd0*/  LDL.LU R12, [R1+0x3190] ;  /* 0x00319000010c7983 */ /* 0x000ee40000300800 */
[----:B-1----:R-:W-:Y:S01]  /*23fe0*/  IMAD.MOV.U32 R27, RZ, RZ, R3 ;  /* 0x000000ffff1b7224 */ /* 0x002fe200078e0003 */
[----:B--2---:R-:W-:Y:S01]  /*23ff0*/  HMMA.16816.F32 R4, R20, R14, R4 ;  /* 0x0000000e1404723c */ /* 0x004fe20000001804 */
[----:B---3--:R-:W-:-:S02]  /*24000*/  IMAD.MOV.U32 R26, RZ, RZ, R12 ;  /* 0x000000ffff1a7224 */ /* 0x008fc400078e000c */
[----:B------:R-:W-:-:S03]  /*24010*/  IMAD.MOV.U32 R3, RZ, RZ, R14 ;  /* 0x000000ffff037224 */ /* 0x000fc600078e000e */
[----:B------:R-:W-:Y:S01]  /*24020*/  STL.64 [R1+0x3120], R26 ;  /* 0x0031201a01007387 */ /* 0x000fe20000100a00 */
[----:B------:R-:W-:Y:S11]  /*24030*/  IMAD.MOV.U32 R2, RZ, RZ, R15 ;  /* 0x000000ffff027224 */ /* 0x000ff600078e000f */
[----:B------:R-:W-:Y:S05]  /*24040*/  @!UPT UIADD3 URZ, URZ, URZ, URZ ;  /* 0x0000003f3f3ff290 */ /* 0x000fea000fffe03f */
[----:B------:R-:W-:Y:S01]  /*24050*/  STL.64 [R1+0xb70], R4 ;  /* 0x000b700401007387 */ /* 0x000fe20000100a00 */
[----:B------:R0:W-:Y:S03]  /*24060*/  STL.64 [R1+0xb78], R6 ;  /* 0x000b780601007387 */ /* 0x0001e60000100a00 */
[----:B0-----:R-:W2:Y:S01]  /*24070*/  LDL.LU.64 R6, [R1+0x3188] ;  /* 0x0031880001067983 */ /* 0x001ea20000300a00 */
[----:B------:R-:W2:Y:S02]  /*24080*/  LDL.LU.64 R4, [R1+0x3180] ;  /* 0x0031800001047983 */ /* 0x000ea40000300a00 */
[----:B------:R-:W2:Y:S02]  /*24090*/  LDL.LU.64 R14, [R1+0x3178] ;  /* 0x00317800010e7983 */ /* 0x000ea40000300a00 */
[----:B------:R-:W3:Y:S02]  /*240a0*/  LDL.LU.64 R12, [R1+0x3170] ;  /* 0x00317000010c7983 */ /* 0x000ee40000300a00 */
[----:B------:R-:W-:-:S02]  /*240b0*/  IMAD.MOV.U32 R26, RZ, RZ, R10 ;  /* 0x000000ffff1a7224 */ /* 0x000fc400078e000a */
[----:B------:R-:W-:Y:S01]  /*240c0*/  IMAD.MOV.U32 R27, RZ, RZ, R11 ;  /* 0x000000ffff1b7224 */ /* 0x000fe200078e000b */
[C---:B--2---:R-:W-:Y:S11]  /*240d0*/  HMMA.16816.F32 R4, R20.reuse, R14, R4 ;  /* 0x0000000e1404723c */ /* 0x044ff60000001804 */
[----:B------:R-:W-:Y:S11]  /*240e0*/  @!UPT UIADD3 URZ, URZ, URZ, URZ ;  /* 0x0000003f3f3ff290 */ /* 0x000ff6000fffe03f */
[----:B------:R-:W-:Y:S01]  /*240f0*/  @!UPT UIADD3 URZ, URZ, URZ, URZ ;  /* 0x0000003f3f3ff290 */ /* 0x000fe2000fffe03f */
[----:B------:R-:W-:Y:S01]  /*24100*/  STL.64 [R1+0xb60], R4 ;  /* 0x000b600401007387 */ /* 0x000fe20000100a00 */
[----:B------:R0:W-:Y:S03]  /*24110*/  STL.64 [R1+0xb68], R6 ;  /* 0x000b680601007387 */ /* 0x0001e60000100a00 */
[----:B0-----:R-:W2:Y:S01]  /*24120*/  LDL.LU.64 R6, [R1+0x3168] ;  /* 0x0031680001067983 */ /* 0x001ea20000300a00 */
[----:B------:R-:W2:Y:S02]  /*24130*/  LDL.LU.64 R4, [R1+0x3160] ;  /* 0x0031600001047983 */ /* 0x000ea40000300a00 */
[----:B------:R-:W2:Y:S02]  /*24140*/  LDL.LU R10, [R1+0x315c] ;  /* 0x00315c00010a7983 */ /* 0x000ea40000300800 */
[----:B------:R-:W2:Y:S01]  /*24150*/  LDL.LU R11, [R1+0x3158] ;  /* 0x00315800010b7983 */ /* 0x000ea20000300800 */
[----:B------:R-:W-:Y:S01]  /*24160*/  STL.64 [R1+0x3048], R14 ;  /* 0x0030480e01007387 */ /* 0x000fe20000100a00 */
[----:B---3--:R0:W-:Y:S03]  /*24170*/  STL.64 [R1+0x3040], R12 ;  /* 0x0030400c01007387 */ /* 0x0081e60000100a00 */
[----:B0-----:R-:W3:Y:S01]  /*24180*/  LDL.LU R12, [R1+0x6f0] ;  /* 0x0006f000010c7983 */ /* 0x001ee20000300800 */
[----:B------:R-:W3:Y:S02]  /*24190*/  LDL.LU R13, [R1+0x6f4] ;  /* 0x0006f400010d7983 */ /* 0x000ee40000300800 */
[----:B------:R-:W3:Y:S02]  /*241a0*/  LDL.LU R14, [R1+0x6f8] ;  /* 0x0006f800010e7983 */ /* 0x000ee40000300800 */
[----:B------:R-:W3:Y:S01]  /*241b0*/  LDL.LU R15, [R1+0x6fc] ;  /* 0x0006fc00010f7983 */ /* 0x000ee20000300800 */
        /* <DEDUP_REMOVED lines=9> */
[----:B0-----:R-:W2:Y:S01]  /*24250*/  LDL.LU R8, [R1+0x410] ;  /* 0x0004100001087983 */ /* 0x001ea20000300800 */
[----:B------:R-:W2:Y:S02]  /*24260*/  LDL.LU R9, [R1+0x414] ;  /* 0x0004140001097983 */ /* 0x000ea40000300800 */
[----:B------:R-:W2:Y:S02]  /*24270*/  LDL.LU R10, [R1+0x418] ;  /* 0x00041800010a7983 */ /* 0x000ea40000300800 */
[----:B------:R-:W2:Y:S02]  /*24280*/  LDL.LU R11, [R1+0x41c] ;  /* 0x00041c00010b7983 */ /* 0x000ea40000300800 */
[----:B--2---:R0:W-:Y:S01]  /*24290*/  STL.64 [R1+0x3118], R10 ;  /* 0x0031180a01007387 */ /* 0x0041e20000100a00 */
[----:B------:R1:W-:Y:S02]  /*242a0*/  STL.64 [R1+0x3110], R8 ;  /* 0x0031100801007387 */ /* 0x0003e40000100a00 */
[----:B0-----:R-:W-:Y:S01]  /*242b0*/  IMAD.MOV.U32 R10, RZ, RZ, R6 ;  /* 0x000000ffff0a7224 */ /* 0x001fe200078e0006 */
[----:B-1----:R-:W2:Y:S01]  /*242c0*/  LDL.LU R8, [R1+0x420] ;  /* 0x0004200001087983 */ /* 0x002ea20000300800 */
[----:B------:R-:W2:Y:S02]  /*242d0*/  LDL.LU R9, [R1+0x424] ;  /* 0x0004240001097983 */ /* 0x000ea40000300800 */
[----:B------:R-:W3:Y:S02]  /*242e0*/  LDL.LU R6, [R1+0x3144] ;  /* 0x0031440001067983 */ /* 0x000ee40000300800 */
[----:B------:R-:W-:-:S02]  /*242f0*/  IMAD.MOV.U32 R11, RZ, RZ, R7 ;  /* 0x000000ffff0b7224 */ /* 0x000fc400078e0007 */
[----:B------:R-:W3:Y:S03]  /*24300*/  LDL.LU R7, [R1+0x3140] ;  /* 0x0031400001077983 */ /* 0x000ee60000300800 */
[----:B------:R-:W-:Y:S01]  /*24310*/  STL.64 [R1+0x3130], R10 ;  /* 0x0031300a01007387 */ /* 0x000fe20000100a00 */
[----:B---3--:R-:W-:Y:S01]  /*24320*/  HMMA.16816.F32 R12, R20, R6, R12 ;  /* 0x00000006140c723c */ /* 0x008fe2000000180c */
[----:B--2---:R0:W-:Y:S06]  /*24330*/  STL.64 [R1+0x3128], R8 ;  /* 0x0031280801007387 */ /* 0x0041ec0000100a00 */
[----:B------:R-:W-:Y:S01]  /*24340*/  IMAD.MOV.U32 R22, RZ, RZ, R18 ;  /* 0x000000ffff167224 */ /* 0x000fe200078e0012 */
[----:B0-----:R-:W2:Y:S01]  /*24350*/  LDL.LU R8, [R1+0x430] ;  /* 0x0004300001087983 */ /* 0x001ea20000300800 */
[----:B------:R-:W2:Y:S02]  /*24360*/  LDL.LU R9, [R1+0x434] ;  /* 0x0004340001097983 */ /* 0x000ea40000300800 */
[----:B------:R-:W2:Y:S02]  /*24370*/  LDL.LU R10, [R1+0x438] ;  /* 0x00043800010a7983 */ /* 0x000ea40000300800 */
[----:B------:R-:W2:Y:S01]  /*24380*/  LDL.LU R11, [R1+0x43c] ;  /* 0x00043c00010b7983 */ /* 0x000ea20000300800 */
[----:B------:R-:W2:Y:S01]  /*24390*/  LDL.LU R18, [R1+0x313c] ;  /* 0x00313c0001127983 */ /* 0x000ea20000300800 */
[----:B------:R-:W-:-:S08]  /*243a0*/  IMAD.MOV.U32 R23, RZ, RZ, R19 ;  /* 0x000000ffff177224 */ /* 0x000fd000078e0013 */
[----:B------:R0:W-:Y:S01]  /*243b0*/  STL.64 [R1+0x920], R12 ;  /* 0x0009200c01007387 */ /* 0x0001e20000100a00 */
[----:B------:R1:W-:Y:S02]  /*243c0*/  STL.64 [R1+0x928], R14 ;  /* 0x0009280e01007387 */ /* 0x0003e40000100a00 */
[----:B------:R-:W2:Y:S01]  /*243d0*/  LDL.LU R19, [R1+0x3138] ;  /* 0x0031380001137983 */ /* 0x000ea20000300800 */
[----:B0-----:R-:W3:Y:S01]  /*243e0*/  LDL.LU R12, [R1+0x470] ;  /* 0x00047000010c7983 */ /* 0x001ee20000300800 */
[----:B------:R-:W3:Y:S02]  /*243f0*/  LDL.LU R13, [R1+0x474] ;  /* 0x00047400010d7983 */ /* 0x000ee40000300800 */
[----:B-1----:R-:W2:Y:S02]  /*24400*/  LDL.LU R14, [R1+0x478] ;  /* 0x00047800010e7983 */ /* 0x002ea40000300800 */
[----:B------:R-:W2:Y:S02]  /*24410*/  LDL.LU R15, [R1+0x47c] ;  /* 0x00047c00010f7983 */ /* 0x000ea40000300800 */
[----:B--2---:R0:W-:Y:S02]  /*24420*/  STL.64 [R1+0x3058], R14 ;  /* 0x0030580e01007387 */ /* 0x0041e40000100a00 */
[----:B0-----:R-:W-:-:S02]  /*24430*/  IMAD.MOV.U32 R14, RZ, RZ, R25 ;  /* 0x000000ffff0e7224 */ /* 0x001fc400078e0019 */
[----:B------:R-:W-:Y:S02]  /*24440*/  IMAD.MOV.U32 R15, RZ, RZ, R24 ;  /* 0x000000ffff0f7224 */ /* 0x000fe400078e0018 */
[C---:B------:R-:W-:Y:S01]  /*24450*/  HMMA.16816.F32 R24, R16.reuse, R26, R8 ;  /* 0x0000001a1018723c */ /* 0x040fe20000001808 */
[----:B---3--:R0:W-:Y:S02]  /*24460*/  STL.64 [R1+0x3050], R12 ;  /* 0x0030500c01007387 */ /* 0x0081e40000100a00 */
[----:B------:R1:W-:Y:S02]  /*24470*/  STL.64 [R1+0x3070], R14 ;  /* 0x0030700e01007387 */ /* 0x0003e40000100a00 */
[----:B0-----:R-:W2:Y:S01]  /*24480*/  LDL.LU R12, [R1+0x400] ;  /* 0x00040000010c7983 */ /* 0x001ea20000300800 */
[----:B------:R-:W2:Y:S02]  /*24490*/  LDL.LU R13, [R1+0x404] ;  /* 0x00040400010d7983 */ /* 0x000ea40000300800 */
[----:B-1----:R-:W2:Y:S02]  /*244a0*/  LDL.LU R14, [R1+0x408] ;  /* 0x00040800010e7983 */ /* 0x002ea40000300800 */
[----:B------:R-:W2:Y:S01]  /*244b0*/  LDL.LU R15, [R1+0x40c] ;  /* 0x00040c00010f7983 */ /* 0x000ea20000300800 */
[----:B------:R-:W-:Y:S01]  /*244c0*/  STL.64 [R1+0x3030], R6 ;  /* 0x0030300601007387 */ /* 0x000fe20000100a00 */
[----:B------:R-:W3:Y:S02]  /*244d0*/  LDL.LU.64 R10, [R1+0x3130] ;  /* 0x00313000010a7983 */ /* 0x000ee40000300a00 */
[----:B------:R-:W3:Y:S09]  /*244e0*/  LDL.LU.64 R8, [R1+0x3128] ;  /* 0x0031280001087983 */ /* 0x000ef20000300a00 */
[----:B------:R-:W-:Y:S01]  /*244f0*/  STL.64 [R1+0x910], R24 ;  /* 0x0009101801007387 */ /* 0x000fe20000100a00 */
[----:B------:R0:W-:Y:S03]  /*24500*/  STL.64 [R1+0x918], R26 ;  /* 0x0009181a01007387 */ /* 0x0001e60000100a00 */
[----:B0-----:R-:W3:Y:S02]  /*24510*/  LDL.LU.64 R26, [R1+0x3120] ;  /* 0x00312000011a7983 */ /* 0x001ee40000300a00 */
[C---:B---3--:R-:W-:Y:S02]  /*24520*/  HMMA.16816.F32 R24, R16.reuse, R26, R8 ;  /* 0x0000001a1018723c */ /* 0x048fe40000001808 */
[----:B------:R-:W3:Y:S01]  /*24530*/  LDL.LU.64 R10, [R1+0x3118] ;  /* 0x00311800010a7983 */ /* 0x000ee20000300a00 */
[----:B------:R-:W3:Y:S11]  /*24540*/  LDL.LU.64 R8, [R1+0x3110] ;  /* 0x0031100001087983 */ /* 0x000ef60000300a00 */
[----:B------:R-:W-:Y:S09]  /*24550*/  @!UPT UIADD3 URZ, URZ, URZ, URZ ;  /* 0x0000003f3f3ff290 */ /* 0x000ff2000fffe03f */
[----:B------:R-:W-:Y:S01]  /*24560*/  STL.64 [R1+0x900], R24 ;  /* 0x0009001801007387 */ /* 0x000fe20000100a00 */
[----:B------:R0:W-:Y:S03]  /*24570*/  STL.64 [R1+0x908], R26 ;  /* 0x0009081a01007387 */ /* 0x0001e60000100a00 */
[----:B0-----:R-:W3:Y:S01]  /*24580*/  LDL.LU.64 R26, [R1+0x3108] ;  /* 0x00310800011a7983 */ /* 0x001ee20000300a00 */
[C---:B--2---:R-:W-:Y:S08]  /*24590*/  HMMA.16816.F32 R20, R16.reuse, R22, R12 ;  /* 0x000000161014723c */ /* 0x044ff0000000180c */
[----:B---3--:R-:W-:Y:S01]  /*245a0*/  HMMA.16816.F32 R24, R16, R26, R8 ;  /* 0x0000001a1018723c */ /* 0x008fe20000001808 */
[----:B------:R-:W2:Y:S11]  /*245b0*/  LDL.LU.64 R8, [R1+0x3100] ;  /* 0x0031000001087983 */ /* 0x000eb60000300a00 */
[----:B------:R-:W-:Y:S11]  /*245c0*/  @!UPT UIADD3 URZ, URZ, URZ, URZ ;  /* 0x0000003f3f3ff290 */ /* 0x000ff6000fffe03f */
[----:B------:R-:W-:Y:S01]  /*245d0*/  STL.64 [R1+0x8f0], R24 ;  /* 0x0008f01801007387 */ /* 0x000fe20000100a00 */
[----:B------:R0:W-:Y:S03]  /*245e0*/  STL.64 [R1+0x8f8], R26 ;  /* 0x0008f81a01007387 */ /* 0x0001e60000100a00 */
[----:B0-----:R-:W3:Y:S01]  /*245f0*/  LDL.LU.64 R26, [R1+0x30f8] ;  /* 0x0030f800011a7983 */ /* 0x001ee20000300a00 */
[----:B------:R-:W4:Y:S02]  /*24600*/  LDL.LU.64 R24, [R1+0x30f0] ;  /* 0x0030f00001187983 */ /* 0x000f240000300a00 */
[----:B------:R-:W-:Y:S02]  /*24610*/  STL.64 [R1+0x8e0], R20 ;  /* 0x0008e01401007387 */ /* 0x000fe40000100a00 */
[----:B------:R-:W-:Y:S02]  /*24620*/  STL.64 [R1+0x8e8], R22 ;  /* 0x0008e81601007387 */ /* 0x000fe40000100a00 */
[----:B--2---:R-:W-:-:S02]  /*24630*/  IMAD.MOV.U32 R14, RZ, RZ, R9 ;  /* 0x000000ffff0e7224 */ /* 0x004fc400078e0009 */
[----:B------:R-:W-:-:S05]  /*24640*/  IMAD.MOV.U32 R15, RZ, RZ, R8 ;  /* 0x000000ffff0f7224 */ /* 0x000fca00078e0008 */
[----:B------:R3:W-:Y:S01]  /*24650*/  STL.64 [R1+0x3088], R14 ;  /* 0x0030880e01007387 */ /* 0x0007e20000100a00 */
[----:B------:R-:W2:Y:S02]  /*24660*/  LDL.LU R8, [R1+0x460] ;  /* 0x0004600001087983 */ /* 0x000ea40000300800 */
[----:B------:R-:W2:Y:S02]  /*24670*/  LDL.LU R9, [R1+0x464] ;  /* 0x0004640001097983 */ /* 0x000ea40000300800 */
[----:B------:R-:W2:Y:S01]  /*24680*/  LDL.LU R10, [R1+0x468] ;  /* 0x00046800010a7983 */ /* 0x000ea20000300800 */
[----:B------:R-:W2:Y:S01]  /*24690*/  LDL.LU R11, [R1+0x46c] ;  /* 0x00046c00010b7983 */ /* 0x000ea20000300800 */
[----:B---3--:R-:W-:Y:S02]  /*246a0*/  IMAD.MOV.U32 R14, RZ, RZ, R27 ;  /* 0x000000ffff0e7224 */ /* 0x008fe400078e001b */
[----:B------:R-:W-:-:S05]  /*246b0*/  IMAD.MOV.U32 R15, RZ, RZ, R26 ;  /* 0x000000ffff0f7224 */ /* 0x000fca00078e001a */
[----:B------:R0:W-:Y:S01]  /*246c0*/  STL.64 [R1+0x30a0], R14 ;  /* 0x0030a00e01007387 */ /* 0x0001e20000100a00 */
[----:B------:R-:W3:Y:S02]  /*246d0*/  LDL.LU R12, [R1+0x4b0] ;  /* 0x0004b000010c7983 */ /* 0x000ee40000300800 */
[----:B------:R-:W3:Y:S01]  /*246e0*/  LDL.LU R13, [R1+0x4b4] ;  /* 0x0004b400010d7983 */ /* 0x000ee20000300800 */
[----:B0-----:R-:W2:Y:S01]  /*246f0*/  LDL.LU R14, [R1+0x4b8] ;  /* 0x0004b800010e7983 */ /* 0x001ea20000300800 */
[----:B------:R-:W2:Y:S02]  /*24700*/  LDL.LU R15, [R1+0x4bc] ;  /* 0x0004bc00010f7983 */ /* 0x000ea40000300800 */
[----:B------:R-:W-:Y:S01]  /*24710*/  IMAD.MOV.U32 R26, RZ, RZ, R4 ;  /* 0x000000ffff1a7224 */ /* 0x000fe200078e0004 */
[----:B--2---:R-:W-:Y:S01]  /*24720*/  STL.64 [R1+0x30b8], R14 ;  /* 0x0030b80e01007387 */ /* 0x004fe20000100a00 */
[----:B---3--:R-:W-:Y:S02]  /*24730*/  STL.64 [R1+0x30b0], R12 ;  /* 0x0030b00c01007387 */ /* 0x008fe40000100a00 */
[----:B------:R-:W2:Y:S02]  /*24740*/  LDL.LU R4, [R1+0x30e8] ;  /* 0x0030e80001047983 */ /* 0x000ea40000300800 */
[----:B------:R-:W3:Y:S01]  /*24750*/  LDL R22, [R1+0x78] ;  /* 0x0000780001167983 */ /* 0x000ee20000100800 */
[----:B------:R-:W3:Y:S01]  /*24760*/  LDL R23, [R1+0x7c] ;  /* 0x00007c0001177983 */ /* 0x000ee20000100800 */
[----:B------:R-:W-:-:S02]  /*24770*/  IMAD.MOV.U32 R27, RZ, RZ, R29 ;  /* 0x000000ffff1b7224 */ /* 0x000fc400078e001d */
[----:B----4-:R-:W-:Y:S02]  /*24780*/  IMAD.MOV.U32 R6, RZ, RZ, R25 ;  /* 0x000000ffff067224 */ /* 0x010fe400078e0019 */
[----:B------:R-:W-:Y:S01]  /*24790*/  IMAD.MOV.U32 R7, RZ, RZ, R24 ;  /* 0x000000ffff077224 */ /* 0x000fe200078e0018 */
[----:B---3--:R2:W-:Y:S01]  /*247a0*/  STL.64 [R1+0x30d0], R22 ;  /* 0x0030d01601007387 */ /* 0x0085e20000100a00 */
[----:B------:R-:W-:Y:S03]  /*247b0*/  STL.64 [R1+0x30c0], R26 ;  /* 0x0030c01a01007387 */ /* 0x000fe60000100a00 */
[----:B------:R0:W-:Y:S02]  /*247c0*/  STL.64 [R1+0x30c8], R6 ;  /* 0x0030c80601007387 */ /* 0x0001e40000100a00 */
[----:B--2---:R-:W-:Y:S02]  /*247d0*/  IMAD.MOV.U32 R23, RZ, RZ, R4 ;  /* 0x000000ffff177224 */ /* 0x004fe400078e0004 */
[----:B------:R-:W-:Y:S01]  /*247e0*/  IMAD.MOV.U32 R22, RZ, RZ, R5 ;  /* 0x000000ffff167224 */ /* 0x000fe200078e0005 */
[----:B------:R-:W2:Y:S01]  /*247f0*/  LDL.LU R4, [R1+0x3e0] ;  /* 0x0003e00001047983 */ /* 0x000ea20000300800 */
[----:B------:R-:W2:Y:S02]  /*24800*/  LDL.LU R5, [R1+0x3e4] ;  /* 0x0003e40001057983 */ /* 0x000ea40000300800 */
[----:B0-----:R-:W3:Y:S02]  /*24810*/  LDL.LU R6, [R1+0x3e8] ;  /* 0x0003e80001067983 */ /* 0x001ee40000300800 */
[----:B------:R-:W3:Y:S02]  /*24820*/  LDL.LU R7, [R1+0x3ec] ;  /* 0x0003ec0001077983 */ /* 0x000ee40000300800 */
[----:B---3--:R-:W-:Y:S01]  /*24830*/  STL.64 [R1+0x30e0], R6 ;  /* 0x0030e00601007387 */ /* 0x008fe20000100a00 */
[----:B--2---:R0:W-:Y:S03]  /*24840*/  STL.64 [R1+0x30d8], R4 ;  /* 0x0030d80401007387 */ /* 0x0041e60000100a00 */
[----:B0-----:R-:W2:Y:S01]  /*24850*/  LDL.LU R4, [R1+0x3f0] ;  /* 0x0003f00001047983 */ /* 0x001ea20000300800 */
[----:B------:R-:W2:Y:S02]  /*24860*/  LDL.LU R5, [R1+0x3f4] ;  /* 0x0003f40001057983 */ /* 0x000ea40000300800 */
[----:B------:R-:W2:Y:S02]  /*24870*/  LDL.LU R6, [R1+0x3f8] ;  /* 0x0003f80001067983 */ /* 0x000ea40000300800 */
[----:B------:R-:W2:Y:S01]  /*24880*/  LDL.LU R7, [R1+0x3fc] ;  /* 0x0003fc0001077983 */ /* 0x000ea20000300800 */
[----:B------:R-:W3:Y:S01]  /*24890*/  LDL.LU R24, [R1+0x4d0] ;  /* 0x0004d00001187983 */ /* 0x000ee20000300800 */
[----:B------:R-:W3:Y:S02]  /*248a0*/  LDL.LU R25, [R1+0x4d4] ;  /* 0x0004d40001197983 */ /* 0x000ee40000300800 */
[----:B------:R-:W3:Y:S02]  /*248b0*/  LDL.LU R26, [R1+0x4d8] ;  /* 0x0004d800011a7983 */ /* 0x000ee40000300800 */
[----:B------:R-:W3:Y:S01]  /*248c0*/  LDL.LU R27, [R1+0x4dc] ;  /* 0x0004dc00011b7983 */ /* 0x000ee20000300800 */
[----:B------:R-:W4:Y:S01]  /*248d0*/  LDL.LU R12, [R1+0x4c0] ;  /* 0x0004c000010c7983 */ /* 0x000f220000300800 */
[----:B------:R-:W4:Y:S02]  /*248e0*/  LDL.LU R13, [R1+0x4c4] ;  /* 0x0004c400010d7983 */ /* 0x000f240000300800 */
[----:B------:R-:W4:Y:S02]  /*248f0*/  LDL.LU R14, [R1+0x4c8] ;  /* 0x0004c800010e7983 */ /* 0x000f240000300800 */
[----:B------:R-:W4:Y:S01]  /*24900*/  LDL.LU R15, [R1+0x4cc] ;  /* 0x0004cc00010f7983 */ /* 0x000f220000300800 */
[----:B------:R-:W-:Y:S01]  /*24910*/  STL.64 [R1+0x3068], R10 ;  /* 0x0030680a01007387 */ /* 0x000fe20000100a00 */
[----:B------:R0:W-:Y:S03]  /*24920*/  STL.64 [R1+0x3060], R8 ;  /* 0x0030600801007387 */ /* 0x0001e60000100a00 */
[----:B0-----:R-:W2:Y:S01]  /*24930*/  LDL.LU R8, [R1+0x480] ;  /* 0x0004800001087983 */ /* 0x001ea20000300800 */
[----:B------:R-:W2:Y:S02]  /*24940*/  LDL.LU R9, [R1+0x484] ;  /* 0x0004840001097983 */ /* 0x000ea40000300800 */
[----:B------:R-:W2:Y:S02]  /*24950*/  LDL.LU R10, [R1+0x488] ;  /* 0x00048800010a7983 */ /* 0x000ea40000300800 */
[----:B------:R-:W2:Y:S02]  /*24960*/  LDL.LU R11, [R1+0x48c] ;  /* 0x00048c00010b7983 */ /* 0x000ea40000300800 */
[----:B--2---:R-:W-:Y:S01]  /*24970*/  STL.64 [R1+0x3080], R10 ;  /* 0x0030800a01007387 */ /* 0x004fe20000100a00 */
[----:B------:R0:W-:Y:S03]  /*24980*/  STL.64 [R1+0x3078], R8 ;  /* 0x0030780801007387 */ /* 0x0001e60000100a00 */
[----:B0-----:R-:W2:Y:S01]  /*24990*/  LDL.LU R8, [R1+0x490] ;  /* 0x0004900001087983 */ /* 0x001ea20000300800 */
[----:B------:R-:W2:Y:S02]  /*249a0*/  LDL.LU R9, [R1+0x494] ;  /* 0x0004940001097983 */ /* 0x000ea40000300800 */
[----:B------:R-:W2:Y:S02]  /*249b0*/  LDL.LU R10, [R1+0x498] ;  /* 0x00049800010a7983 */ /* 0x000ea40000300800 */
[----:B------:R-:W2:Y:S01]  /*249c0*/  LDL.LU R11, [R1+0x49c] ;  /* 0x00049c00010b7983 */ /* 0x000ea20000300800 */
[C---:B------:R-:W-:Y:S01]  /*249d0*/  HMMA.16816.F32 R20, R16.reuse, R22, R4 ;  /* 0x000000161014723c */ /* 0x040fe20000001804 */
[----:B--2---:R-:W-:Y:S01]  /*249e0*/  STL.64 [R1+0x3098], R10 ;  /* 0x0030980a01007387 */ /* 0x004fe20000100a00 */
[----:B------:R0:W-:Y:S03]  /*249f0*/  STL.64 [R1+0x3090], R8 ;  /* 0x0030900801007387 */ /* 0x0001e60000100a00 */
[----:B0-----:R-:W2:Y:S01]  /*24a00*/  LDL.LU R8, [R1+0x4a0] ;  /* 0x0004a00001087983 */ /* 0x001ea20000300800 */
[----:B------:R-:W2:Y:S02]  /*24a10*/  LDL.LU R9, [R1+0x4a4] ;  /* 0x0004a40001097983 */ /* 0x000ea40000300800 */
[----:B------:R-:W2:Y:S02]  /*24a20*/  LDL.LU R10, [R1+0x4a8] ;  /* 0x0004a800010a7983 */ /* 0x000ea40000300800 */
[----:B------:R-:W2:Y:S01]  /*24a30*/  LDL.LU R11, [R1+0x4ac] ;  /* 0x0004ac00010b7983 */ /* 0x000ea20000300800 */
[----:B------:R-:W2:Y:S01]  /*24a40*/  LDL.LU.64 R6, [R1+0x30e0] ;  /* 0x0030e00001067983 */ /* 0x000ea20000300a00 */
[----:B------:R-:W2:Y:S11]  /*24a50*/  LDL.LU.64 R4, [R1+0x30d8] ;  /* 0x0030d80001047983 */ /* 0x000eb60000300a00 */
[----:B------:R-:W-:Y:S02]  /*24a60*/  STL.64 [R1+0x8d0], R20 ;  /* 0x0008d01401007387 */ /* 0x000fe40000100a00 */
[----:B------:R0:W-:Y:S02]  /*24a70*/  STL.64 [R1+0x8d8], R22 ;  /* 0x0008d81601007387 */ /* 0x0001e40000100a00 */
[----:B0-----:R-:W2:Y:S02]  /*24a80*/  LDL.LU.64 R22, [R1+0x30d0] ;  /* 0x0030d00001167983 */ /* 0x001ea40000300a00 */
[C---:B--2---:R-:W-:Y:S02]  /*24a90*/  HMMA.16816.F32 R20, R16.reuse, R22, R4 ;  /* 0x000000161014723c */ /* 0x044fe40000001804 */
[----:B------:R-:W3:Y:S11]  /*24aa0*/  LDL.LU.64 R6, [R1+0x30c8] ;  /* 0x0030c80001067983 */ /* 0x000ef60000300a00 */
[----:B------:R-:W-:Y:S10]  /*24ab0*/  @!UPT UIADD3 URZ, URZ, URZ, URZ ;  /* 0x0000003f3f3ff290 */ /* 0x000ff4000fffe03f */
[----:B------:R-:W-:Y:S01]  /*24ac0*/  STL.64 [R1+0x7f0], R20 ;  /* 0x0007f01401007387 */ /* 0x000fe20000100a00 */
[----:B------:R-:W-:Y:S02]  /*24ad0*/  STL.64 [R1+0x7f8], R22 ;  /* 0x0007f81601007387 */ /* 0x000fe40000100a00 */
[----:B------:R-:W0:Y:S02]  /*24ae0*/  LDSM.16.MT88.4 R20, [R28+0x2180] ;  /* 0x002180001c14783b */ /* 0x000e240000004200 */
[----:B0-----:R-:W-:Y:S02]  /*24af0*/  STL.64 [R1+0x2f18], R22 ;  /* 0x002f181601007387 */ /* 0x001fe40000100a00 */
[----:B------:R-:W-:Y:S02]  /*24b00*/  STL.64 [R1+0x2f10], R20 ;  /* 0x002f101401007387 */ /* 0x000fe40000100a00 */
[----:B------:R-:W-:Y:S01]  /*24b10*/  STL [R1+0x2a60], R28 ;  /* 0x002a601c01007387 */ /* 0x000fe20000100800 */
[C---:B---3--:R-:W-:Y:S01]  /*24b20*/  HMMA.16816.F32 R4, R16.reuse, R6, R24 ;  /* 0x000000061004723c */ /* 0x048fe20000001818 */
[----:B------:R-:W4:Y:S11]  /*24b30*/  LDL.LU.64 R26, [R1+0x30c0] ;  /* 0x0030c000011a7983 */ /* 0x000f360000300a00 */
[----:B------:R-:W-:Y:S11]  /*24b40*/  @!UPT UIADD3 URZ, URZ, URZ, URZ ;  /* 0x0000003f3f3ff290 */ /* 0x000ff6000fffe03f */
[----:B------:R0:W-:Y:S01]  /*24b50*/  STL.64 [R1+0x7e0], R4 ;  /* 0x0007e00401007387 */ /* 0x0001e20000100a00 */
[----:B------:R1:W-:Y:S03]  /*24b60*/  STL.64 [R1+0x7e8], R6 ;  /* 0x0007e80601007387 */ /* 0x0003e60000100a00 */
[----:B0-----:R-:W2:Y:S01]  /*24b70*/  LDL.LU R4, [R1+0x450] ;  /* 0x0004500001047983 */ /* 0x001ea20000300800 */
[----:B------:R-:W2:Y:S02]  /*24b80*/  LDL.LU R5, [R1+0x454] ;  /* 0x0004540001057983 */ /* 0x000ea40000300800 */
[----:B-1----:R-:W2:Y:S02]  /*24b90*/  LDL.LU R6, [R1+0x458] ;  /* 0x0004580001067983 */ /* 0x002ea40000300800 */
[----:B------:R-:W2:Y:S01]  /*24ba0*/  LDL.LU R7, [R1+0x45c] ;  /* 0x00045c0001077983 */ /* 0x000ea20000300800 */
[C---:B----4-:R-:W-:Y:S01]  /*24bb0*/  HMMA.16816.F32 R24, R16.reuse, R26, R12 ;  /* 0x0000001a1018723c */ /* 0x050fe2000000180c */
[----:B------:R-:W3:Y:S01]  /*24bc0*/  LDL.LU.64 R14, [R1+0x30b8] ;  /* 0x0030b800010e7983 */ /* 0x000ee20000300a00 */
[----:B------:R-:W3:Y:S11]  /*24bd0*/  LDL.LU.64 R12, [R1+0x30b0] ;  /* 0x0030b000010c7983 */ /* 0x000ef60000300a00 */
[----:B------:R-:W-:Y:S10]  /*24be0*/  @!UPT UIADD3 URZ, URZ, URZ, URZ ;  /* 0x0000003f3f3ff290 */ /* 0x000ff4000fffe03f */
[----:B------:R-:W-:Y:S01]  /*24bf0*/  STL.64 [R1+0x7d0], R24 ;  /* 0x0007d01801007387 */ /* 0x000fe20000100a00 */
[----:B------:R0:W-:Y:S03]  /*24c00*/  STL.64 [R1+0x7d8], R26 ;  /* 0x0007d81a01007387 */ /* 0x0001e60000100a00 */
[----:B0-----:R-:W3:Y:S02]  /*24c10*/  LDL.LU.64 R26, [R1+0x30a8] ;  /* 0x0030a800011a7983 */ /* 0x001ee40000300a00 */
[C---:B---3--:R-:W-:Y:S02]  /*24c20*/  HMMA.16816.F32 R24, R16.reuse, R26, R12 ;  /* 0x0000001a1018723c */ /* 0x048fe4000000180c */
[----:B------:R-:W3:Y:S11]  /*24c30*/  LDL.LU.64 R14, [R1+0x30a0] ;  /* 0x0030a000010e7983 */ /* 0x000ef60000300a00 */
[----:B------:R-:W-:Y:S10]  /*24c40*/  @!UPT UIADD3 URZ, URZ, URZ, URZ ;  /* 0x0000003f3f3ff290 */ /* 0x000ff4000fffe03f */
[----:B------:R0:W-:Y:S01]  /*24c50*/  STL.64 [R1+0x4d0], R24 ;  /* 0x0004d01801007387 */ /* 0x0001e20000100a00 */
[----:B------:R1:W-:Y:S03]  /*24c60*/  STL.64 [R1+0x4d8], R26 ;  /* 0x0004d81a01007387 */ /* 0x0003e60000100a00 */
[----:B0-----:R-:W4:Y:S01]  /*24c70*/  LDL.LU R24, [R1+0x3d0] ;  /* 0x0003d00001187983 */ /* 0x001f220000300800 */
[----:B------:R-:W4:Y:S02]  /*24c80*/  LDL.LU R25, [R1+0x3d4] ;  /* 0x0003d40001197983 */ /* 0x000f240000300800 */
[----:B-1----:R-:W4:Y:S02]  /*24c90*/  LDL.LU R26, [R1+0x3d8] ;  /* 0x0003d800011a7983 */ /* 0x002f240000300800 */
[----:B------:R-:W4:Y:S01]  /*24ca0*/  LDL.LU R27, [R1+0x3dc] ;  /* 0x0003dc00011b7983 */ /* 0x000f220000300800 */
[C---:B---3--:R-:W-:Y:S01]  /*24cb0*/  HMMA.16816.F32 R12, R16.reuse, R14, R8 ;  /* 0x0000000e100c723c */ /* 0x048fe20000001808 */
[----:B------:R-:W3:Y:S01]  /*24cc0*/  LDL.LU.64 R10, [R1+0x3098] ;  /* 0x00309800010a7983 */ /* 0x000ee20000300a00 */
[----:B------:R-:W3:Y:S11]  /*24cd0*/  LDL.LU.64 R8, [R1+0x3090] ;  /* 0x0030900001087983 */ /* 0x000ef60000300a00 */
[----:B------:R-:W-:Y:S10]  /*24ce0*/  @!UPT UIADD3 URZ, URZ, URZ, URZ ;  /* 0x0000003f3f3ff290 */ /* 0x000ff4000fffe03f */
        /* <DEDUP_REMOVED lines=9> */
[----:B0-----:R-:W3:Y:S02]  /*24d80*/  LDL.LU.64 R14, [R1+0x3070] ;  /* 0x00307000010e7983 */ /* 0x001ee40000300a00 */
[----:B---3--:R-:W-:Y:S02]  /*24d90*/  HMMA.16816.F32 R12, R16, R14, R8 ;  /* 0x0000000e100c723c */ /* 0x008fe40000001808 */
[----:B------:R-:W3:Y:S01]  /*24da0*/  LDL.LU.64 R10, [R1+0x3068] ;  /* 0x00306800010a7983 */ /* 0x000ee20000300a00 */
[----:B------:R-:W3:Y:S11]  /*24db0*/  LDL.LU.64 R8, [R1+0x3060] ;  /* 0x0030600001087983 */ /* 0x000ef60000300a00 */
        /* <DEDUP_REMOVED lines=8> */
[----:B------:R-:W3:Y:S01]  /*24e40*/  LDL.LU.64 R14, [R1+0x3048] ;  /* 0x00304800010e7983 */ /* 0x000ee20000300a00 */
[----:B------:R-:W2:Y:S11]  /*24e50*/  LDL.LU.64 R12, [R1+0x3040] ;  /* 0x00304000010c7983 */ /* 0x000eb60000300a00 */
[----:B------:R-:W-:Y:S10]  /*24e60*/  @!UPT UIADD3 URZ, URZ, URZ, URZ ;  /* 0x0000003f3f3ff290 */ /* 0x000ff4000fffe03f */
[----:B------:R0:W-:Y:S01]  /*24e70*/  STL.64 [R1+0x400], R20 ;  /* 0x0004001401007387 */ /* 0x0001e20000100a00 */
[----:B------:R1:W-:Y:S03]  /*24e80*/  STL.64 [R1+0x408], R22 ;  /* 0x0004081601007387 */ /* 0x0003e60000100a00 */
[----:B0-----:R-:W2:Y:S01]  /*24e90*/  LDL.LU R20, [R1+0x220] ;  /* 0x0002200001147983 */ /* 0x001ea20000300800 */
[----:B------:R-:W2:Y:S02]  /*24ea0*/  LDL.LU R21, [R1+0x224] ;  /* 0x0002240001157983 */ /* 0x000ea40000300800 */
[----:B-1----:R-:W2:Y:S02]  /*24eb0*/  LDL.LU R22, [R1+0x228] ;  /* 0x0002280001167983 */ /* 0x002ea40000300800 */
[----:B------:R-:W2:Y:S02]  /*24ec0*/  LDL.LU R23, [R1+0x22c] ;  /* 0x00022c0001177983 */ /* 0x000ea40000300800 */
[----:B--2---:R0:W-:Y:S01]  /*24ed0*/  STL.64 [R1+0x3008], R22 ;  /* 0x0030081601007387 */ /* 0x0041e20000100a00 */
[----:B------:R-:W-:Y:S03]  /*24ee0*/  STL.64 [R1+0x3000], R20 ;  /* 0x0030001401007387 */ /* 0x000fe60000100a00 */
[----:B0-----:R-:W2:Y:S01]  /*24ef0*/  LDL.64 R22, [R1+0xb8] ;  /* 0x0000b80001167983 */ /* 0x001ea20000100a00 */
[C---:B---3--:R-:W-:Y:S03]  /*24f00*/  HMMA.16816.F32 R8, R16.reuse, R14, R8 ;  /* 0x0000000e1008723c */ /* 0x048fe60000001808 */
[----:B--2---:R0:W-:Y:S04]  /*24f10*/  STL.64 [R1+0x3010], R22 ;  /* 0x0030101601007387 */ /* 0x0041e80000100a00 */
[----:B0-----:R-:W2:Y:S11]  /*24f20*/  LDL.64 R22, [R1+0xc8] ;  /* 0x0000c80001167983 */ /* 0x001eb60000100a00 */
[----:B------:R-:W-:Y:S05]  /*24f30*/  @!UPT UIADD3 URZ, URZ, URZ, URZ ;  /* 0x0000003f3f3ff290 */ /* 0x000fea000fffe03f */
[----:B------:R-:W-:Y:S02]  /*24f40*/  STL.64 [R1+0x3f0], R8 ;  /* 0x0003f00801007387 */ /* 0x000fe40000100a00 */
[----:B------:R0:W-:Y:S02]  /*24f50*/  STL.64 [R1+0x3f8], R10 ;  /* 0x0003f80a01007387 */ /* 0x0001e40000100a00 */
[----:B0-----:R-:W3:Y:S01]  /*24f60*/  LDL.LU.64 R10, [R1+0x3038] ;  /* 0x00303800010a7983 */ /* 0x001ee20000300a00 */
[----:B------:R0:W-:Y:S02]  /*24f70*/  STL.64 [R1+0x2f60], R14 ;  /* 0x002f600e01007387 */ /* 0x0001e40000100a00 */
[----:B------:R-:W-:Y:S01]  /*24f80*/  STL.64 [R1+0x2f58], R12 ;  /* 0x002f580c01007387 */ /* 0x000fe20000100a00 */
[----:B0-----:R-:W2:Y:S04]  /*24f90*/  LDL.64 R14, [R1+0x88] ;  /* 0x00008800010e7983 */ /* 0x001ea80000100a00 */
[----:B--2---:R0:W-:Y:S04]  /*24fa0*/  STL.64 [R1+0x2ff8], R14 ;  /* 0x002ff80e01007387 */ /* 0x0041e80000100a00 */
[----:B0-----:R-:W2:Y:S01]  /*24fb0*/  LDL.64 R14, [R1+0xa8] ;  /* 0x0000a800010e7983 */ /* 0x001ea20000100a00 */
[C---:B---3--:R-:W-:Y:S03]  /*24fc0*/  HMMA.16816.F32 R4, R16.reuse, R10, R4 ;  /* 0x0000000a1004723c */ /* 0x048fe60000001804 */
[----:B--2---:R0:W-:Y:S01]  /*24fd0*/  STL.64 [R1+0x3018], R14 ;  /* 0x0030180e01007387 */ /* 0x0041e20000100a00 */
[----:B------:R-:W2:Y:S02]  /*24fe0*/  LDL.LU R12, [R1+0x240] ;  /* 0x00024000010c7983 */ /* 0x000ea40000300800 */
[----:B------:R-:W2:Y:S01]  /*24ff0*/  LDL.LU R13, [R1+0x244] ;  /* 0x00024400010d7983 */ /* 0x000ea20000300800 */
[----:B0-----:R-:W2:Y:S01]  /*25000*/  LDL.LU R14, [R1+0x248] ;  /* 0x00024800010e7983 */ /* 0x001ea20000300800 */
[----:B------:R-:W2:Y:S11]  /*25010*/  LDL.LU R15, [R1+0x24c] ;  /* 0x00024c00010f7983 */ /* 0x000eb60000300800 */
[----:B------:R-:W-:Y:S04]  /*25020*/  @!UPT UIADD3 URZ, URZ, URZ, URZ ;  /* 0x0000003f3f3ff290 */ /* 0x000fe8000fffe03f */
[----:B------:R-:W-:Y:S02]  /*25030*/  STL.64 [R1+0x3e0], R4 ;  /* 0x0003e00401007387 */ /* 0x000fe40000100a00 */
[----:B------:R0:W-:Y:S02]  /*25040*/  STL.64 [R1+0x3e8], R6 ;  /* 0x0003e80601007387 */ /* 0x0001e40000100a00 */
[----:B0-----:R-:W4:Y:S01]  /*25050*/  LDL.LU.64 R6, [R1+0x3030] ;  /* 0x0030300001067983 */ /* 0x001f220000300a00 */
[----:B------:R0:W-:Y:S02]  /*25060*/  STL.64 [R1+0x2f68], R10 ;  /* 0x002f680a01007387 */ /* 0x0001e40000100a00 */
[----:B------:R-:W3:Y:S02]  /*25070*/  LDL.LU R8, [R1+0x200] ;  /* 0x0002000001087983 */ /* 0x000ee40000300800 */
[----:B------:R-:W3:Y:S01]  /*25080*/  LDL.LU R9, [R1+0x204] ;  /* 0x0002040001097983 */ /* 0x000ee20000300800 */
[----:B0-----:R-:W3:Y:S01]  /*25090*/  LDL.LU R10, [R1+0x208] ;  /* 0x00020800010a7983 */ /* 0x001ee20000300800 */
[----:B------:R-:W3:Y:S01]  /*250a0*/  LDL.LU R11, [R1+0x20c] ;  /* 0x00020c00010b7983 */ /* 0x000ee20000300800 */
[----:B----4-:R-:W-:Y:S02]  /*250b0*/  HMMA.16816.F32 R16, R16, R6, R24 ;  /* 0x000000061010723c */ /* 0x010fe40000001818 */
[----:B------:R-:W2:Y:S01]  /*250c0*/  LDL.LU.64 R26, [R1+0x3028] ;  /* 0x00302800011a7983 */ /* 0x000ea20000300a00 */
[----:B------:R-:W2:Y:S02]  /*250d0*/  LDL.LU.64 R24, [R1+0x3020] ;  /* 0x0030200001187983 */ /* 0x000ea40000300a00 */
[----:B------:R-:W-:-:S02]  /*250e0*/  IMAD.MOV.U32 R3, RZ, RZ, R22 ;  /* 0x000000ffff037224 */ /* 0x000fc400078e0016 */
[----:B------:R-:W-:Y:S11]  /*250f0*/  IMAD.MOV.U32 R2, RZ, RZ, R23 ;  /* 0x000000ffff027224 */ /* 0x000ff600078e0017 */
[----:B------:R-:W-:Y:S05]  /*25100*/  @!UPT UIADD3 URZ, URZ, URZ, URZ ;  /* 0x0000003f3f3ff290 */ /* 0x000fea000fffe03f */
[----:B------:R-:W-:Y:S01]  /*25110*/  STL.64 [R1+0x3d0], R16 ;  /* 0x0003d01001007387 */ /* 0x000fe20000100a00 */
[----:B------:R0:W-:Y:S03]  /*25120*/  STL.64 [R1+0x3d8], R18 ;  /* 0x0003d81201007387 */ /* 0x0001e60000100a00 */
[----:B0-----:R-:W4:Y:S01]  /*25130*/  LDL.64 R18, [R1+0x98] ;  /* 0x0000980001127983 */ /* 0x001f220000100a00 */
[----:B------:R0:W-:Y:S02]  /*25140*/  STL [R1+0x2f24], R6 ;  /* 0x002f240601007387 */ /* 0x0001e40000100800 */
[----:B------:R1:W-:Y:S02]  /*25150*/  STL [R1+0x2f20], R7 ;  /* 0x002f200701007387 */ /* 0x0003e40000100800 */
[----:B------:R-:W3:Y:S01]  /*25160*/  LDL.LU R4, [R1+0x230] ;  /* 0x0002300001047983 */ /* 0x000ee20000300800 */
[----:B------:R-:W3:Y:S04]  /*25170*/  LDL.LU R5, [R1+0x234] ;  /* 0x0002340001057983 */ /* 0x000ee80000300800 */
[----:B0-----:R-:W3:Y:S01]  /*25180*/  LDL.LU R6, [R1+0x238] ;  /* 0x0002380001067983 */ /* 0x001ee20000300800 */
[----:B-1----:R-:W3:Y:S01]  /*25190*/  LDL.LU R7, [R1+0x23c] ;  /* 0x00023c0001077983 */ /* 0x002ee20000300800 */
[C---:B--2---:R-:W-:Y:S11]  /*251a0*/  HMMA.16816.F32 R12, R24.reuse, R22, R12 ;  /* 0x00000016180c723c */ /* 0x044ff6000000180c */
[----:B------:R-:W-:Y:S11]  /*251b0*/  @!UPT UIADD3 URZ, URZ, URZ, URZ ;  /* 0x0000003f3f3ff290 */ /* 0x000ff6000fffe03f */
[----:B------:R-:W-:Y:S01]  /*251c0*/  @!UPT UIADD3 URZ, URZ, URZ, URZ ;  /* 0x0000003f3f3ff290 */ /* 0x000fe2000fffe03f */
[----:B------:R-:W-:Y:S01]  /*251d0*/  STL.64 [R1+0xad0], R12 ;  /* 0x000ad00c01007387 */ /* 0x000fe20000100a00 */
[----:B------:R0:W-:Y:S03]  /*251e0*/  STL.64 [R1+0xad8], R14 ;  /* 0x000ad80e01007387 */ /* 0x0001e60000100a00 */
[----:B0-----:R-:W2:Y:S01]  /*251f0*/  LDL.LU.64 R14, [R1+0x3018] ;  /* 0x00301800010e7983 */ /* 0x001ea20000300a00 */
[----:B------:R-:W3:Y:S02]  /*25200*/  LDL.LU.64 R22, [R1+0x3010] ;  /* 0x0030100001167983 */ /* 0x000ee40000300a00 */
[----:B------:R-:W-:Y:S02]  /*25210*/  STL [R1+0x2f2c], R2 ;  /* 0x002f2c0201007387 */ /* 0x000fe40000100800 */
[----:B------:R-:W-:Y:S01]  /*25220*/  STL [R1+0x2f28], R3 ;  /* 0x002f280301007387 */ /* 0x000fe20000100800 */
[C---:B---3--:R-:W-:Y:S11]  /*25230*/  HMMA.16816.F32 R4, R24.reuse, R22, R4 ;  /* 0x000000161804723c */ /* 0x048ff60000001804 */
[----:B------:R-:W-:Y:S11]  /*25240*/  @!UPT UIADD3 URZ, URZ, URZ, URZ ;  /* 0x0000003f3f3ff290 */ /* 0x000ff6000fffe03f */
[----:B------:R-:W-:Y:S01]  /*25250*/  @!UPT UIADD3 URZ, URZ, URZ, URZ ;  /* 0x0000003f3f3ff290 */ /* 0x000fe2000fffe03f */
[----:B------:R0:W-:Y:S01]  /*25260*/  STL.64 [R1+0xac0], R4 ;  /* 0x000ac00401007387 */ /* 0x0001e20000100a00 */
[----:B------:R-:W-:Y:S02]  /*25270*/  STL.64 [R1+0xac8], R6 ;  /* 0x000ac80601007387 */ /* 0x000fe40000100a00 */
[----:B0-----:R-:W-:Y:S02]  /*25280*/  IMAD.MOV.U32 R5, RZ, RZ, R22 ;  /* 0x000000ffff057224 */ /* 0x001fe400078e0016 */
[----:B------:R-:W-:Y:S02]  /*25290*/  IMAD.MOV.U32 R4, RZ, RZ, R23 ;  /* 0x000000ffff047224 */ /* 0x000fe400078e0017 */
[----:B------:R-:W2:Y:S01]  /*252a0*/  LDL.LU.64 R22, [R1+0x3008] ;  /* 0x0030080001167983 */ /* 0x000ea20000300a00 */
[----:B------:R-:W2:Y:S02]  /*252b0*/  LDL.LU.64 R20, [R1+0x3000] ;  /* 0x0030000001147983 */ /* 0x000ea40000300a00 */
[----:B------:R0:W-:Y:S02]  /*252c0*/  STL [R1+0x2f34], R4 ;  /* 0x002f340401007387 */ /* 0x0001e40000100800 */
[----:B------:R1:W-:Y:S01]  /*252d0*/  STL [R1+0x2f30], R5 ;  /* 0x002f300501007387 */ /* 0x0003e20000100800 */
[----:B0-----:R-:W4:Y:S01]  /*252e0*/  LDL.LU R4, [R1+0x210] ;  /* 0x0002100001047983 */ /* 0x001f220000300800 */
[----:B-1----:R-:W4:Y:S02]  /*252f0*/  LDL.LU R5, [R1+0x214] ;  /* 0x0002140001057983 */ /* 0x002f240000300800 */
[----:B------:R-:W4:Y:S02]  /*25300*/  LDL.LU R6, [R1+0x218] ;  /* 0x0002180001067983 */ /* 0x000f240000300800 */
[----:B------:R-:W4:Y:S01]  /*25310*/  LDL.LU R7, [R1+0x21c] ;  /* 0x00021c0001077983 */ /* 0x000f220000300800 */
        /* <DEDUP_REMOVED lines=8> */
[----:B----4-:R-:W-:Y:S02]  /*253a0*/  HMMA.16816.F32 R4, R24, R18, R4 ;  /* 0x000000121804723c */ /* 0x010fe40000001804 */
[----:B------:R-:W-:Y:S02]  /*253b0*/  STL [R1+0x2f3c], R20 ;  /* 0x002f3c1401007387 */ /* 0x000fe40000100800 */
[----:B------:R-:W-:Y:S02]  /*253c0*/  STL [R1+0x2f38], R21 ;  /* 0x002f381501007387 */ /* 0x000fe40000100800 */
[----:B-1----:R-:W-:-:S02]  /*253d0*/  IMAD.MOV.U32 R23, RZ, RZ, R18 ;  /* 0x000000ffff177224 */ /* 0x002fc400078e0012 */
[----:B------:R-:W-:Y:S11]  /*253e0*/  IMAD.MOV.U32 R22, RZ, RZ, R19 ;  /* 0x000000ffff167224 */ /* 0x000ff600078e0013 */
[----:B------:R-:W-:Y:S04]  /*253f0*/  @!UPT UIADD3 URZ, URZ, URZ, URZ ;  /* 0x0000003f3f3ff290 */ /* 0x000fe8000fffe03f */
[----:B------:R-:W-:Y:S01]  /*25400*/  STL.64 [R1+0xaa0], R4 ;  /* 0x000aa00401007387 */ /* 0x000fe20000100a00 */
[----:B------:R2:W-:Y:S02]  /*25410*/  STL.64 [R1+0xaa8], R6 ;  /* 0x000aa80601007387 */ /* 0x0005e40000100a00 */
[----:B------:R0:W-:Y:S01]  /*25420*/  STL.64 [R1+0x2f80], R22 ;  /* 0x002f801601007387 */ /* 0x0001e20000100a00 */
[C---:B--2---:R-:W-:Y:S11]  /*25430*/  HMMA.16816.F32 R4, R24.reuse, R14, R8 ;  /* 0x0000000e1804723c */ /* 0x044ff60000001808 */
[----:B------:R-:W-:Y:S11]  /*25440*/  @!UPT UIADD3 URZ, URZ, URZ, URZ ;  /* 0x0000003f3f3ff290 */ /* 0x000ff6000fffe03f */
[----:B------:R-:W-:Y:S01]  /*25450*/  @!UPT UIADD3 URZ, URZ, URZ, URZ ;  /* 0x0000003f3f3ff290 */ /* 0x000fe2000fffe03f */
[----:B------:R-:W-:Y:S01]  /*25460*/  STL.64 [R1+0xa90], R4 ;  /* 0x000a900401007387 */ /* 0x000fe20000100a00 */
[----:B------:R-:W-:Y:S02]  /*25470*/  STL.64 [R1+0xa98], R6 ;  /* 0x000a980601007387 */ /* 0x000fe40000100a00 */
[----:B------:R-:W2:Y:S02]  /*25480*/  LDL.LU R8, [R1+0x360] ;  /* 0x0003600001087983 */ /* 0x000ea40000300800 */
[----:B------:R-:W2:Y:S01]  /*25490*/  LDL.LU R9, [R1+0x364] ;  /* 0x0003640001097983 */ /* 0x000ea20000300800 */
[----:B------:R-:W3:Y:S01]  /*254a0*/  LDL.LU R10, [R1+0x368] ;  /* 0x00036800010a7983 */ /* 0x000ee20000300800 */
[----:B------:R-:W3:Y:S02]  /*254b0*/  LDL.LU R11, [R1+0x36c] ;  /* 0x00036c00010b7983 */ /* 0x000ee40000300800 */
[----:B------:R-:W4:Y:S02]  /*254c0*/  LDL.LU R20, [R1+0x370] ;  /* 0x0003700001147983 */ /* 0x000f240000300800 */
[----:B------:R-:W4:Y:S01]  /*254d0*/  LDL.LU R21, [R1+0x374] ;  /* 0x0003740001157983 */ /* 0x000f220000300800 */
[----:B0-----:R-:W2:Y:S01]  /*254e0*/  LDL.LU R22, [R1+0x378] ;  /* 0x0003780001167983 */ /* 0x001ea20000300800 */
[----:B------:R-:W2:Y:S03]  /*254f0*/  LDL.LU R23, [R1+0x37c] ;  /* 0x00037c0001177983 */ /* 0x000ea60000300800 */
[----:B--2---:R0:W-:Y:S01]  /*25500*/  STL.64 [R1+0x2f90], R22 ;  /* 0x002f901601007387 */ /* 0x0041e20000100a00 */
[----:B----4-:R-:W-:Y:S03]  /*25510*/  STL.64 [R1+0x2f88], R20 ;  /* 0x002f881401007387 */ /* 0x010fe60000100a00 */
[----:B0-----:R-:W2:Y:S04]  /*25520*/  LDL.64 R22, [R1+0x28] ;  /* 0x0000280001167983 */ /* 0x001ea80000100a00 */
[----:B--2---:R0:W-:Y:S04]  /*25530*/  STL.64 [R1+0x2fa0], R22 ;  /* 0x002fa01601007387 */ /* 0x0041e80000100a00 */
[----:B0-----:R-:W2:Y:S04]  /*25540*/  LDL.64 R22, [R1+0x38] ;  /* 0x0000380001167983 */ /* 0x001ea80000100a00 */
[----:B--2---:R0:W-:Y:S04]  /*25550*/  STL.64 [R1+0x2fb8], R22 ;  /* 0x002fb81601007387 */ /* 0x0041e80000100a00 */
[----:B0-----:R-:W2:Y:S04]  /*25560*/  LDL.64 R22, [R1+0x48] ;  /* 0x0000480001167983 */ /* 0x001ea80000100a00 */
[----:B--2---:R0:W-:Y:S01]  /*25570*/  STL.64 [R1+0x2fd0], R22 ;  /* 0x002fd01601007387 */ /* 0x0041e20000100a00 */
[----:B------:R-:W2:Y:S02]  /*25580*/  LDL.LU R20, [R1+0x3b0] ;  /* 0x0003b00001147983 */ /* 0x000ea40000300800 */
[----:B------:R-:W2:Y:S01]  /*25590*/  LDL.LU R21, [R1+0x3b4] ;  /* 0x0003b40001157983 */ /* 0x000ea20000300800 */
[----:B0-----:R-:W4:Y:S01]  /*255a0*/  LDL.LU R22, [R1+0x3b8] ;  /* 0x0003b80001167983 */ /* 0x001f220000300800 */
[----:B------:R-:W4:Y:S02]  /*255b0*/  LDL.LU R23, [R1+0x3bc] ;  /* 0x0003bc0001177983 */ /* 0x000f240000300800 */
[----:B------:R-:W2:Y:S02]  /*255c0*/  LDL.LU R4, [R1+0x1f0] ;  /* 0x0001f00001047983 */ /* 0x000ea40000300800 */
[----:B------:R-:W3:Y:S01]  /*255d0*/  LDL.LU R5, [R1+0x1f4] ;  /* 0x0001f40001057983 */ /* 0x000ee20000300800 */
[----:B------:R-:W3:Y:S01]  /*255e0*/  LDL.LU R6, [R1+0x1f8] ;  /* 0x0001f80001067983 */ /* 0x000ee20000300800 */
[----:B------:R-:W3:Y:S02]  /*255f0*/  LDL.LU R7, [R1+0x1fc] ;  /* 0x0001fc0001077983 */ /* 0x000ee40000300800 */
[----:B------:R-:W3:Y:S01]  /*25600*/  LDL.64 R18, [R1+0x78] ;  /* 0x0000780001127983 */ /* 0x000ee20000100a00 */
[----:B----4-:R0:W-:Y:S01]  /*25610*/  STL.64 [R1+0x2fe0], R22 ;  /* 0x002fe01601007387 */ /* 0x0101e20000100a00 */
[----:B--2---:R-:W-:Y:S03]  /*25620*/  STL.64 [R1+0x2fd8], R20 ;  /* 0x002fd81401007387 */ /* 0x004fe60000100a00 */
[----:B0-----:R-:W2:Y:S01]  /*25630*/  LDL.64 R22, [R1+0x68] ;  /* 0x0000680001167983 */ /* 0x001ea20000100a00 */
[----:B---3--:R0:W-:Y:S02]  /*25640*/  STL.64 [R1+0x2f78], R10 ;  /* 0x002f780a01007387 */ /* 0x0081e40000100a00 */
[----:B------:R1:W-:Y:S01]  /*25650*/  STL.64 [R1+0x2f70], R8 ;  /* 0x002f700801007387 */ /* 0x0003e20000100a00 */
[----:B0-----:R-:W3:Y:S04]  /*25660*/  LDL.64 R10, [R1+0x18] ;  /* 0x00001800010a7983 */ /* 0x001ee80000100a00 */
[----:B---3--:R0:W-:Y:S01]  /*25670*/  STL.64 [R1+0x2f98], R10 ;  /* 0x002f980a01007387 */ /* 0x0081e20000100a00 */
[----:B-1----:R-:W3:Y:S02]  /*25680*/  LDL.LU R8, [R1+0x380] ;  /* 0x0003800001087983 */ /* 0x002ee40000300800 */
[----:B------:R-:W3:Y:S01]  /*25690*/  LDL.LU R9, [R1+0x384] ;  /* 0x0003840001097983 */ /* 0x000ee20000300800 */
[----:B0-----:R-:W4:Y:S01]  /*256a0*/  LDL.LU R10, [R1+0x388] ;  /* 0x00038800010a7983 */ /* 0x001f220000300800 */
[----:B------:R-:W4:Y:S03]  /*256b0*/  LDL.LU R11, [R1+0x38c] ;  /* 0x00038c00010b7983 */ /* 0x000f260000300800 */
[----:B----4-:R-:W-:Y:S01]  /*256c0*/  STL.64 [R1+0x2fb0], R10 ;  /* 0x002fb00a01007387 */ /* 0x010fe20000100a00 */
[----:B---3--:R0:W-:Y:S03]  /*256d0*/  STL.64 [R1+0x2fa8], R8 ;  /* 0x002fa80801007387 */ /* 0x0081e60000100a00 */
[----:B0-----:R-:W3:Y:S01]  /*256e0*/  LDL.LU R8, [R1+0x390] ;  /* 0x0003900001087983 */ /* 0x001ee20000300800 */
[----:B------:R-:W3:Y:S02]  /*256f0*/  LDL.LU R9, [R1+0x394] ;  /* 0x0003940001097983 */ /* 0x000ee40000300800 */
[----:B------:R-:W4:Y:S02]  /*25700*/  LDL.LU R10, [R1+0x398] ;  /* 0x00039800010a7983 */ /* 0x000f240000300800 */
[----:B------:R-:W4:Y:S02]  /*25710*/  LDL.LU R11, [R1+0x39c] ;  /* 0x00039c00010b7983 */ /* 0x000f240000300800 */
[----:B----4-:R-:W-:Y:S01]  /*25720*/  STL.64 [R1+0x2fc8], R10 ;  /* 0x002fc80a01007387 */ /* 0x010fe20000100a00 */
[----:B---3--:R0:W-:Y:S03]  /*25730*/  STL.64 [R1+0x2fc0], R8 ;  /* 0x002fc00801007387 */ /* 0x0081e60000100a00 */
[----:B0-----:R-:W3:Y:S01]  /*25740*/  LDL.LU R8, [R1+0x3a0] ;  /* 0x0003a00001087983 */ /* 0x001ee20000300800 */
[----:B------:R-:W3:Y:S02]  /*25750*/  LDL.LU R9, [R1+0x3a4] ;  /* 0x0003a40001097983 */ /* 0x000ee40000300800 */
[----:B------:R-:W4:Y:S02]  /*25760*/  LDL.LU R10, [R1+0x3a8] ;  /* 0x0003a800010a7983 */ /* 0x000f240000300800 */
[----:B------:R-:W4:Y:S01]  /*25770*/  LDL.LU R11, [R1+0x3ac] ;  /* 0x0003ac00010b7983 */ /* 0x000f220000300800 */
[----:B------:R-:W-:Y:S01]  /*25780*/  HMMA.16816.F32 R4, R24, R18, R4 ;  /* 0x000000121804723c */ /* 0x000fe20000001804 */
[----:B------:R-:W-:-:S02]  /*25790*/  IMAD.MOV.U32 R29, RZ, RZ, R14 ;  /* 0x000000ffff1d7224 */ /* 0x000fc400078e000e */
[----:B------:R-:W-:Y:S01]  /*257a0*/  IMAD.MOV.U32 R28, RZ, RZ, R15 ;  /* 0x000000ffff1c7224 */ /* 0x000fe200078e000f */
[----:B----4-:R-:W-:Y:S01]  /*257b0*/  STL.64 [R1+0x2ff0], R10 ;  /* 0x002ff00a01007387 */ /* 0x010fe20000100a00 */
[----:B---3--:R0:W-:Y:S03]  /*257c0*/  STL.64 [R1+0x2fe8], R8 ;  /* 0x002fe80801007387 */ /* 0x0081e60000100a00 */
[----:B0-----:R-:W3:Y:S01]  /*257d0*/  LDL.LU R8, [R1+0x3c0] ;  /* 0x0003c00001087983 */ /* 0x001ee20000300800 */
[----:B------:R-:W3:Y:S02]  /*257e0*/  LDL.LU R9, [R1+0x3c4] ;  /* 0x0003c40001097983 */ /* 0x000ee40000300800 */
[----:B------:R-:W3:Y:S02]  /*257f0*/  LDL.LU R10, [R1+0x3c8] ;  /* 0x0003c800010a7983 */ /* 0x000ee40000300800 */
[----:B------:R-:W3:Y:S01]  /*25800*/  LDL.LU R11, [R1+0x3cc] ;  /* 0x0003cc00010b7983 */ /* 0x000ee20000300800 */
[----:B------:R-:W4:Y:S09]  /*25810*/  LDL.64 R14, [R1+0x8] ;  /* 0x00000800010e7983 */ /* 0x000f320000100a00 */
[----:B------:R-:W-:Y:S02]  /*25820*/  STL.64 [R1+0xa80], R4 ;  /* 0x000a800401007387 */ /* 0x000fe40000100a00 */
[----:B------:R0:W-:Y:S02]  /*25830*/  STL.64 [R1+0xa88], R6 ;  /* 0x000a880601007387 */ /* 0x0001e40000100a00 */
[----:B0-----:R-:W-:-:S02]  /*25840*/  IMAD.MOV.U32 R6, RZ, RZ, R18 ;  /* 0x000000ffff067224 */ /* 0x001fc400078e0012 */
[----:B------:R-:W-:Y:S02]  /*25850*/  IMAD.MOV.U32 R7, RZ, RZ, R19 ;  /* 0x000000ffff077224 */ /* 0x000fe400078e0013 */
[----:B------:R-:W0:Y:S04]  /*25860*/  LDSM.16.MT88.4 R16, [R0+0x2000] ;  /* 0x002000000010783b */ /* 0x000e280000004200 */
[----:B0-----:R0:W-:Y:S01]  /*25870*/  STL.64 [R1+0x2de0], R18 ;  /* 0x002de01201007387 */ /* 0x0011e20000100a00 */
[----:B------:R2:W-:Y:S03]  /*25880*/  STL.64 [R1+0x2dd8], R16 ;  /* 0x002dd81001007387 */ /* 0x0005e60000100a00 */
[----:B0-----:R-:W4:Y:S04]  /*25890*/  LDL R18, [R1+0x58] ;  /* 0x0000580001127983 */ /* 0x001f280000100800 */
[----:B------:R-:W4:Y:S01]  /*258a0*/  LDL R19, [R1+0x5c] ;  /* 0x00005c0001137983 */ /* 0x000f220000100800 */
[----:B--2---:R-:W-:-:S02]  /*258b0*/  IMAD.MOV.U32 R17, RZ, RZ, R22 ;  /* 0x000000ffff117224 */ /* 0x004fc400078e0016 */
[----:B------:R-:W-:Y:S01]  /*258c0*/  IMAD.MOV.U32 R16, RZ, RZ, R23 ;  /* 0x000000ffff107224 */ /* 0x000fe200078e0017 */
[C---:B---3--:R-:W-:Y:S11]  /*258d0*/  HMMA.16816.F32 R8, R24.reuse, R22, R8 ;  /* 0x000000161808723c */ /* 0x048ff60000001808 */
[----:B------:R-:W-:Y:S11]  /*258e0*/  @!UPT UIADD3 URZ, URZ, URZ, URZ ;  /* 0x0000003f3f3ff290 */ /* 0x000ff6000fffe03f */
[----:B------:R-:W-:Y:S01]  /*258f0*/  @!UPT UIADD3 URZ, URZ, URZ, URZ ;  /* 0x0000003f3f3ff290 */ /* 0x000fe2000fffe03f */
[----:B------:R-:W-:Y:S01]  /*25900*/  STL.64 [R1+0xa70], R8 ;  /* 0x000a700801007387 */ /* 0x000fe20000100a00 */
[----:B------:R0:W-:Y:S03]  /*25910*/  STL.64 [R1+0xa78], R10 ;  /* 0x000a780a01007387 */ /* 0x0001e60000100a00 */
[----:B0-----:R-:W2:Y:S01]  /*25920*/  LDL.LU.64 R10, [R1+0x2ff0] ;  /* 0x002ff000010a7983 */ /* 0x001ea20000300a00 */
[----:B------:R-:W2:Y:S02]  /*25930*/  LDL.LU.64 R8, [R1+0x2fe8] ;  /* 0x002fe80001087983 */ /* 0x000ea40000300a00 */
[----:B------:R-:W4:Y:S02]  /*25940*/  LDL.LU.64 R22, [R1+0x2fe0] ;  /* 0x002fe00001167983 */ /* 0x000f240000300a00 */
[----:B------:R-:W4:Y:S02]  /*25950*/  LDL.LU.64 R20, [R1+0x2fd8] ;  /* 0x002fd80001147983 */ /* 0x000f240000300a00 */
[C---:B----4-:R-:W-:Y:S11]  /*25960*/  HMMA.16816.F32 R20, R24.reuse, R18, R20 ;  /* 0x000000121814723c */ /* 0x050ff60000001814 */
[----:B------:R-:W-:Y:S11]  /*25970*/  @!UPT UIADD3 URZ, URZ, URZ, URZ ;  /* 0x0000003f3f3ff290 */ /* 0x000ff6000fffe03f */
[----:B------:R-:W-:Y:S01]  /*25980*/  @!UPT UIADD3 URZ, URZ, URZ, URZ ;  /* 0x0000003f3f3ff290 */ /* 0x000fe2000fffe03f */
[----:B------:R-:W-:Y:S01]  /*25990*/  STL.64 [R1+0xa60], R20 ;  /* 0x000a601401007387 */ /* 0x000fe20000100a00 */
[----:B------:R0:W-:Y:S03]  /*259a0*/  STL.64 [R1+0xa68], R22 ;  /* 0x000a681601007387 */ /* 0x0001e60000100a00 */
[----:B0-----:R-:W2:Y:S01]  /*259b0*/  LDL.LU.64 R22, [R1+0x2fd0] ;  /* 0x002fd00001167983 */ /* 0x001ea20000300a00 */
[----:B------:R0:W-:Y:S01]  /*259c0*/  STL.64 [R1+0x2e70], R18 ;  /* 0x002e701201007387 */ /* 0x0001e20000100a00 */
[C---:B--2---:R-:W-:Y:S01]  /*259d0*/  HMMA.16816.F32 R8, R24.reuse, R22, R8 ;  /* 0x000000161808723c */ /* 0x044fe20000001808 */
[----:B0-----:R-:W-:Y:S02]  /*259e0*/  IMAD.MOV.U32 R19, RZ, RZ, R22 ;  /* 0x000000ffff137224 */ /* 0x001fe400078e0016 */
[----:B------:R-:W-:Y:S11]  /*259f0*/  IMAD.MOV.U32 R18, RZ, RZ, R23 ;  /* 0x000000ffff127224 */ /* 0x000ff600078e0017 */
[----:B------:R-:W-:Y:S09]  /*25a00*/  @!UPT UIADD3 URZ, URZ, URZ, URZ ;  /* 0x0000003f3f3ff290 */ /* 0x000ff2000fffe03f */
[----:B------:R-:W-:Y:S01]  /*25a10*/  STL.64 [R1+0xa50], R8 ;  /* 0x000a500801007387 */ /* 0x000fe20000100a00 */
[----:B------:R0:W-:Y:S03]  /*25a20*/  STL.64 [R1+0xa58], R10 ;  /* 0x000a580a01007387 */ /* 0x0001e60000100a00 */
[----:B0-----:R-:W2:Y:S01]  /*25a30*/  LDL.LU.64 R10, [R1+0x2fc8] ;  /* 0x002fc800010a7983 */ /* 0x001ea20000300a00 */
[----:B------:R-:W2:Y:S02]  /*25a40*/  LDL.LU.64 R8, [R1+0x2fc0] ;  /* 0x002fc00001087983 */ /* 0x000ea40000300a00 */
[----:B------:R-:W2:Y:S02]  /*25a50*/  LDL.LU.64 R22, [R1+0x2fb8] ;  /* 0x002fb80001167983 */ /* 0x000ea40000300a00 */
[----:B------:R-:W-:Y:S01]  /*25a60*/  STL.64 [R1+0x2f50], R18 ;  /* 0x002f501201007387 */ /* 0x000fe20000100a00 */
[----:B------:R0:W-:Y:S04]  /*25a70*/  STL.64 [R1+0x2f48], R16 ;  /* 0x002f481001007387 */ /* 0x0001e80000100a00 */
[----:B0-----:R-:W3:Y:S01]  /*25a80*/  LDL.LU R16, [R1+0x350] ;  /* 0x0003500001107983 */ /* 0x001ee20000300800 */
[----:B------:R-:W3:Y:S02]  /*25a90*/  LDL.LU R17, [R1+0x354] ;  /* 0x0003540001117983 */ /* 0x000ee40000300800 */
[----:B------:R-:W3:Y:S02]  /*25aa0*/  LDL.LU R18, [R1+0x358] ;  /* 0x0003580001127983 */ /* 0x000ee40000300800 */
[----:B------:R-:W3:Y:S01]  /*25ab0*/  LDL.LU R19, [R1+0x35c] ;  /* 0x00035c0001137983 */ /* 0x000ee20000300800 */
        /* <DEDUP_REMOVED lines=18> */
[C---:B--2---:R-:W-:Y:S11]  /*25be0*/  HMMA.16816.F32 R20, R24.reuse, R10, R20 ;  /* 0x0000000a1814723c */ /* 0x044ff60000001814 */
[----:B------:R-:W-:Y:S11]  /*25bf0*/  @!UPT UIADD3 URZ, URZ, URZ, URZ ;  /* 0x0000003f3f3ff290 */ /* 0x000ff6000fffe03f */
[----:B------:R-:W-:Y:S01]  /*25c00*/  @!UPT UIADD3 URZ, URZ, URZ, URZ ;  /* 0x0000003f3f3ff290 */ /* 0x000fe2000fffe03f */
[----:B------:R0:W-:Y:S01]  /*25c10*/  STL.64 [R1+0xa20], R20 ;  /* 0x000a201401007387 */ /* 0x0001e20000100a00 */
[----:B------:R1:W-:Y:S02]  /*25c20*/  STL.64 [R1+0xa28], R22 ;  /* 0x000a281601007387 */ /* 0x0003e40000100a00 */
[----:B0-----:R-:W-:Y:S01]  /*25c30*/  IMAD.MOV.U32 R20, RZ, RZ, R10 ;  /* 0x000000ffff147224 */ /* 0x001fe200078e000a */
[----:B-1----:R-:W2:Y:S01]  /*25c40*/  LDL.LU.64 R22, [R1+0x2f80] ;  /* 0x002f800001167983 */ /* 0x002ea20000300a00 */
[----:B------:R-:W-:Y:S02]  /*25c50*/  IMAD.MOV.U32 R21, RZ, RZ, R11 ;  /* 0x000000ffff157224 */ /* 0x000fe400078e000b */
[----:B------:R-:W4:Y:S02]  /*25c60*/  LDL.LU.64 R10, [R1+0x2f78] ;  /* 0x002f7800010a7983 */ /* 0x000f240000300a00 */
[----:B------:R-:W4:Y:S02]  /*25c70*/  LDL.LU.64 R8, [R1+0x2f70] ;  /* 0x002f700001087983 */ /* 0x000f240000300a00 */
[C---:B----4-:R-:W-:Y:S11]  /*25c80*/  HMMA.16816.F32 R8, R24.reuse, R14, R8 ;  /* 0x0000000e1808723c */ /* 0x050ff60000001808 */
[----:B------:R-:W-:Y:S11]  /*25c90*/  @!UPT UIADD3 URZ, URZ, URZ, URZ ;  /* 0x0000003f3f3ff290 */ /* 0x000ff6000fffe03f */
[----:B------:R-:W-:Y:S01]  /*25ca0*/  @!UPT UIADD3 URZ, URZ, URZ, URZ ;  /* 0x0000003f3f3ff290 */ /* 0x000fe2000fffe03f */
[----:B------:R0:W-:Y:S01]  /*25cb0*/  STL.64 [R1+0x3c0], R8 ;  /* 0x0003c00801007387 */ /* 0x0001e20000100a00 */
[----:B------:R1:W-:Y:S02]  /*25cc0*/  STL.64 [R1+0x3c8], R10 ;  /* 0x0003c80a01007387 */ /* 0x0003e40000100a00 */
[----:B0-----:R-:W-:Y:S01]  /*25cd0*/  IMAD.MOV.U32 R8, RZ, RZ, R14 ;  /* 0x000000ffff087224 */ /* 0x001fe200078e000e */
[----:B-1----:R-:W4:Y:S01]  /*25ce0*/  LDL.LU.64 R10, [R1+0x2f68] ;  /* 0x002f6800010a7983 */ /* 0x002f220000300a00 */
[----:B------:R-:W-:Y:S02]  /*25cf0*/  IMAD.MOV.U32 R9, RZ, RZ, R15 ;  /* 0x000000ffff097224 */ /* 0x000fe400078e000f */
[----:B------:R-:W3:Y:S02]  /*25d00*/  LDL.LU.64 R14, [R1+0x2f60] ;  /* 0x002f6000010e7983 */ /* 0x000ee40000300a00 */
[----:B------:R-:W2:Y:S01]  /*25d10*/  LDL.LU.64 R12, [R1+0x2f58] ;  /* 0x002f5800010c7983 */ /* 0x000ea20000300a00 */
[----:B---3--:R-:W-:Y:S11]  /*25d20*/  HMMA.16816.F32 R16, R24, R14, R16 ;  /* 0x0000000e1810723c */ /* 0x008ff60000001810 */
[----:B------:R-:W-:Y:S11]  /*25d30*/  @!UPT UIADD3 URZ, URZ, URZ, URZ ;  /* 0x0000003f3f3ff290 */ /* 0x000ff6000fffe03f */
[----:B------:R-:W-:Y:S01]  /*25d40*/  @!UPT UIADD3 URZ, URZ, URZ, URZ ;  /* 0x0000003f3f3ff290 */ /* 0x000fe2000fffe03f */
[----:B------:R-:W-:Y:S01]  /*25d50*/  STL.64 [R1+0x3b0], R16 ;  /* 0x0003b01001007387 */ /* 0x000fe20000100a00 */
[----:B------:R0:W-:Y:S03]  /*25d60*/  STL.64 [R1+0x3b8], R18 ;  /* 0x0003b81201007387 */ /* 0x0001e60000100a00 */
[----:B0-----:R-:W3:Y:S01]  /*25d70*/  LDL.LU.64 R18, [R1+0x2f50] ;  /* 0x002f500001127983 */ /* 0x001ee20000300a00 */
[----:B------:R-:W3:Y:S02]  /*25d80*/  LDL.LU.64 R16, [R1+0x2f48] ;  /* 0x002f480001107983 */ /* 0x000ee40000300a00 */
[----:B------:R0:W-:Y:S02]  /*25d90*/  STL.64 [R1+0x2df8], R14 ;  /* 0x002df80e01007387 */ /* 0x0001e40000100a00 */
[----:B--2---:R1:W-:Y:S02]  /*25da0*/  STL.64 [R1+0x2df0], R12 ;  /* 0x002df00c01007387 */ /* 0x0043e40000100a00 */
[----:B0-----:R-:W-:-:S02]  /*25db0*/  IMAD.MOV.U32 R14, RZ, RZ, R8 ;  /* 0x000000ffff0e7224 */ /* 0x001fc400078e0008 */
[----:B------:R-:W-:Y:S01]  /*25dc0*/  IMAD.MOV.U32 R15, RZ, RZ, R9 ;  /* 0x000000ffff0f7224 */ /* 0x000fe200078e0009 */
[----:B------:R-:W2:Y:S01]  /*25dd0*/  LDL.LU R8, [R1+0x2f44] ;  /* 0x002f440001087983 */ /* 0x000ea20000300800 */
[----:B------:R-:W2:Y:S03]  /*25de0*/  LDL.LU R9, [R1+0x2f40] ;  /* 0x002f400001097983 */ /* 0x000ea60000300800 */
[----:B------:R0:W-:Y:S01]  /*25df0*/  STL.64 [R1+0x2e10], R14 ;  /* 0x002e100e01007387 */ /* 0x0001e20000100a00 */
[----:B-1----:R-:W4:Y:S02]  /*25e00*/  LDL.LU R12, [R1+0x340] ;  /* 0x00034000010c7983 */ /* 0x002f240000300800 */
[----:B------:R-:W4:Y:S01]  /*25e10*/  LDL.LU R13, [R1+0x344] ;  /* 0x00034400010d7983 */ /* 0x000f220000300800 */
[----:B0-----:R-:W4:Y:S01]  /*25e20*/  LDL.LU R14, [R1+0x348] ;  /* 0x00034800010e7983 */ /* 0x001f220000300800 */
[----:B------:R-:W4:Y:S02]  /*25e30*/  LDL.LU R15, [R1+0x34c] ;  /* 0x00034c00010f7983 */ /* 0x000f240000300800 */
[----:B----4-:R-:W-:Y:S11]  /*25e40*/  HMMA.16816.F32 R12, R24, R10, R12 ;  /* 0x0000000a180c723c */ /* 0x010ff6000000180c */
[----:B------:R-:W-:Y:S11]  /*25e50*/  @!UPT UIADD3 URZ, URZ, URZ, URZ ;  /* 0x0000003f3f3ff290 */ /* 0x000ff6000fffe03f */
[----:B------:R-:W-:Y:S01]  /*25e60*/  @!UPT UIADD3 URZ, URZ, URZ, URZ ;  /* 0x0000003f3f3ff290 */ /* 0x000fe2000fffe03f */
[----:B------:R-:W-:Y:S01]  /*25e70*/  STL.64 [R1+0x3a0], R12 ;  /* 0x0003a00c01007387 */ /* 0x000fe20000100a00 */
[----:B------:R0:W-:Y:S02]  /*25e80*/  STL.64 [R1+0x3a8], R14 ;  /* 0x0003a80e01007387 */ /* 0x0001e40000100a00 */
[----:B0-----:R-:W-:Y:S02]  /*25e90*/  IMAD.MOV.U32 R14, RZ, RZ, R20 ;  /* 0x000000ffff0e7224 */ /* 0x001fe400078e0014 */
[----:B------:R-:W-:Y:S01]  /*25ea0*/  IMAD.MOV.U32 R15, RZ, RZ, R21 ;  /* 0x000000ffff0f7224 */ /* 0x000fe200078e0015 */
[----:B------:R-:W4:Y:S01]  /*25eb0*/  LDL.LU R20, [R1+0x2f3c] ;  /* 0x002f3c0001147983 */ /* 0x000f220000300800 */
[----:B------:R-:W4:Y:S03]  /*25ec0*/  LDL.LU R21, [R1+0x2f38] ;  /* 0x002f380001157983 */ /* 0x000f260000300800 */
[----:B------:R-:W-:Y:S01]  /*25ed0*/  STL.64 [R1+0x2e28], R14 ;  /* 0x002e280e01007387 */ /* 0x000fe20000100a00 */
[----:B------:R-:W-:Y:S02]  /*25ee0*/  STL.64 [R1+0x2e08], R10 ;  /* 0x002e080a01007387 */ /* 0x000fe40000100a00 */
[----:B--2---:R0:W-:Y:S02]  /*25ef0*/  STL.64 [R1+0x2e00], R8 ;  /* 0x002e000801007387 */ /* 0x0041e40000100a00 */
[----:B0-----:R-:W2:Y:S01]  /*25f00*/  LDL.LU R8, [R1+0xf0] ;  /* 0x0000f00001087983 */ /* 0x001ea20000300800 */
[----:B------:R-:W2:Y:S02]  /*25f10*/  LDL.LU R9, [R1+0xf4] ;  /* 0x0000f40001097983 */ /* 0x000ea40000300800 */
[----:B------:R-:W2:Y:S02]  /*25f20*/  LDL.LU R10, [R1+0xf8] ;  /* 0x0000f800010a7983 */ /* 0x000ea40000300800 */
[----:B------:R-:W2:Y:S02]  /*25f30*/  LDL.LU R11, [R1+0xfc] ;  /* 0x0000fc00010b7983 */ /* 0x000ea40000300800 */
[----:B------:R-:W-:-:S02]  /*25f40*/  IMAD.MOV.U32 R14, RZ, RZ, R4 ;  /* 0x000000ffff0e7224 */ /* 0x000fc400078e0004 */
[----:B------:R-:W-:Y:S01]  /*25f50*/  IMAD.MOV.U32 R15, RZ, RZ, R5 ;  /* 0x000000ffff0f7224 */ /* 0x000fe200078e0005 */
[----:B------:R-:W4:Y:S01]  /*25f60*/  LDL.LU R4, [R1+0x2f34] ;  /* 0x002f340001047983 */ /* 0x000f220000300800 */
[----:B------:R-:W4:Y:S03]  /*25f70*/  LDL.LU R5, [R1+0x2f30] ;  /* 0x002f300001057983 */ /* 0x000f260000300800 */
[----:B------:R0:W-:Y:S02]  /*25f80*/  STL.64 [R1+0x2e40], R14 ;  /* 0x002e400e01007387 */ /* 0x0001e40000100a00 */
[----:B0-----:R-:W-:Y:S02]  /*25f90*/  IMAD.MOV.U32 R14, RZ, RZ, R2 ;  /* 0x000000ffff0e7224 */ /* 0x001fe400078e0002 */
[----:B------:R-:W-:Y:S01]  /*25fa0*/  IMAD.MOV.U32 R15, RZ, RZ, R3 ;  /* 0x000000ffff0f7224 */ /* 0x000fe200078e0003 */
[----:B------:R-:W4:Y:S01]  /*25fb0*/  LDL.LU R2, [R1+0x2f2c] ;  /* 0x002f2c0001027983 */ /* 0x000f220000300800 */
[----:B------:R-:W4:Y:S03]  /*25fc0*/  LDL.LU R3, [R1+0x2f28] ;  /* 0x002f280001037983 */ /* 0x000f260000300800 */
[----:B------:R3:W-:Y:S02]  /*25fd0*/  STL.64 [R1+0x2e58], R14 ;  /* 0x002e580e01007387 */ /* 0x0007e40000100a00 */
[----:B---3--:R-:W-:-:S02]  /*25fe0*/  IMAD.MOV.U32 R14, RZ, RZ, R19 ;  /* 0x000000ffff0e7224 */ /* 0x008fc400078e0013 */
[----:B------:R-:W-:Y:S02]  /*25ff0*/  IMAD.MOV.U32 R15, RZ, RZ, R18 ;  /* 0x000000ffff0f7224 */ /* 0x000fe400078e0012 */
[----:B------:R-:W-:Y:S02]  /*26000*/  IMAD.MOV.U32 R18, RZ, RZ, R17 ;  /* 0x000000ffff127224 */ /* 0x000fe400078e0011 */
[----:B------:R-:W-:Y:S01]  /*26010*/  IMAD.MOV.U32 R19, RZ, RZ, R16 ;  /* 0x000000ffff137224 */ /* 0x000fe200078e0010 */
[----:B--2---:R-:W-:Y:S01]  /*26020*/  STL.64 [R1+0x2e20], R10 ;  /* 0x002e200a01007387 */ /* 0x004fe20000100a00 */
[----:B------:R0:W-:Y:S03]  /*26030*/  STL.64 [R1+0x2e18], R8 ;  /* 0x002e180801007387 */ /* 0x0001e60000100a00 */
[----:B0-----:R-:W2:Y:S01]  /*26040*/  LDL.LU R8, [R1+0x100] ;  /* 0x0001000001087983 */ /* 0x001ea20000300800 */
[----:B------:R-:W2:Y:S02]  /*26050*/  LDL.LU R9, [R1+0x104] ;  /* 0x0001040001097983 */ /* 0x000ea40000300800 */
[----:B------:R-:W3:Y:S02]  /*26060*/  LDL.LU R10, [R1+0x108] ;  /* 0x00010800010a7983 */ /* 0x000ee40000300800 */
[----:B------:R-:W3:Y:S01]  /*26070*/  LDL.LU R11, [R1+0x10c] ;  /* 0x00010c00010b7983 */ /* 0x000ee20000300800 */
[----:B------:R0:W-:Y:S01]  /*26080*/  STL.64 [R1+0x2e78], R14 ;  /* 0x002e780e01007387 */ /* 0x0001e20000100a00 */
[----:B------:R1:W-:Y:S02]  /*26090*/  STL.64 [R1+0x2e80], R18 ;  /* 0x002e801201007387 */ /* 0x0003e40000100a00 */
[----:B------:R-:W2:Y:S02]  /*260a0*/  LDL.LU R12, [R1+0x150] ;  /* 0x00015000010c7983 */ /* 0x000ea40000300800 */
[----:B------:R-:W2:Y:S01]  /*260b0*/  LDL.LU R13, [R1+0x154] ;  /* 0x00015400010d7983 */ /* 0x000ea20000300800 */
[----:B0-----:R-:W2:Y:S01]  /*260c0*/  LDL.LU R14, [R1+0x158] ;  /* 0x00015800010e7983 */ /* 0x001ea20000300800 */
[----:B------:R-:W2:Y:S02]  /*260d0*/  LDL.LU R15, [R1+0x15c] ;  /* 0x00015c00010f7983 */ /* 0x000ea40000300800 */
[----:B-1----:R-:W-:-:S02]  /*260e0*/  IMAD.MOV.U32 R18, RZ, RZ, R6 ;  /* 0x000000ffff127224 */ /* 0x002fc400078e0006 */
[----:B------:R-:W-:Y:S01]  /*260f0*/  IMAD.MOV.U32 R19, RZ, RZ, R7 ;  /* 0x000000ffff137224 */ /* 0x000fe200078e0007 */
[----:B--2---:R-:W-:Y:S01]  /*26100*/  STL.64 [R1+0x2e90], R14 ;  /* 0x002e900e01007387 */ /* 0x004fe20000100a00 */
[----:B------:R0:W-:Y:S02]  /*26110*/  STL.64 [R1+0x2e88], R12 ;  /* 0x002e880c01007387 */ /* 0x0001e40000100a00 */
[----:B------:R-:W2:Y:S02]  /*26120*/  LDL.LU R6, [R1+0x2f24] ;  /* 0x002f240001067983 */ /* 0x000ea40000300800 */
[----:B------:R-:W2:Y:S01]  /*26130*/  LDL.LU R7, [R1+0x2f20] ;  /* 0x002f200001077983 */ /* 0x000ea20000300800 */
[----:B------:R1:W-:Y:S04]  /*26140*/  STL.64 [R1+0x2e98], R18 ;  /* 0x002e981201007387 */ /* 0x0003e80000100a00 */
[----:B0-----:R-:W2:Y:S01]  /*26150*/  LDL.LU R12, [R1+0x160] ;  /* 0x00016000010c7983 */ /* 0x001ea20000300800 */
[----:B------:R-:W2:Y:S02]  /*26160*/  LDL.LU R13, [R1+0x164] ;  /* 0x00016400010d7983 */ /* 0x000ea40000300800 */
[----:B------:R-:W2:Y:S02]  /*26170*/  LDL.LU R14, [R1+0x168] ;  /* 0x00016800010e7983 */ /* 0x000ea40000300800 */
[----:B------:R-:W2:Y:S02]  /*26180*/  LDL.LU R15, [R1+0x16c] ;  /* 0x00016c00010f7983 */ /* 0x000ea40000300800 */
[----:B-1----:R-:W-:-:S02]  /*26190*/  IMAD.MOV.U32 R18, RZ, RZ, R29 ;  /* 0x000000ffff127224 */ /* 0x002fc400078e001d */
[----:B------:R-:W-:Y:S01]  /*261a0*/  IMAD.MOV.U32 R19, RZ, RZ, R28 ;  /* 0x000000ffff137224 */ /* 0x000fe200078e001c */
[----:B--2---:R-:W-:Y:S01]  /*261b0*/  STL.64 [R1+0x2ea8], R14 ;  /* 0x002ea80e01007387 */ /* 0x004fe20000100a00 */
[----:B------:R0:W-:Y:S03]  /*261c0*/  STL.64 [R1+0x2ea0], R12 ;  /* 0x002ea00c01007387 */ /* 0x0001e60000100a00 */
[----:B------:R1:W-:Y:S01]  /*261d0*/  STL.64 [R1+0x2eb0], R18 ;  /* 0x002eb01201007387 */ /* 0x0003e20000100a00 */
        /* <DEDUP_REMOVED lines=13> */
[----:B----4-:R-:W-:-:S02]  /*262b0*/  IMAD.MOV.U32 R18, RZ, RZ, R21 ;  /* 0x000000ffff127224 */ /* 0x010fc400078e0015 */
[----:B------:R-:W-:Y:S01]  /*262c0*/  IMAD.MOV.U32 R19, RZ, RZ, R20 ;  /* 0x000000ffff137224 */ /* 0x000fe200078e0014 */
[----:B--2---:R-:W-:Y:S01]  /*262d0*/  STL.64 [R1+0x2ed8], R14 ;  /* 0x002ed80e01007387 */ /* 0x004fe20000100a00 */
[----:B------:R-:W-:Y:S03]  /*262e0*/  STL.64 [R1+0x2ed0], R12 ;  /* 0x002ed00c01007387 */ /* 0x000fe60000100a00 */
[----:B------:R0:W-:Y:S02]  /*262f0*/  STL.64 [R1+0x2ee0], R18 ;  /* 0x002ee01201007387 */ /* 0x0001e40000100a00 */
[----:B0-----:R-:W-:Y:S02]  /*26300*/  IMAD.MOV.U32 R18, RZ, RZ, R5 ;  /* 0x000000ffff127224 */ /* 0x001fe400078e0005 */
[----:B------:R-:W-:-:S05]  /*26310*/  IMAD.MOV.U32 R19, RZ, RZ, R4 ;  /* 0x000000ffff137224 */ /* 0x000fca00078e0004 */
[----:B------:R-:W-:Y:S01]  /*26320*/  STL.64 [R1+0x2ef8], R18 ;  /* 0x002ef81201007387 */ /* 0x000fe20000100a00 */
[----:B------:R-:W2:Y:S02]  /*26330*/  LDL.LU R12, [R1+0x190] ;  /* 0x00019000010c7983 */ /* 0x000ea40000300800 */
[----:B------:R-:W2:Y:S02]  /*26340*/  LDL.LU R13, [R1+0x194] ;  /* 0x00019400010d7983 */ /* 0x000ea40000300800 */
[----:B------:R-:W4:Y:S01]  /*26350*/  LDL.LU R14, [R1+0x198] ;  /* 0x00019800010e7983 */ /* 0x000f220000300800 */
[----:B------:R-:W4:Y:S01]  /*26360*/  LDL.LU R15, [R1+0x19c] ;  /* 0x00019c00010f7983 */ /* 0x000f220000300800 */
[----:B------:R-:W2:Y:S02]  /*26370*/  LDL.LU R20, [R1+0x1e0] ;  /* 0x0001e00001147983 */ /* 0x000ea40000300800 */
[----:B------:R-:W3:Y:S02]  /*26380*/  LDL.LU R21, [R1+0x1e4] ;  /* 0x0001e40001157983 */ /* 0x000ee40000300800 */
[----:B------:R-:W3:Y:S01]  /*26390*/  LDL.LU R22, [R1+0x1e8] ;  /* 0x0001e80001167983 */ /* 0x000ee20000300800 */
[----:B------:R-:W3:Y:S04]  /*263a0*/  LDL.LU R23, [R1+0x1ec] ;  /* 0x0001ec0001177983 */ /* 0x000ee80000300800 */
[----:B----4-:R-:W-:Y:S01]  /*263b0*/  STL.64 [R1+0x2ef0], R14 ;  /* 0x002ef00e01007387 */ /* 0x010fe20000100a00 */
[----:B--2---:R0:W-:Y:S03]  /*263c0*/  STL.64 [R1+0x2ee8], R12 ;  /* 0x002ee80c01007387 */ /* 0x0041e60000100a00 */
[----:B0-----:R-:W2:Y:S01]  /*263d0*/  LDL.LU R12, [R1+0x1a0] ;  /* 0x0001a000010c7983 */ /* 0x001ea20000300800 */
[----:B------:R-:W2:Y:S02]  /*263e0*/  LDL.LU R13, [R1+0x1a4] ;  /* 0x0001a400010d7983 */ /* 0x000ea40000300800 */
[----:B------:R-:W4:Y:S02]  /*263f0*/  LDL.LU R14, [R1+0x1a8] ;  /* 0x0001a800010e7983 */ /* 0x000f240000300800 */
[----:B------:R-:W4:Y:S02]  /*26400*/  LDL.LU R15, [R1+0x1ac] ;  /* 0x0001ac00010f7983 */ /* 0x000f240000300800 */
[----:B----4-:R-:W-:Y:S01]  /*26410*/  STL.64 [R1+0x2f08], R14 ;  /* 0x002f080e01007387 */ /* 0x010fe20000100a00 */
[----:B--2---:R0:W-:Y:S03]  /*26420*/  STL.64 [R1+0x2f00], R12 ;  /* 0x002f000c01007387 */ /* 0x0041e60000100a00 */
[----:B0-----:R-:W2:Y:S01]  /*26430*/  LDL.LU R12, [R1+0x1b0] ;  /* 0x0001b000010c7983 */ /* 0x001ea20000300800 */
[----:B------:R-:W2:Y:S02]  /*26440*/  LDL.LU R13, [R1+0x1b4] ;  /* 0x0001b400010d7983 */ /* 0x000ea40000300800 */
[----:B------:R-:W2:Y:S02]  /*26450*/  LDL.LU R14, [R1+0x1b8] ;  /* 0x0001b800010e7983 */ /* 0x000ea40000300800 */
[----:B------:R-:W2:Y:S01]  /*26460*/  LDL.LU R15, [R1+0x1bc] ;  /* 0x0001bc00010f7983 */ /* 0x000ea20000300800 */
[----:B---3--:R-:W-:Y:S01]  /*26470*/  STL.64 [R1+0x2e38], R10 ;  /* 0x002e380a01007387 */ /* 0x008fe20000100a00 */
[----:B------:R0:W-:Y:S03]  /*26480*/  STL.64 [R1+0x2e30], R8 ;  /* 0x002e300801007387 */ /* 0x0001e60000100a00 */
        /* <DEDUP_REMOVED lines=11> */
[----:B----4-:R-:W-:Y:S01]  /*26540*/  STL.64 [R1+0x2e68], R10 ;  /* 0x002e680a01007387 */ /* 0x010fe20000100a00 */
[----:B---3--:R0:W-:Y:S03]  /*26550*/  STL.64 [R1+0x2e60], R8 ;  /* 0x002e600801007387 */ /* 0x0081e60000100a00 */
[----:B0-----:R-:W3:Y:S01]  /*26560*/  LDL.LU R8, [R1+0x130] ;  /* 0x0001300001087983 */ /* 0x001ee20000300800 */
[----:B------:R-:W3:Y:S02]  /*26570*/  LDL.LU R9, [R1+0x134] ;  /* 0x0001340001097983 */ /* 0x000ee40000300800 */
[----:B------:R-:W3:Y:S02]  /*26580*/  LDL.LU R10, [R1+0x138] ;  /* 0x00013800010a7983 */ /* 0x000ee40000300800 */
[----:B------:R-:W3:Y:S01]  /*26590*/  LDL.LU R11, [R1+0x13c] ;  /* 0x00013c00010b7983 */ /* 0x000ee20000300800 */
[----:B------:R-:W2:Y:S01]  /*265a0*/  LDL.LU.64 R22, [R1+0x2f18] ;  /* 0x002f180001167983 */ /* 0x000ea20000300a00 */
[----:B------:R-:W2:Y:S02]  /*265b0*/  LDL.LU.64 R20, [R1+0x2f10] ;  /* 0x002f100001147983 */ /* 0x000ea40000300a00 */
[----:B------:R-:W-:-:S02]  /*265c0*/  IMAD.MOV.U32 R18, RZ, RZ, R3 ;  /* 0x000000ffff127224 */ /* 0x000fc400078e0003 */
[----:B------:R-:W-:-:S07]  /*265d0*/  IMAD.MOV.U32 R19, RZ, RZ, R2 ;  /* 0x000000ffff137224 */ /* 0x000fce00078e0002 */
[----:B------:R0:W-:Y:S01]  /*265e0*/  STL.64 [R1+0x4c0], R24 ;  /* 0x0004c01801007387 */ /* 0x0001e20000100a00 */
[----:B------:R1:W-:Y:S03]  /*265f0*/  STL.64 [R1+0x4c8], R26 ;  /* 0x0004c81a01007387 */ /* 0x0003e60000100a00 */
[----:B0-----:R-:W4:Y:S01]  /*26600*/  LDL.LU R24, [R1+0xe0] ;  /* 0x0000e00001187983 */ /* 0x001f220000300800 */
[----:B------:R-:W4:Y:S02]  /*26610*/  LDL.LU R25, [R1+0xe4] ;  /* 0x0000e40001197983 */ /* 0x000f240000300800 */
[----:B-1----:R-:W4:Y:S02]  /*26620*/  LDL.LU R26, [R1+0xe8] ;  /* 0x0000e800011a7983 */ /* 0x002f240000300800 */
[----:B------:R-:W4:Y:S01]  /*26630*/  LDL.LU R27, [R1+0xec] ;  /* 0x0000ec00011b7983 */ /* 0x000f220000300800 */
[----:B------:R0:W-:Y:S01]  /*26640*/  STL.64 [R1+0x2de8], R6 ;  /* 0x002de80601007387 */ /* 0x0001e20000100a00 */
[----:B------:R-:W3:Y:S02]  /*26650*/  LDL.LU R4, [R1+0x140] ;  /* 0x0001400001047983 */ /* 0x000ee40000300800 */
[----:B------:R-:W3:Y:S01]  /*26660*/  LDL.LU R5, [R1+0x144] ;  /* 0x0001440001057983 */ /* 0x000ee20000300800 */
[----:B0-----:R-:W3:Y:S01]  /*26670*/  LDL.LU R6, [R1+0x148] ;  /* 0x0001480001067983 */ /* 0x001ee20000300800 */
[----:B------:R-:W3:Y:S01]  /*26680*/  LDL.LU R7, [R1+0x14c] ;  /* 0x00014c0001077983 */ /* 0x000ee20000300800 */
[C---:B--2---:R-:W-:Y:S02]  /*26690*/  HMMA.16816.F32 R16, R20.reuse, R18, R12 ;  /* 0x000000121410723c */ /* 0x044fe4000000180c */
[----:B------:R-:W2:Y:S01]  /*266a0*/  LDL.LU.64 R14, [R1+0x2f08] ;  /* 0x002f0800010e7983 */ /* 0x000ea20000300a00 */
[----:B------:R-:W2:Y:S11]  /*266b0*/  LDL.LU.64 R12, [R1+0x2f00] ;  /* 0x002f0000010c7983 */ /* 0x000eb60000300a00 */
[----:B------:R-:W-:Y:S09]  /*266c0*/  @!UPT UIADD3 URZ, URZ, URZ, URZ ;  /* 0x0000003f3f3ff290 */ /* 0x000ff2000fffe03f */
[----:B------:R-:W-:Y:S01]  /*266d0*/  STL.64 [R1+0x1b0], R16 ;  /* 0x0001b01001007387 */ /* 0x000fe20000100a00 */
        /* <DEDUP_REMOVED lines=38> */
[----:B------:R-:W3:Y:S11]  /*26940*/  LDL.LU.64 R14, [R1+0x2e78] ;  /* 0x002e7800010e7983 */ /* 0x000ef60000300a00 */
[----:B------:R-:W-:Y:S10]  /*26950*/  @!UPT UIADD3 URZ, URZ, URZ, URZ ;  /* 0x0000003f3f3ff290 */ /* 0x000ff4000fffe03f */
[----:B------:R-:W-:Y:S01]  /*26960*/  STL.64 [R1+0x150], R16 ;  /* 0x0001501001007387 */ /* 0x000fe20000100a00 */
[----:B------:R0:W-:Y:S03]  /*26970*/  STL.64 [R1+0x158], R18 ;  /* 0x0001581201007387 */ /* 0x0001e60000100a00 */
[----:B0-----:R-:W2:Y:S01]  /*26980*/  LDL.LU.64 R18, [R1+0x2e70] ;  /* 0x002e700001127983 */ /* 0x001ea20000300a00 */
[C---:B---3--:R-:W-:Y:S08]  /*26990*/  HMMA.16816.F32 R12, R20.reuse, R14, R8 ;  /* 0x0000000e140c723c */ /* 0x048ff00000001808 */
[C---:B--2---:R-:W-:Y:S01]  /*269a0*/  HMMA.16816.F32 R16, R20.reuse, R18, R4 ;  /* 0x000000121410723c */ /* 0x044fe20000001804 */
[----:B------:R-:W2:Y:S11]  /*269b0*/  LDL.LU R4, [R1+0x1d0] ;  /* 0x0001d00001047983 */ /* 0x000eb60000300800 */
[----:B------:R-:W-:Y:S11]  /*269c0*/  @!UPT UIADD3 URZ, URZ, URZ, URZ ;  /* 0x0000003f3f3ff290 */ /* 0x000ff6000fffe03f */
[----:B------:R0:W-:Y:S01]  /*269d0*/  STL.64 [R1+0x140], R16 ;  /* 0x0001401001007387 */ /* 0x0001e20000100a00 */
[----:B------:R1:W-:Y:S02]  /*269e0*/  STL.64 [R1+0x148], R18 ;  /* 0x0001481201007387 */ /* 0x0003e40000100a00 */
[----:B------:R-:W2:Y:S02]  /*269f0*/  LDL.LU R5, [R1+0x1d4] ;  /* 0x0001d40001057983 */ /* 0x000ea40000300800 */
[----:B------:R-:W2:Y:S01]  /*26a00*/  LDL.LU R6, [R1+0x1d8] ;  /* 0x0001d80001067983 */ /* 0x000ea20000300800 */
[----:B------:R-:W2:Y:S04]  /*26a10*/  LDL.LU R7, [R1+0x1dc] ;  /* 0x0001dc0001077983 */ /* 0x000ea80000300800 */
[----:B0-----:R-:W3:Y:S01]  /*26a20*/  LDL.LU R16, [R1+0xd0] ;  /* 0x0000d00001107983 */ /* 0x001ee20000300800 */
[----:B------:R-:W3:Y:S02]  /*26a30*/  LDL.LU R17, [R1+0xd4] ;  /* 0x0000d40001117983 */ /* 0x000ee40000300800 */
[----:B-1----:R-:W3:Y:S02]  /*26a40*/  LDL.LU R18, [R1+0xd8] ;  /* 0x0000d80001127983 */ /* 0x002ee40000300800 */
[----:B------:R-:W3:Y:S01]  /*26a50*/  LDL.LU R19, [R1+0xdc] ;  /* 0x0000dc0001137983 */ /* 0x000ee20000300800 */
[----:B------:R-:W2:Y:S01]  /*26a60*/  LDL.LU.64 R10, [R1+0x2e68] ;  /* 0x002e6800010a7983 */ /* 0x000ea20000300a00 */
[----:B------:R-:W2:Y:S02]  /*26a70*/  LDL.LU.64 R8, [R1+0x2e60] ;  /* 0x002e600001087983 */ /* 0x000ea40000300a00 */
[----:B------:R-:W-:Y:S02]  /*26a80*/  STL.64 [R1+0x130], R12 ;  /* 0x0001300c01007387 */ /* 0x000fe40000100a00 */
[----:B------:R0:W-:Y:S02]  /*26a90*/  STL.64 [R1+0x138], R14 ;  /* 0x0001380e01007387 */ /* 0x0001e40000100a00 */
        /* <DEDUP_REMOVED lines=28> */
[----:B0-----:R-:W4:Y:S01]  /*26c60*/  LDL.LU.64 R14, [R1+0x2df8] ;  /* 0x002df800010e7983 */ /* 0x001f220000300a00 */
[----:B------:R-:W2:Y:S01]  /*26c70*/  LDL.LU.64 R12, [R1+0x2df0] ;  /* 0x002df000010c7983 */ /* 0x000ea20000300a00 */
[C---:B----4-:R-:W-:Y:S02]  /*26c80*/  HMMA.16816.F32 R24, R20.reuse, R14, R24 ;  /* 0x0000000e1418723c */ /* 0x050fe40000001818 */
[----:B------:R0:W-:Y:S01]  /*26c90*/  STL.64 [R1+0x2d20], R14 ;  /* 0x002d200e01007387 */ /* 0x0001e20000100a00 */
[----:B--2---:R1:W-:Y:S11]  /*26ca0*/  STL.64 [R1+0x2d18], R12 ;  /* 0x002d180c01007387 */ /* 0x0043f60000100a00 */
[----:B------:R-:W-:Y:S09]  /*26cb0*/  @!UPT UIADD3 URZ, URZ, URZ, URZ ;  /* 0x0000003f3f3ff290 */ /* 0x000ff2000fffe03f */
[----:B------:R-:W-:Y:S01]  /*26cc0*/  STL.64 [R1+0xe0], R24 ;  /* 0x0000e01801007387 */ /* 0x000fe20000100a00 */
[----:B------:R-:W-:Y:S02]  /*26cd0*/  STL.64 [R1+0xe8], R26 ;  /* 0x0000e81a01007387 */ /* 0x000fe40000100a00 */
[----:B0-----:R-:W2:Y:S02]  /*26ce0*/  LDL.64 R14, [R1+0x98] ;  /* 0x00009800010e7983 */ /* 0x001ea40000100a00 */
[----:B------:R-:W0:Y:S01]  /*26cf0*/  LDSM.16.MT88.4 R24, [R0+0x2080] ;  /* 0x002080000018783b */ /* 0x000e220000004200 */
[C---:B------:R-:W-:Y:S01]  /*26d00*/  HMMA.16816.F32 R4, R20.reuse, R10, R4 ;  /* 0x0000000a1404723c */ /* 0x040fe20000001804 */
[----:B--2---:R2:W-:Y:S02]  /*26d10*/  STL.64 [R1+0x2dc0], R14 ;  /* 0x002dc00e01007387 */ /* 0x0045e40000100a00 */
[----:B-1----:R-:W4:Y:S02]  /*26d20*/  LDL.LU R12, [R1+0x870] ;  /* 0x00087000010c7983 */ /* 0x002f240000300800 */
[----:B------:R-:W4:Y:S01]  /*26d30*/  LDL.LU R13, [R1+0x874] ;  /* 0x00087400010d7983 */ /* 0x000f220000300800 */
[----:B--2---:R-:W2:Y:S01]  /*26d40*/  LDL.LU R14, [R1+0x878] ;  /* 0x00087800010e7983 */ /* 0x004ea20000300800 */
[----:B------:R-:W2:Y:S03]  /*26d50*/  LDL.LU R15, [R1+0x87c] ;  /* 0x00087c00010f7983 */ /* 0x000ea60000300800 */
[----:B--2---:R1:W-:Y:S01]  /*26d60*/  STL.64 [R1+0x2dd0], R14 ;  /* 0x002dd00e01007387 */ /* 0x0043e20000100a00 */
[----:B----4-:R-:W-:Y:S03]  /*26d70*/  STL.64 [R1+0x2dc8], R12 ;  /* 0x002dc80c01007387 */ /* 0x010fe60000100a00 */
[----:B-1----:R-:W2:Y:S01]  /*26d80*/  LDL.64 R14, [R1+0xc8] ;  /* 0x0000c800010e7983 */ /* 0x002ea20000100a00 */
[----:B0-----:R0:W-:Y:S02]  /*26d90*/  STL [R1+0x2cd8], R24 ;  /* 0x002cd81801007387 */ /* 0x0011e40000100800 */
[----:B------:R1:W-:Y:S02]  /*26da0*/  STL [R1+0x2cd4], R25 ;  /* 0x002cd41901007387 */ /* 0x0003e40000100800 */
[----:B------:R4:W-:Y:S01]  /*26db0*/  STL [R1+0x2cd0], R26 ;  /* 0x002cd01a01007387 */ /* 0x0009e20000100800 */
[----:B------:R3:W-:Y:S04]  /*26dc0*/  STL [R1+0x2ccc], R27 ;  /* 0x002ccc1b01007387 */ /* 0x0007e80000100800 */
[----:B0-----:R-:W2:Y:S01]  /*26dd0*/  LDL.LU R24, [R1+0x850] ;  /* 0x0008500001187983 */ /* 0x001ea20000300800 */
[----:B-1----:R-:W2:Y:S02]  /*26de0*/  LDL.LU R25, [R1+0x854] ;  /* 0x0008540001197983 */ /* 0x002ea40000300800 */
[----:B----4-:R-:W4:Y:S02]  /*26df0*/  LDL.LU R26, [R1+0x858] ;  /* 0x00085800011a7983 */ /* 0x010f240000300800 */
[----:B---3--:R-:W4:Y:S01]  /*26e00*/  LDL.LU R27, [R1+0x85c] ;  /* 0x00085c00011b7983 */ /* 0x008f220000300800 */
[----:B------:R-:W-:Y:S01]  /*26e10*/  STL.64 [R1+0x390], R4 ;  /* 0x0003900401007387 */ /* 0x000fe20000100a00 */
[----:B------:R0:W-:Y:S03]  /*26e20*/  STL.64 [R1+0x398], R6 ;  /* 0x0003980601007387 */ /* 0x0001e60000100a00 */
[----:B0-----:R-:W3:Y:S01]  /*26e30*/  LDL.LU.64 R6, [R1+0x2de8] ;  /* 0x002de80001067983 */ /* 0x001ee20000300a00 */
[----:B------:R0:W-:Y:S02]  /*26e40*/  STL.64 [R1+0x2d10], R10 ;  /* 0x002d100a01007387 */ /* 0x0001e40000100a00 */
[----:B------:R-:W-:Y:S01]  /*26e50*/  STL.64 [R1+0x2d08], R8 ;  /* 0x002d080801007387 */ /* 0x000fe20000100a00 */
[----:B0-----:R-:W2:Y:S01]  /*26e60*/  LDL.64 R10, [R1+0xa8] ;  /* 0x0000a800010a7983 */ /* 0x001ea20000100a00 */
[----:B---3--:R-:W-:Y:S03]  /*26e70*/  HMMA.16816.F32 R20, R20, R6, R16 ;  /* 0x000000061414723c */ /* 0x008fe60000001810 */
[----:B------:R-:W3:Y:S01]  /*26e80*/  LDL.LU.64 R18, [R1+0x2de0] ;  /* 0x002de00001127983 */ /* 0x000ee20000300a00 */
[----:B------:R-:W3:Y:S11]  /*26e90*/  LDL.LU.64 R16, [R1+0x2dd8] ;  /* 0x002dd80001107983 */ /* 0x000ef60000300a00 */
[----:B------:R-:W-:Y:S08]  /*26ea0*/  @!UPT UIADD3 URZ, URZ, URZ, URZ ;  /* 0x0000003f3f3ff290 */ /* 0x000ff0000fffe03f */
[----:B------:R0:W-:Y:S01]  /*26eb0*/  STL.64 [R1+0xd0], R20 ;  /* 0x0000d01401007387 */ /* 0x0001e20000100a00 */
[----:B------:R1:W-:Y:S03]  /*26ec0*/  STL.64 [R1+0xd8], R22 ;  /* 0x0000d81601007387 */ /* 0x0003e60000100a00 */
[----:B0-----:R-:W3:Y:S01]  /*26ed0*/  LDL.LU R20, [R1+0x860] ;  /* 0x0008600001147983 */ /* 0x001ee20000300800 */
[----:B------:R-:W3:Y:S02]  /*26ee0*/  LDL.LU R21, [R1+0x864] ;  /* 0x0008640001157983 */ /* 0x000ee40000300800 */
[----:B-1----:R-:W3:Y:S02]  /*26ef0*/  LDL.LU R22, [R1+0x868] ;  /* 0x0008680001167983 */ /* 0x002ee40000300800 */
[----:B------:R-:W3:Y:S01]  /*26f00*/  LDL.LU R23, [R1+0x86c] ;  /* 0x00086c0001177983 */ /* 0x000ee20000300800 */
[----:B------:R0:W-:Y:S01]  /*26f10*/  STL [R1+0x2ce0], R6 ;  /* 0x002ce00601007387 */ /* 0x0001e20000100800 */
[----:B------:R1:W-:Y:S02]  /*26f20*/  STL [R1+0x2cdc], R7 ;  /* 0x002cdc0701007387 */ /* 0x0003e40000100800 */
[----:B------:R-:W3:Y:S02]  /*26f30*/  LDL.LU R4, [R1+0x880] ;  /* 0x0008800001047983 */ /* 0x000ee40000300800 */
[----:B------:R-:W3:Y:S01]  /*26f40*/  LDL.LU R5, [R1+0x884] ;  /* 0x0008840001057983 */ /* 0x000ee20000300800 */
[----:B0-----:R-:W3:Y:S01]  /*26f50*/  LDL.LU R6, [R1+0x888] ;  /* 0x0008880001067983 */ /* 0x001ee20000300800 */
[----:B-1----:R-:W3:Y:S02]  /*26f60*/  LDL.LU R7, [R1+0x88c] ;  /* 0x00088c0001077983 */ /* 0x002ee40000300800 */
[----:B--2---:R-:W-:Y:S01]  /*26f70*/  IMAD.MOV.U32 R2, RZ, RZ, R15 ;  /* 0x000000ffff027224 */ /* 0x004fe200078e000f */
[C---:B---3--:R-:W-:Y:S11]  /*26f80*/  HMMA.16816.F32 R4, R16.reuse, R14, R4 ;  /* 0x0000000e1004723c */ /* 0x048ff60000001804 */
[----:B------:R-:W-:Y:S11]  /*26f90*/  @!UPT UIADD3 URZ, URZ, URZ, URZ ;  /* 0x0000003f3f3ff290 */ /* 0x000ff6000fffe03f */
[----:B------:R-:W-:Y:S01]  /*26fa0*/  @!UPT UIADD3 URZ, URZ, URZ, URZ ;  /* 0x0000003f3f3ff290 */ /* 0x000fe2000fffe03f */
[----:B------:R0:W-:Y:S01]  /*26fb0*/  STL.64 [R1+0xb40], R4 ;  /* 0x000b400401007387 */ /* 0x0001e20000100a00 */
[----:B------:R1:W-:Y:S02]  /*26fc0*/  STL.64 [R1+0xb48], R6 ;  /* 0x000b480601007387 */ /* 0x0003e40000100a00 */
[----:B0-----:R-:W-:Y:S02]  /*26fd0*/  IMAD.MOV.U32 R4, RZ, RZ, R14 ;  /* 0x000000ffff047224 */ /* 0x001fe400078e000e */
[----:B------:R-:W2:Y:S01]  /*26fe0*/  LDL.LU.64 R14, [R1+0x2dd0] ;  /* 0x002dd000010e7983 */ /* 0x000ea20000300a00 */
[----:B------:R-:W2:Y:S02]  /*26ff0*/  LDL.LU.64 R12, [R1+0x2dc8] ;  /* 0x002dc800010c7983 */ /* 0x000ea40000300a00 */
[----:B------:R-:W-:Y:S02]  /*27000*/  STL [R1+0x2ce8], R2 ;  /* 0x002ce80201007387 */ /* 0x000fe40000100800 */
[----:B------:R-:W-:Y:S01]  /*27010*/  STL [R1+0x2ce4], R4 ;  /* 0x002ce40401007387 */ /* 0x000fe20000100800 */
[----:B-1----:R-:W2:Y:S02]  /*27020*/  LDL.64 R6, [R1+0xb8] ;  /* 0x0000b80001067983 */ /* 0x002ea40000100a00 */
[----:B--2---:R-:W-:Y:S11]  /*27030*/  HMMA.16816.F32 R12, R16, R6, R12 ;  /* 0x00000006100c723c */ /* 0x004ff6000000180c */
[----:B------:R-:W-:Y:S11]  /*27040*/  @!UPT UIADD3 URZ, URZ, URZ, URZ ;  /* 0x0000003f3f3ff290 */ /* 0x000ff6000fffe03f */
[----:B------:R-:W-:Y:S01]  /*27050*/  @!UPT UIADD3 URZ, URZ, URZ, URZ ;  /* 0x0000003f3f3ff290 */ /* 0x000fe2000fffe03f */
[----:B------:R-:W-:Y:S01]  /*27060*/  STL.64 [R1+0xb30], R12 ;  /* 0x000b300c01007387 */ /* 0x000fe20000100a00 */
[----:B------:R0:W-:Y:S03]  /*27070*/  STL.64 [R1+0xb38], R14 ;  /* 0x000b380e01007387 */ /* 0x0001e60000100a00 */
[----:B0-----:R-:W4:Y:S01]  /*27080*/  LDL.LU.64 R14, [R1+0x2dc0] ;  /* 0x002dc000010e7983 */ /* 0x001f220000300a00 */
[----:B------:R-:W-:Y:S02]  /*27090*/  IMAD.MOV.U32 R5, RZ, RZ, R7 ;  /* 0x000000ffff057224 */ /* 0x000fe400078e0007 */
[----:B------:R-:W-:-:S03]  /*270a0*/  IMAD.MOV.U32 R28, RZ, RZ, R6 ;  /* 0x000000ffff1c7224 */ /* 0x000fc600078e0006 */
[----:B------:R0:W-:Y:S02]  /*270b0*/  STL [R1+0x2cf0], R5 ;  /* 0x002cf00501007387 */ /* 0x0001e40000100800 */
[C---:B0-----:R-:W-:Y:S02]  /*270c0*/  HMMA.16816.F32 R4, R16.reuse, R10, R20 ;  /* 0x0000000a1004723c */ /* 0x041fe40000001814 */
[----:B------:R-:W-:Y:S01]  /*270d0*/  STL [R1+0x2cec], R28 ;  /* 0x002cec1c01007387 */ /* 0x000fe20000100800 */
[----:B------:R-:W-:Y:S02]  /*270e0*/  IMAD.MOV.U32 R29, RZ, RZ, R11 ;  /* 0x000000ffff1d7224 */ /* 0x000fe400078e000b */
[----:B------:R-:W-:Y:S11]  /*270f0*/  IMAD.MOV.U32 R3, RZ, RZ, R10 ;  /* 0x000000ffff037224 */ /* 0x000ff600078e000a */
[----:B------:R-:W-:Y:S07]  /*27100*/  @!UPT UIADD3 URZ, URZ, URZ, URZ ;  /* 0x0000003f3f3ff290 */ /* 0x000fee000fffe03f */
[----:B------:R-:W-:Y:S01]  /*27110*/  STL.64 [R1+0xb20], R4 ;  /* 0x000b200401007387 */ /* 0x000fe20000100a00 */
[----:B------:R4:W-:Y:S02]  /*27120*/  STL.64 [R1+0xb28], R6 ;  /* 0x000b280601007387 */ /* 0x0009e40000100a00 */
[----:B------:R-:W-:Y:S02]  /*27130*/  STL [R1+0x2cf8], R29 ;  /* 0x002cf81d01007387 */ /* 0x000fe40000100800 */
[----:B------:R-:W-:Y:S01]  /*27140*/  STL [R1+0x2cf4], R3 ;  /* 0x002cf40301007387 */ /* 0x000fe20000100800 */
[----:B----4-:R-:W-:Y:S07]  /*27150*/  HMMA.16816.F32 R4, R16, R14, R24 ;  /* 0x0000000e1004723c */ /* 0x010fee0000001818 */
[----:B------:R-:W-:-:S02]  /*27160*/  IMAD.MOV.U32 R26, RZ, RZ, R14 ;  /* 0x000000ffff1a7224 */ /* 0x000fc400078e000e */
[----:B------:R-:W-:Y:S11]  /*27170*/  IMAD.MOV.U32 R27, RZ, RZ, R15 ;  /* 0x000000ffff1b7224 */ /* 0x000ff600078e000f */
[----:B------:R-:W-:Y:S03]  /*27180*/  @!UPT UIADD3 URZ, URZ, URZ, URZ ;  /* 0x0000003f3f3ff290 */ /* 0x000fe6000fffe03f */
[----:B------:R-:W-:Y:S01]  /*27190*/  STL.64 [R1+0xb10], R4 ;  /* 0x000b100401007387 */ /* 0x000fe20000100a00 */
[----:B------:R-:W-:Y:S02]  /*271a0*/  STL.64 [R1+0xb18], R6 ;  /* 0x000b180601007387 */ /* 0x000fe40000100a00 */
[----:B------:R-:W2:Y:S02]  /*271b0*/  LDL R14, [R1+0x8] ;  /* 0x00000800010e7983 */ /* 0x000ea40000100800 */
[----:B------:R-:W2:Y:S02]  /*271c0*/  LDL R15, [R1+0xc] ;  /* 0x00000c00010f7983 */ /* 0x000ea40000100800 */
[----:B--2---:R0:W-:Y:S01]  /*271d0*/  STL.64 [R1+0x2d38], R14 ;  /* 0x002d380e01007387 */ /* 0x0041e20000100a00 */
[----:B------:R-:W2:Y:S02]  /*271e0*/  LDL.LU R8, [R1+0x760] ;  /* 0x0007600001087983 */ /* 0x000ea40000300800 */
[----:B------:R-:W2:Y:S02]  /*271f0*/  LDL.LU R9, [R1+0x764] ;  /* 0x0007640001097983 */ /* 0x000ea40000300800 */
[----:B------:R-:W3:Y:S01]  /*27200*/  LDL.LU R10, [R1+0x768] ;  /* 0x00076800010a7983 */ /* 0x000ee20000300800 */
[----:B------:R-:W3:Y:S04]  /*27210*/  LDL.LU R11, [R1+0x76c] ;  /* 0x00076c00010b7983 */ /* 0x000ee80000300800 */
[----:B0-----:R-:W4:Y:S04]  /*27220*/  LDL.64 R14, [R1+0x18] ;  /* 0x00001800010e7983 */ /* 0x001f280000100a00 */
[----:B----4-:R0:W-:Y:S04]  /*27230*/  STL.64 [R1+0x2d50], R14 ;  /* 0x002d500e01007387 */ /* 0x0101e80000100a00 */
[----:B0-----:R-:W4:Y:S04]  /*27240*/  LDL.64 R14, [R1+0x28] ;  /* 0x00002800010e7983 */ /* 0x001f280000100a00 */
[----:B----4-:R-:W-:Y:S01]  /*27250*/  STL.64 [R1+0x2d68], R14 ;  /* 0x002d680e01007387 */ /* 0x010fe20000100a00 */
[----:B---3--:R-:W-:Y:S02]  /*27260*/  STL.64 [R1+0x2d30], R10 ;  /* 0x002d300a01007387 */ /* 0x008fe40000100a00 */
[----:B--2---:R0:W-:Y:S02]  /*27270*/  STL.64 [R1+0x2d28], R8 ;  /* 0x002d280801007387 */ /* 0x0041e40000100a00 */
[----:B0-----:R-:W2:Y:S01]  /*27280*/  LDL.LU R8, [R1+0x800] ;  /* 0x0008000001087983 */ /* 0x001ea20000300800 */
[----:B------:R-:W2:Y:S02]  /*27290*/  LDL.LU R9, [R1+0x804] ;  /* 0x0008040001097983 */ /* 0x000ea40000300800 */
[----:B------:R-:W3:Y:S02]  /*272a0*/  LDL.LU R10, [R1+0x808] ;  /* 0x00080800010a7983 */ /* 0x000ee40000300800 */
[----:B------:R-:W3:Y:S01]  /*272b0*/  LDL.LU R11, [R1+0x80c] ;  /* 0x00080c00010b7983 */ /* 0x000ee20000300800 */
[----:B------:R-:W4:Y:S01]  /*272c0*/  LDL.LU R4, [R1+0x830] ;  /* 0x0008300001047983 */ /* 0x000f220000300800 */
[----:B------:R-:W4:Y:S02]  /*272d0*/  LDL.LU R5, [R1+0x834] ;  /* 0x0008340001057983 */ /* 0x000f240000300800 */
[----:B------:R-:W2:Y:S02]  /*272e0*/  LDL.LU R6, [R1+0x838] ;  /* 0x0008380001067983 */ /* 0x000ea40000300800 */
[----:B------:R-:W2:Y:S02]  /*272f0*/  LDL.LU R7, [R1+0x83c] ;  /* 0x00083c0001077983 */ /* 0x000ea40000300800 */
[----:B--2---:R0:W-:Y:S01]  /*27300*/  STL.64 [R1+0x2db8], R6 ;  /* 0x002db80601007387 */ /* 0x0041e20000100a00 */
[----:B----4-:R-:W-:Y:S02]  /*27310*/  STL.64 [R1+0x2db0], R4 ;  /* 0x002db00401007387 */ /* 0x010fe40000100a00 */
[----:B------:R-:W2:Y:S01]  /*27320*/  LDL.64 R22, [R1+0x68] ;  /* 0x0000680001167983 */ /* 0x000ea20000100a00 */
[----:B0-----:R-:W4:Y:S04]  /*27330*/  LDL.64 R6, [R1+0x88] ;  /* 0x0000880001067983 */ /* 0x001f280000100a00 */
[----:B--2---:R0:W-:Y:S01]  /*27340*/  STL.64 [R1+0x2da8], R22 ;  /* 0x002da81601007387 */ /* 0x0041e20000100a00 */
[----:B------:R-:W2:Y:S03]  /*27350*/  LDL.64 R14, [R1+0x38] ;  /* 0x00003800010e7983 */ /* 0x000ea60000100a00 */
[----:B0-----:R-:W3:Y:S04]  /*27360*/  LDL.64 R22, [R1+0x78] ;  /* 0x0000780001167983 */ /* 0x001ee80000100a00 */
[----:B--2---:R0:W-:Y:S04]  /*27370*/  STL.64 [R1+0x2d80], R14 ;  /* 0x002d800e01007387 */ /* 0x0041e80000100a00 */
[----:B0-----:R-:W2:Y:S04]  /*27380*/  LDL.64 R14, [R1+0x48] ;  /* 0x00004800010e7983 */ /* 0x001ea80000100a00 */
[----:B--2---:R-:W-:Y:S01]  /*27390*/  STL.64 [R1+0x2d98], R14 ;  /* 0x002d980e01007387 */ /* 0x004fe20000100a00 */
[----:B---3--:R-:W-:Y:S02]  /*273a0*/  STL.64 [R1+0x2d48], R10 ;  /* 0x002d480a01007387 */ /* 0x008fe40000100a00 */
[----:B------:R0:W-:Y:S02]  /*273b0*/  STL.64 [R1+0x2d40], R8 ;  /* 0x002d400801007387 */ /* 0x0001e40000100a00 */
[----:B0-----:R-:W2:Y:S01]  /*273c0*/  LDL.LU R8, [R1+0x810] ;  /* 0x0008100001087983 */ /* 0x001ea20000300800 */
[----:B------:R-:W2:Y:S02]  /*273d0*/  LDL.LU R9, [R1+0x814] ;  /* 0x0008140001097983 */ /* 0x000ea40000300800 */
[----:B------:R-:W3:Y:S02]  /*273e0*/  LDL.LU R10, [R1+0x818] ;  /* 0x00081800010a7983 */ /* 0x000ee40000300800 */
[----:B------:R-:W3:Y:S01]  /*273f0*/  LDL.LU R11, [R1+0x81c] ;  /* 0x00081c00010b7983 */ /* 0x000ee20000300800 */
[----:B------:R-:W2:Y:S04]  /*27400*/  LDL.64 R14, [R1+0x58] ;  /* 0x00005800010e7983 */ /* 0x000ea80000100a00 */
[----:B--2---:R0:W-:Y:S01]  /*27410*/  STL.64 [R1+0x2da0], R14 ;  /* 0x002da00e01007387 */ /* 0x0041e20000100a00 */
[----:B------:R-:W2:Y:S02]  /*27420*/  LDL.LU R12, [R1+0x820] ;  /* 0x00082000010c7983 */ /* 0x000ea40000300800 */
[----:B------:R-:W2:Y:S01]  /*27430*/  LDL.LU R13, [R1+0x824] ;  /* 0x00082400010d7983 */ /* 0x000ea20000300800 */
[----:B0-----:R-:W2:Y:S01]  /*27440*/  LDL.LU R14, [R1+0x828] ;  /* 0x00082800010e7983 */ /* 0x001ea20000300800 */
[----:B------:R-:W2:Y:S02]  /*27450*/  LDL.LU R15, [R1+0x82c] ;  /* 0x00082c00010f7983 */ /* 0x000ea40000300800 */
[----:B---3--:R-:W-:Y:S02]  /*27460*/  STL.64 [R1+0x2d60], R10 ;  /* 0x002d600a01007387 */ /* 0x008fe40000100a00 */
[----:B------:R0:W-:Y:S02]  /*27470*/  STL.64 [R1+0x2d58], R8 ;  /* 0x002d580801007387 */ /* 0x0001e40000100a00 */
[----:B0-----:R-:W3:Y:S01]  /*27480*/  LDL.LU R8, [R1+0x890] ;  /* 0x0008900001087983 */ /* 0x001ee20000300800 */
[----:B------:R-:W3:Y:S02]  /*27490*/  LDL.LU R9, [R1+0x894] ;  /* 0x0008940001097983 */ /* 0x000ee40000300800 */
[----:B------:R-:W2:Y:S02]  /*274a0*/  LDL.LU R10, [R1+0x898] ;  /* 0x00089800010a7983 */ /* 0x000ea40000300800 */
[----:B------:R-:W2:Y:S02]  /*274b0*/  LDL.LU R11, [R1+0x89c] ;  /* 0x00089c00010b7983 */ /* 0x000ea40000300800 */
[----:B--2---:R-:W-:Y:S01]  /*274c0*/  STL.64 [R1+0x2d78], R10 ;  /* 0x002d780a01007387 */ /* 0x004fe20000100a00 */
[----:B---3--:R0:W-:Y:S03]  /*274d0*/  STL.64 [R1+0x2d70], R8 ;  /* 0x002d700801007387 */ /* 0x0081e60000100a00 */
[----:B0-----:R-:W2:Y:S01]  /*274e0*/  LDL.LU R8, [R1+0x8a0] ;  /* 0x0008a00001087983 */ /* 0x001ea20000300800 */
[----:B------:R-:W2:Y:S02]  /*274f0*/  LDL.LU R9, [R1+0x8a4] ;  /* 0x0008a40001097983 */ /* 0x000ea40000300800 */
[----:B------:R-:W3:Y:S02]  /*27500*/  LDL.LU R10, [R1+0x8a8] ;  /* 0x0008a800010a7983 */ /* 0x000ee40000300800 */
[----:B------:R-:W3:Y:S02]  /*27510*/  LDL.LU R11, [R1+0x8ac] ;  /* 0x0008ac00010b7983 */ /* 0x000ee40000300800 */
[----:B---3--:R-:W-:Y:S01]  /*27520*/  STL.64 [R1+0x2d90], R10 ;  /* 0x002d900a01007387 */ /* 0x008fe20000100a00 */
[----:B--2---:R0:W-:Y:S03]  /*27530*/  STL.64 [R1+0x2d88], R8 ;  /* 0x002d880801007387 */ /* 0x0041e60000100a00 */
[----:B0-----:R-:W2:Y:S01]  /*27540*/  LDL.LU R8, [R1+0x8b0] ;  /* 0x0008b00001087983 */ /* 0x001ea20000300800 */
[----:B------:R-:W2:Y:S02]  /*27550*/  LDL.LU R9, [R1+0x8b4] ;  /* 0x0008b40001097983 */ /* 0x000ea40000300800 */
[----:B------:R-:W2:Y:S02]  /*27560*/  LDL.LU R10, [R1+0x8b8] ;  /* 0x0008b800010a7983 */ /* 0x000ea40000300800 */
[----:B------:R-:W2:Y:S01]  /*27570*/  LDL.LU R11, [R1+0x8bc] ;  /* 0x0008bc00010b7983 */ /* 0x000ea20000300800 */
[----:B------:R-:W-:Y:S01]  /*27580*/  STL [R1+0x2d00], R27 ;  /* 0x002d001b01007387 */ /* 0x000fe20000100800 */
[----:B------:R0:W-:Y:S02]  /*27590*/  STL [R1+0x2cfc], R26 ;  /* 0x002cfc1a01007387 */ /* 0x0001e40000100800 */
[----:B------:R-:W4:Y:S02]  /*275a0*/  LDL.LU R24, [R1+0x840] ;  /* 0x0008400001187983 */ /* 0x000f240000300800 */
[----:B------:R-:W4:Y:S01]  /*275b0*/  LDL.LU R25, [R1+0x844] ;  /* 0x0008440001197983 */ /* 0x000f220000300800 */
[----:B0-----:R-:W4:Y:S01]  /*275c0*/  LDL.LU R26, [R1+0x848] ;  /* 0x00084800011a7983 */ /* 0x001f220000300800 */
[----:B------:R-:W4:Y:S02]  /*275d0*/  LDL.LU R27, [R1+0x84c] ;  /* 0x00084c00011b7983 */ /* 0x000f240000300800 */
[C---:B----4-:R-:W-:Y:S11]  /*275e0*/  HMMA.16816.F32 R24, R16.reuse, R6, R24 ;  /* 0x000000061018723c */ /* 0x050ff60000001818 */
[----:B------:R-:W-:Y:S11]  /*275f0*/  @!UPT UIADD3 URZ, URZ, URZ, URZ ;  /* 0x0000003f3f3ff290 */ /* 0x000ff6000fffe03f */
[----:B------:R-:W-:Y:S01]  /*27600*/  @!UPT UIADD3 URZ, URZ, URZ, URZ ;  /* 0x0000003f3f3ff290 */ /* 0x000fe2000fffe03f */
[----:B------:R0:W-:Y:S01]  /*27610*/  STL.64 [R1+0xb00], R24 ;  /* 0x000b001801007387 */ /* 0x0001e20000100a00 */
[----:B------:R-:W-:Y:S02]  /*27620*/  STL.64 [R1+0xb08], R26 ;  /* 0x000b081a01007387 */ /* 0x000fe40000100a00 */
[----:B0-----:R-:W-:Y:S02]  /*27630*/  IMAD.MOV.U32 R24, RZ, RZ, R6 ;  /* 0x000000ffff187224 */ /* 0x001fe400078e0006 */
[----:B------:R-:W-:Y:S02]  /*27640*/  IMAD.MOV.U32 R25, RZ, RZ, R7 ;  /* 0x000000ffff197224 */ /* 0x000fe400078e0007 */
[----:B------:R-:W3:Y:S01]  /*27650*/  LDL.LU.64 R6, [R1+0x2db8] ;  /* 0x002db80001067983 */ /* 0x000ee20000300a00 */
[----:B------:R-:W3:Y:S02]  /*27660*/  LDL.LU.64 R4, [R1+0x2db0] ;  /* 0x002db00001047983 */ /* 0x000ee40000300a00 */
[C---:B---3--:R-:W-:Y:S11]  /*27670*/  HMMA.16816.F32 R4, R16.reuse, R22, R4 ;  /* 0x000000161004723c */ /* 0x048ff60000001804 */
[----:B------:R-:W-:Y:S11]  /*27680*/  @!UPT UIADD3 URZ, URZ, URZ, URZ ;  /* 0x0000003f3f3ff290 */ /* 0x000ff6000fffe03f */
[----:B------:R-:W-:Y:S01]  /*27690*/  @!UPT UIADD3 URZ, URZ, URZ, URZ ;  /* 0x0000003f3f3ff290 */ /* 0x000fe2000fffe03f */
[----:B------:R-:W-:Y:S01]  /*276a0*/  STL.64 [R1+0xaf0], R4 ;  /* 0x000af00401007387 */ /* 0x000fe20000100a00 */
[----:B------:R0:W-:Y:S02]  /*276b0*/  STL.64 [R1+0xaf8], R6 ;  /* 0x000af80601007387 */ /* 0x0001e40000100a00 */
[----:B0-----:R-:W-:Y:S02]  /*276c0*/  IMAD.MOV.U32 R6, RZ, RZ, R22 ;  /* 0x000000ffff067224 */ /* 0x001fe400078e0016 */
[----:B------:R-:W-:Y:S02]  /*276d0*/  IMAD.MOV.U32 R7, RZ, RZ, R23 ;  /* 0x000000ffff077224 */ /* 0x000fe400078e0017 */
[----:B------:R-:W3:Y:S02]  /*276e0*/  LDL.LU.64 R22, [R1+0x2da8] ;  /* 0x002da80001167983 */ /* 0x000ee40000300a00 */
[----:B---3--:R-:W-:Y:S01]  /*276f0*/  HMMA.16816.F32 R12, R16, R22, R12 ;  /* 0x00000016100c723c */ /* 0x008fe2000000180c */
[----:B------:R-:W-:-:S02]  /*27700*/  IMAD.MOV.U32 R2, RZ, RZ, R22 ;  /* 0x000000ffff027224 */ /* 0x000fc400078e0016 */
[----:B------:R-:W-:Y:S02]  /*27710*/  IMAD.MOV.U32 R4, RZ, RZ, R23 ;  /* 0x000000ffff047224 */ /* 0x000fe400078e0017 */
[----:B------:R-:W0:Y:S11]  /*27720*/  LDSM.16.MT88.4 R20, [R0+0x2100] ;  /* 0x002100000014783b */ /* 0x000e360000004200 */
[----:B------:R-:W-:Y:S07]  /*27730*/  @!UPT UIADD3 URZ, URZ, URZ, URZ ;  /* 0x0000003f3f3ff290 */ /* 0x000fee000fffe03f */
[----:B------:R-:W-:Y:S01]  /*27740*/  STL.64 [R1+0xae0], R12 ;  /* 0x000ae00c01007387 */ /* 0x000fe20000100a00 */
[----:B------:R1:W-:Y:S03]  /*27750*/  STL.64 [R1+0xae8], R14 ;  /* 0x000ae80e01007387 */ /* 0x0003e60000100a00 */
[----:B-1----:R-:W3:Y:S04]  /*27760*/  LDL.LU.64 R14, [R1+0x2da0] ;  /* 0x002da000010e7983 */ /* 0x002ee80000300a00 */
[----:B0-----:R-:W-:Y:S01]  /*27770*/  STL.64 [R1+0x2b70], R22 ;  /* 0x002b701601007387 */ /* 0x001fe20000100a00 */
[----:B------:R0:W-:Y:S03]  /*27780*/  STL.64 [R1+0x2b68], R20 ;  /* 0x002b681401007387 */ /* 0x0001e60000100a00 */
[----:B0-----:R-:W3:Y:S01]  /*27790*/  LDL.LU R20, [R1+0x8c0] ;  /* 0x0008c00001147983 */ /* 0x001ee20000300800 */
[----:B------:R-:W3:Y:S02]  /*277a0*/  LDL.LU R21, [R1+0x8c4] ;  /* 0x0008c40001157983 */ /* 0x000ee40000300800 */
[----:B------:R-:W3:Y:S02]  /*277b0*/  LDL.LU R22, [R1+0x8c8] ;  /* 0x0008c80001167983 */ /* 0x000ee40000300800 */
[----:B------:R-:W3:Y:S02]  /*277c0*/  LDL.LU R23, [R1+0x8cc] ;  /* 0x0008cc0001177983 */ /* 0x000ee40000300800 */
[C---:B---3--:R-:W-:Y:S11]  /*277d0*/  HMMA.16816.F32 R20, R16.reuse, R14, R20 ;  /* 0x0000000e1014723c */ /* 0x048ff60000001814 */
[----:B------:R-:W-:Y:S11]  /*277e0*/  @!UPT UIADD3 URZ, URZ, URZ, URZ ;  /* 0x0000003f3f3ff290 */ /* 0x000ff6000fffe03f */
[----:B------:R-:W-:Y:S01]  /*277f0*/  @!UPT UIADD3 URZ, URZ, URZ, URZ ;  /* 0x0000003f3f3ff290 */ /* 0x000fe2000fffe03f */
[----:B------:R0:W-:Y:S01]  /*27800*/  STL.64 [R1+0x880], R20 ;  /* 0x0008801401007387 */ /* 0x0001e20000100a00 */
[----:B------:R1:W-:Y:S02]  /*27810*/  STL.64 [R1+0x888], R22 ;  /* 0x0008881601007387 */ /* 0x0003e40000100a00 */
[----:B0-----:R-:W-:Y:S02]  /*27820*/  IMAD.MOV.U32 R21, RZ, RZ, R14 ;  /* 0x000000ffff157224 */ /* 0x001fe400078e000e */
[----:B------:R-:W-:Y:S02]  /*27830*/  IMAD.MOV.U32 R20, RZ, RZ, R15 ;  /* 0x000000ffff147224 */ /* 0x000fe400078e000f */
[----:B------:R-:W2:Y:S02]  /*27840*/  LDL.LU.64 R14, [R1+0x2d98] ;  /* 0x002d9800010e7983 */ /* 0x000ea40000300a00 */
[----:B--2---:R-:W-:Y:S01]  /*27850*/  HMMA.16816.F32 R8, R16, R14, R8 ;  /* 0x0000000e1008723c */ /* 0x004fe20000001808 */
[----:B-1----:R-:W-:-:S02]  /*27860*/  IMAD.MOV.U32 R23, RZ, RZ, R14 ;  /* 0x000000ffff177224 */ /* 0x002fc400078e000e */
        /* <DEDUP_REMOVED lines=38> */
[----:B------:R-:W-:Y:S01]  /*27ad0*/  STL.64 [R1+0x830], R12 ;  /* 0x0008300c01007387 */ /* 0x000fe20000100a00 */
[----:B------:R0:W-:Y:S03]  /*27ae0*/  STL.64 [R1+0x838], R14 ;  /* 0x0008380e01007387 */ /* 0x0001e60000100a00 */
[----:B0-----:R-:W2:Y:S01]  /*27af0*/  LDL.LU.64 R14, [R1+0x2d20] ;  /* 0x002d2000010e7983 */ /* 0x001ea20000300a00 */
[----:B------:R-:W3:Y:S01]  /*27b00*/  LDL.LU.64 R12, [R1+0x2d18] ;  /* 0x002d1800010c7983 */ /* 0x000ee20000300a00 */
[C---:B--2---:R-:W-:Y:S11]  /*27b10*/  HMMA.16816.F32 R8, R16.reuse, R14, R8 ;  /* 0x0000000e1008723c */ /* 0x044ff60000001808 */
[----:B------:R-:W-:Y:S11]  /*27b20*/  @!UPT UIADD3 URZ, URZ, URZ, URZ ;  /* 0x0000003f3f3ff290 */ /* 0x000ff6000fffe03f */
[----:B------:R-:W-:Y:S01]  /*27b30*/  @!UPT UIADD3 URZ, URZ, URZ, URZ ;  /* 0x0000003f3f3ff290 */ /* 0x000fe2000fffe03f */
[----:B------:R-:W-:Y:S01]  /*27b40*/  STL.64 [R1+0x820], R8 ;  /* 0x0008200801007387 */ /* 0x000fe20000100a00 */
[----:B------:R0:W-:Y:S03]  /*27b50*/  STL.64 [R1+0x828], R10 ;  /* 0x0008280a01007387 */ /* 0x0001e60000100a00 */
[----:B0-----:R-:W2:Y:S01]  /*27b60*/  LDL.LU.64 R10, [R1+0x2d10] ;  /* 0x002d1000010a7983 */ /* 0x001ea20000300a00 */
[----:B------:R-:W4:Y:S02]  /*27b70*/  LDL.LU.64 R8, [R1+0x2d08] ;  /* 0x002d080001087983 */ /* 0x000f240000300a00 */
[----:B------:R-:W-:Y:S02]  /*27b80*/  STL.64 [R1+0x2b90], R14 ;  /* 0x002b900e01007387 */ /* 0x000fe40000100a00 */
[----:B---3--:R0:W-:Y:S02]  /*27b90*/  STL.64 [R1+0x2b88], R12 ;  /* 0x002b880c01007387 */ /* 0x0081e40000100a00 */
[----:B0-----:R-:W2:Y:S01]  /*27ba0*/  LDL.LU R12, [R1+0x6e0] ;  /* 0x0006e000010c7983 */ /* 0x001ea20000300800 */
[----:B------:R-:W2:Y:S02]  /*27bb0*/  LDL.LU R13, [R1+0x6e4] ;  /* 0x0006e400010d7983 */ /* 0x000ea40000300800 */
[----:B------:R-:W2:Y:S02]  /*27bc0*/  LDL.LU R14, [R1+0x6e8] ;  /* 0x0006e800010e7983 */ /* 0x000ea40000300800 */
[----:B------:R-:W2:Y:S02]  /*27bd0*/  LDL.LU R15, [R1+0x6ec] ;  /* 0x0006ec00010f7983 */ /* 0x000ea40000300800 */
[----:B--2---:R-:W-:Y:S11]  /*27be0*/  HMMA.16816.F32 R12, R16, R10, R12 ;  /* 0x0000000a100c723c */ /* 0x004ff6000000180c */
[----:B------:R-:W-:Y:S11]  /*27bf0*/  @!UPT UIADD3 URZ, URZ, URZ, URZ ;  /* 0x0000003f3f3ff290 */ /* 0x000ff6000fffe03f */
[----:B------:R-:W-:Y:S01]  /*27c00*/  @!UPT UIADD3 URZ, URZ, URZ, URZ ;  /* 0x0000003f3f3ff290 */ /* 0x000fe2000fffe03f */
[----:B------:R-:W-:Y:S01]  /*27c10*/  STL.64 [R1+0x810], R12 ;  /* 0x0008100c01007387 */ /* 0x000fe20000100a00 */
[----:B------:R0:W-:Y:S03]  /*27c20*/  STL.64 [R1+0x818], R14 ;  /* 0x0008180e01007387 */ /* 0x0001e60000100a00 */
[----:B0-----:R-:W2:Y:S04]  /*27c30*/  LDL.LU.64 R14, [R1+0x8] ;  /* 0x00000800010e7983 */ /* 0x001ea80000300a00 */
[----:B--2---:R0:W-:Y:S02]  /*27c40*/  STL.64 [R1+0x2ba8], R14 ;  /* 0x002ba80e01007387 */ /* 0x0041e40000100a00 */
[----:B0-----:R-:W-:-:S02]  /*27c50*/  IMAD.MOV.U32 R14, RZ, RZ, R27 ;  /* 0x000000ffff0e7224 */ /* 0x001fc400078e001b */
[----:B------:R-:W-:Y:S01]  /*27c60*/  IMAD.MOV.U32 R15, RZ, RZ, R26 ;  /* 0x000000ffff0f7224 */ /* 0x000fe200078e001a */
[----:B------:R-:W2:Y:S01]  /*27c70*/  LDL.LU R27, [R1+0x2d00] ;  /* 0x002d0000011b7983 */ /* 0x000ea20000300800 */
[----:B------:R-:W3:Y:S03]  /*27c80*/  LDL.LU R26, [R1+0x2cfc] ;  /* 0x002cfc00011a7983 */ /* 0x000ee60000300800 */
[----:B------:R-:W-:Y:S01]  /*27c90*/  STL.64 [R1+0x2bc0], R14 ;  /* 0x002bc00e01007387 */ /* 0x000fe20000100a00 */
[----:B------:R-:W-:Y:S02]  /*27ca0*/  STL.64 [R1+0x2b80], R10 ;  /* 0x002b800a01007387 */ /* 0x000fe40000100a00 */
[----:B----4-:R0:W-:Y:S02]  /*27cb0*/  STL.64 [R1+0x2b78], R8 ;  /* 0x002b780801007387 */ /* 0x0101e40000100a00 */
[----:B0-----:R-:W4:Y:S01]  /*27cc0*/  LDL.LU R8, [R1+0x5f0] ;  /* 0x0005f00001087983 */ /* 0x001f220000300800 */
[----:B------:R-:W4:Y:S02]  /*27cd0*/  LDL.LU R9, [R1+0x5f4] ;  /* 0x0005f40001097983 */ /* 0x000f240000300800 */
[----:B------:R-:W2:Y:S02]  /*27ce0*/  LDL.LU R10, [R1+0x5f8] ;  /* 0x0005f800010a7983 */ /* 0x000ea40000300800 */
[----:B------:R-:W2:Y:S02]  /*27cf0*/  LDL.LU R11, [R1+0x5fc] ;  /* 0x0005fc00010b7983 */ /* 0x000ea40000300800 */
[----:B------:R-:W-:-:S02]  /*27d00*/  IMAD.MOV.U32 R14, RZ, RZ, R29 ;  /* 0x000000ffff0e7224 */ /* 0x000fc400078e001d */
[----:B------:R-:W-:Y:S01]  /*27d10*/  IMAD.MOV.U32 R15, RZ, RZ, R3 ;  /* 0x000000ffff0f7224 */ /* 0x000fe200078e0003 */
[----:B------:R-:W3:Y:S01]  /*27d20*/  LDL.LU R29, [R1+0x2cf8] ;  /* 0x002cf800011d7983 */ /* 0x000ee20000300800 */
[----:B------:R-:W3:Y:S03]  /*27d30*/  LDL.LU R3, [R1+0x2cf4] ;  /* 0x002cf40001037983 */ /* 0x000ee60000300800 */
[----:B------:R-:W-:Y:S04]  /*27d40*/  STL.64 [R1+0x2bd8], R14 ;  /* 0x002bd80e01007387 */ /* 0x000fe80000100a00 */
[----:B--2---:R-:W-:Y:S01]  /*27d50*/  STL.64 [R1+0x2ba0], R10 ;  /* 0x002ba00a01007387 */ /* 0x004fe20000100a00 */
[----:B----4-:R0:W-:Y:S03]  /*27d60*/  STL.64 [R1+0x2b98], R8 ;  /* 0x002b980801007387 */ /* 0x0101e60000100a00 */
[----:B0-----:R-:W2:Y:S01]  /*27d70*/  LDL.LU R8, [R1+0x600] ;  /* 0x0006000001087983 */ /* 0x001ea20000300800 */
[----:B------:R-:W2:Y:S02]  /*27d80*/  LDL.LU R9, [R1+0x604] ;  /* 0x0006040001097983 */ /* 0x000ea40000300800 */
[----:B------:R-:W4:Y:S02]  /*27d90*/  LDL.LU R10, [R1+0x608] ;  /* 0x00060800010a7983 */ /* 0x000f240000300800 */
[----:B------:R-:W4:Y:S02]  /*27da0*/  LDL.LU R11, [R1+0x60c] ;  /* 0x00060c00010b7983 */ /* 0x000f240000300800 */
[----:B------:R-:W-:-:S02]  /*27db0*/  IMAD.MOV.U32 R14, RZ, RZ, R5 ;  /* 0x000000ffff0e7224 */ /* 0x000fc400078e0005 */
[----:B------:R-:W-:Y:S01]  /*27dc0*/  IMAD.MOV.U32 R15, RZ, RZ, R28 ;  /* 0x000000ffff0f7224 */ /* 0x000fe200078e001c */
[----:B------:R-:W3:Y:S01]  /*27dd0*/  LDL.LU R5, [R1+0x2cf0] ;  /* 0x002cf00001057983 */ /* 0x000ee20000300800 */
[----:B------:R-:W3:Y:S03]  /*27de0*/  LDL.LU R28, [R1+0x2cec] ;  /* 0x002cec00011c7983 */ /* 0x000ee60000300800 */
[----:B------:R-:W-:Y:S04]  /*27df0*/  STL.64 [R1+0x2bf0], R14 ;  /* 0x002bf00e01007387 */ /* 0x000fe80000100a00 */
[----:B----4-:R-:W-:Y:S01]  /*27e00*/  STL.64 [R1+0x2bb8], R10 ;  /* 0x002bb80a01007387 */ /* 0x010fe20000100a00 */
[----:B--2---:R0:W-:Y:S03]  /*27e10*/  STL.64 [R1+0x2bb0], R8 ;  /* 0x002bb00801007387 */ /* 0x0041e60000100a00 */
[----:B0-----:R-:W2:Y:S01]  /*27e20*/  LDL.LU R8, [R1+0x610] ;  /* 0x0006100001087983 */ /* 0x001ea20000300800 */
[----:B------:R-:W2:Y:S02]  /*27e30*/  LDL.LU R9, [R1+0x614] ;  /* 0x0006140001097983 */ /* 0x000ea40000300800 */
[----:B------:R-:W4:Y:S02]  /*27e40*/  LDL.LU R10, [R1+0x618] ;  /* 0x00061800010a7983 */ /* 0x000f240000300800 */
[----:B------:R-:W4:Y:S02]  /*27e50*/  LDL.LU R11, [R1+0x61c] ;  /* 0x00061c00010b7983 */ /* 0x000f240000300800 */
[----:B------:R-:W-:-:S02]  /*27e60*/  IMAD.MOV.U32 R14, RZ, RZ, R23 ;  /* 0x000000ffff0e7224 */ /* 0x000fc400078e0017 */
[----:B------:R-:W-:-:S05]  /*27e70*/  IMAD.MOV.U32 R15, RZ, RZ, R22 ;  /* 0x000000ffff0f7224 */ /* 0x000fca00078e0016 */
        /* <DEDUP_REMOVED lines=20> */
[----:B------:R0:W-:Y:S02]  /*27fc0*/  STL.64 [R1+0x2c38], R14 ;  /* 0x002c380e01007387 */ /* 0x0001e40000100a00 */
[----:B0-----:R-:W-:Y:S02]  /*27fd0*/  IMAD.MOV.U32 R14, RZ, RZ, R6 ;  /* 0x000000ffff0e7224 */ /* 0x001fe400078e0006 */
        /* <DEDUP_REMOVED lines=21> */
[----:B---3--:R-:W-:-:S02]  /*28130*/  IMAD.MOV.U32 R14, RZ, RZ, R26 ;  /* 0x000000ffff0e7224 */ /* 0x008fc400078e001a */
        /* <DEDUP_REMOVED lines=12> */
[----:B------:R-:W3:Y:S04]  /*28200*/  LDL.LU R3, [R1+0x2cc8] ;  /* 0x002cc80001037983 */ /* 0x000ee80000300800 */
        /* <DEDUP_REMOVED lines=10> */
[----:B------:R-:W3:Y:S02]  /*282b0*/  LDL.LU R21, [R1+0x6d4] ;  /* 0x0006d40001157983 */ /* 0x000ee40000300800 */
[----:B------:R-:W3:Y:S02]  /*282c0*/  LDL.LU R22, [R1+0x6d8] ;  /* 0x0006d80001167983 */ /* 0x000ee40000300800 */
[----:B------:R-:W3:Y:S01]  /*282d0*/  LDL.LU R23, [R1+0x6dc] ;  /* 0x0006dc0001177983 */ /* 0x000ee20000300800 */
[----:B------:R-:W-:Y:S04]  /*282e0*/  STL.64 [R1+0x2cb0], R14 ;  /* 0x002cb00e01007387 */ /* 0x000fe80000100a00 */
        /* <DEDUP_REMOVED lines=23> */
[----:B------:R-:W4:Y:S01]  /*28460*/  LDL.LU R11, [R1+0x6bc] ;  /* 0x0006bc00010b7983 */ /* 0x000f220000300800 */
[----:B---3--:R-:W-:Y:S01]  /*28470*/  HMMA.16816.F32 R20, R16, R6, R20 ;  /* 0x000000061014723c */ /* 0x008fe20000001814 */
[----:B------:R-:W0:Y:S04]  /*28480*/  LDSM.16.MT88.4 R16, [R0+0x2180] ;  /* 0x002180000010783b */ /* 0x000e280000004200 */
[----:B----4-:R-:W-:Y:S01]  /*28490*/  STL.64 [R1+0x2cc0], R10 ;  /* 0x002cc00a01007387 */ /* 0x010fe20000100a00 */
[----:B--2---:R1:W-:Y:S03]  /*284a0*/  STL.64 [R1+0x2cb8], R8 ;  /* 0x002cb80801007387 */ /* 0x0043e60000100a00 */
[----:B-1----:R-:W2:Y:S01]  /*284b0*/  LDL.LU R8, [R1+0x6c0] ;  /* 0x0006c00001087983 */ /* 0x002ea20000300800 */
[----:B------:R-:W2:Y:S02]  /*284c0*/  LDL.LU R9, [R1+0x6c4] ;  /* 0x0006c40001097983 */ /* 0x000ea40000300800 */
[----:B------:R-:W2:Y:S02]  /*284d0*/  LDL.LU R10, [R1+0x6c8] ;  /* 0x0006c800010a7983 */ /* 0x000ea40000300800 */
[----:B------:R-:W2:Y:S02]  /*284e0*/  LDL.LU R11, [R1+0x6cc] ;  /* 0x0006cc00010b7983 */ /* 0x000ea40000300800 */
[----:B------:R-:W-:-:S02]  /*284f0*/  IMAD.MOV.U32 R14, RZ, RZ, R4 ;  /* 0x000000ffff0e7224 */ /* 0x000fc400078e0004 */
[----:B------:R-:W-:-:S05]  /*28500*/  IMAD.MOV.U32 R15, RZ, RZ, R2 ;  /* 0x000000ffff0f7224 */ /* 0x000fca00078e0002 */
[----:B------:R1:W-:Y:S01]  /*28510*/  STL.64 [R1+0x800], R20 ;  /* 0x0008001401007387 */ /* 0x0003e20000100a00 */
[----:B------:R3:W-:Y:S03]  /*28520*/  STL.64 [R1+0x808], R22 ;  /* 0x0008081601007387 */ /* 0x0007e60000100a00 */
[----:B-1----:R-:W4:Y:S01]  /*28530*/  LDL.LU R20, [R1+0x5e0] ;  /* 0x0005e00001147983 */ /* 0x002f220000300800 */
[----:B------:R-:W4:Y:S02]  /*28540*/  LDL.LU R21, [R1+0x5e4] ;  /* 0x0005e40001157983 */ /* 0x000f240000300800 */
[----:B---3--:R-:W4:Y:S02]  /*28550*/  LDL.LU R22, [R1+0x5e8] ;  /* 0x0005e80001167983 */ /* 0x008f240000300800 */
[----:B------:R-:W4:Y:S01]  /*28560*/  LDL.LU R23, [R1+0x5ec] ;  /* 0x0005ec0001177983 */ /* 0x000f220000300800 */
[----:B0-----:R-:W-:Y:S01]  /*28570*/  STL.64 [R1+0x2a38], R18 ;  /* 0x002a381201007387 */ /* 0x001fe20000100a00 */
[----:B------:R0:W-:Y:S03]  /*28580*/  STL.64 [R1+0x2a30], R16 ;  /* 0x002a301001007387 */ /* 0x0001e60000100a00 */
[----:B0-----:R-:W3:Y:S01]  /*28590*/  LDL.LU R16, [R1+0x5d0] ;  /* 0x0005d00001107983 */ /* 0x001ee20000300800 */
[----:B------:R-:W3:Y:S02]  /*285a0*/  LDL.LU R17, [R1+0x5d4] ;  /* 0x0005d40001117983 */ /* 0x000ee40000300800 */
[----:B------:R-:W3:Y:S02]  /*285b0*/  LDL.LU R18, [R1+0x5d8] ;  /* 0x0005d80001127983 */ /* 0x000ee40000300800 */
[----:B------:R-:W3:Y:S01]  /*285c0*/  LDL.LU R19, [R1+0x5dc] ;  /* 0x0005dc0001137983 */ /* 0x000ee20000300800 */
[C---:B--2---:R-:W-:Y:S01]  /*285d0*/  HMMA.16816.F32 R12, R24.reuse, R14, R8 ;  /* 0x0000000e180c723c */ /* 0x044fe20000001808 */
[----:B------:R-:W2:Y:S01]  /*285e0*/  LDL.LU.64 R10, [R1+0x2cc0] ;  /* 0x002cc000010a7983 */ /* 0x000ea20000300a00 */
[----:B------:R-:W2:Y:S11]  /*285f0*/  LDL.LU.64 R8, [R1+0x2cb8] ;  /* 0x002cb80001087983 */ /* 0x000eb60000300a00 */
[----:B------:R-:W-:Y:S10]  /*28600*/  @!UPT UIADD3 URZ, URZ, URZ, URZ ;  /* 0x0000003f3f3ff290 */ /* 0x000ff4000fffe03f */
        /* <DEDUP_REMOVED lines=89> */
[----:B------:R-:W3:Y:S01]  /*28ba0*/  LDL.LU.64 R12, [R1+0x2b88] ;  /* 0x002b8800010c7983 */ /* 0x000ee20000300a00 */
[C---:B--2---:R-:W-:Y:S11]  /*28bb0*/  HMMA.16816.F32 R8, R24.reuse, R14, R8 ;  /* 0x0000000e1808723c */ /* 0x044ff60000001808 */
[----:B------:R-:W-:Y:S11]  /*28bc0*/  @!UPT UIADD3 URZ, URZ, URZ, URZ ;  /* 0x0000003f3f3ff290 */ /* 0x000ff6000fffe03f */
[----:B------:R-:W-:Y:S01]  /*28bd0*/  @!UPT UIADD3 URZ, URZ, URZ, URZ ;  /* 0x0000003f3f3ff290 */ /* 0x000fe2000fffe03f */
[----:B------:R-:W-:Y:S01]  /*28be0*/  STL.64 [R1+0x6f0], R8 ;  /* 0x0006f00801007387 */ /* 0x000fe20000100a00 */
[----:B------:R0:W-:Y:S03]  /*28bf0*/  STL.64 [R1+0x6f8], R10 ;  /* 0x0006f80a01007387 */ /* 0x0001e60000100a00 */
[----:B0-----:R-:W4:Y:S01]  /*28c00*/  LDL.LU.64 R10, [R1+0x2b80] ;  /* 0x002b8000010a7983 */ /* 0x001f220000300a00 */
[----:B------:R-:W2:Y:S02]  /*28c10*/  LDL.LU.64 R8, [R1+0x2b78] ;  /* 0x002b780001087983 */ /* 0x000ea40000300a00 */
[----:B------:R-:W-:Y:S02]  /*28c20*/  STL.64 [R1+0x2ad8], R14 ;  /* 0x002ad80e01007387 */ /* 0x000fe40000100a00 */
[----:B---3--:R0:W-:Y:S02]  /*28c30*/  STL.64 [R1+0x2b50], R12 ;  /* 0x002b500c01007387 */ /* 0x0081e40000100a00 */
[----:B0-----:R-:W3:Y:S01]  /*28c40*/  LDL.LU R12, [R1+0x5b0] ;  /* 0x0005b000010c7983 */ /* 0x001ee20000300800 */
[----:B------:R-:W3:Y:S02]  /*28c50*/  LDL.LU R13, [R1+0x5b4] ;  /* 0x0005b400010d7983 */ /* 0x000ee40000300800 */
[----:B------:R-:W2:Y:S02]  /*28c60*/  LDL.LU R14, [R1+0x5b8] ;  /* 0x0005b800010e7983 */ /* 0x000ea40000300800 */
[----:B------:R-:W2:Y:S01]  /*28c70*/  LDL.LU R15, [R1+0x5bc] ;  /* 0x0005bc00010f7983 */ /* 0x000ea20000300800 */
[C---:B----4-:R-:W-:Y:S08]  /*28c80*/  HMMA.16816.F32 R20, R24.reuse, R10, R20 ;  /* 0x0000000a1814723c */ /* 0x050ff00000001814 */
[----:B------:R-:W-:Y:S01]  /*28c90*/  HMMA.16816.F32 R24, R24, R6, R16 ;  /* 0x000000061818723c */ /* 0x000fe20000001810 */
[----:B--2---:R0:W-:Y:S01]  /*28ca0*/  STL.64 [R1+0x2b60], R14 ;  /* 0x002b600e01007387 */ /* 0x0041e20000100a00 */
[----:B---3--:R-:W-:Y:S03]  /*28cb0*/  STL.64 [R1+0x2b58], R12 ;  /* 0x002b580c01007387 */ /* 0x008fe60000100a00 */
[----:B0-----:R-:W2:Y:S10]  /*28cc0*/  LDL.LU.64 R14, [R1+0xc8] ;  /* 0x0000c800010e7983 */ /* 0x001eb40000300a00 */
[----:B------:R-:W-:Y:S02]  /*28cd0*/  STL.64 [R1+0x6e0], R20 ;  /* 0x0006e01401007387 */ /* 0x000fe40000100a00 */
[----:B------:R0:W-:Y:S02]  /*28ce0*/  STL.64 [R1+0x6e8], R22 ;  /* 0x0006e81601007387 */ /* 0x0001e40000100a00 */
[----:B0-----:R-:W2:Y:S01]  /*28cf0*/  LDL.LU.64 R22, [R1+0x2b70] ;  /* 0x002b700001167983 */ /* 0x001ea20000300a00 */
[----:B------:R-:W2:Y:S02]  /*28d00*/  LDL.LU.64 R20, [R1+0x2b68] ;  /* 0x002b680001147983 */ /* 0x000ea40000300a00 */
[----:B------:R-:W-:Y:S02]  /*28d10*/  STL [R1+0x2a78], R10 ;  /* 0x002a780a01007387 */ /* 0x000fe40000100800 */
[----:B------:R0:W-:Y:S01]  /*28d20*/  STL [R1+0x2a64], R11 ;  /* 0x002a640b01007387 */ /* 0x0001e20000100800 */
[----:B------:R-:W3:Y:S01]  /*28d30*/  LDL.LU R16, [R1+0x5a0] ;  /* 0x0005a00001107983 */ /* 0x000ee20000300800 */
[----:B------:R-:W3:Y:S02]  /*28d40*/  LDL.LU R17, [R1+0x5a4] ;  /* 0x0005a40001117983 */ /* 0x000ee40000300800 */
[----:B------:R-:W3:Y:S02]  /*28d50*/  LDL.LU R18, [R1+0x5a8] ;  /* 0x0005a80001127983 */ /* 0x000ee40000300800 */
[----:B------:R-:W3:Y:S01]  /*28d60*/  LDL.LU R19, [R1+0x5ac] ;  /* 0x0005ac0001137983 */ /* 0x000ee20000300800 */
[----:B0-----:R-:W4:Y:S01]  /*28d70*/  LDL.LU.64 R10, [R1+0x98] ;  /* 0x00009800010a7983 */ /* 0x001f220000300a00 */
[----:B------:R0:W-:Y:S02]  /*28d80*/  STL.64 [R1+0x2a40], R6 ;  /* 0x002a400601007387 */ /* 0x0001e40000100a00 */
[----:B------:R-:W2:Y:S02]  /*28d90*/  LDL.LU R4, [R1+0x5c0] ;  /* 0x0005c00001047983 */ /* 0x000ea40000300800 */
[----:B------:R-:W2:Y:S01]  /*28da0*/  LDL.LU R5, [R1+0x5c4] ;  /* 0x0005c40001057983 */ /* 0x000ea20000300800 */
[----:B0-----:R-:W2:Y:S01]  /*28db0*/  LDL.LU R6, [R1+0x5c8] ;  /* 0x0005c80001067983 */ /* 0x001ea20000300800 */
[----:B------:R-:W2:Y:S02]  /*28dc0*/  LDL.LU R7, [R1+0x5cc] ;  /* 0x0005cc0001077983 */ /* 0x000ea40000300800 */
[----:B------:R-:W-:Y:S02]  /*28dd0*/  STL [R1+0x21f4], R24 ;  /* 0x0021f41801007387 */ /* 0x000fe40000100800 */
[----:B------:R-:W-:Y:S01]  /*28de0*/  STL [R1+0x21f0], R25 ;  /* 0x0021f01901007387 */ /* 0x000fe20000100800 */
[----:B------:R-:W-:Y:S01]  /*28df0*/  STL [R1+0x21ec], R26 ;  /* 0x0021ec1a01007387 */ /* 0x000fe20000100800 */
[----:B------:R0:W-:Y:S03]  /*28e00*/  STL [R1+0x21e8], R27 ;  /* 0x0021e81b01007387 */ /* 0x0001e60000100800 */
[----:B0-----:R-:W3:Y:S01]  /*28e10*/  LDL.LU.64 R26, [R1+0xb8] ;  /* 0x0000b800011a7983 */ /* 0x001ee20000300a00 */
[C---:B--2---:R-:W-:Y:S11]  /*28e20*/  HMMA.16816.F32 R4, R20.reuse, R14, R4 ;  /* 0x0000000e1404723c */ /* 0x044ff60000001804 */
[----:B------:R-:W-:Y:S11]  /*28e30*/  @!UPT UIADD3 URZ, URZ, URZ, URZ ;  /* 0x0000003f3f3ff290 */ /* 0x000ff6000fffe03f */
[----:B------:R-:W-:Y:S01]  /*28e40*/  @!UPT UIADD3 URZ, URZ, URZ, URZ ;  /* 0x0000003f3f3ff290 */ /* 0x000fe2000fffe03f */
[----:B------:R0:W-:Y:S01]  /*28e50*/  STL.64 [R1+0xa10], R4 ;  /* 0x000a100401007387 */ /* 0x0001e20000100a00 */
[----:B------:R1:W-:Y:S02]  /*28e60*/  STL.64 [R1+0xa18], R6 ;  /* 0x000a180601007387 */ /* 0x0003e40000100a00 */
[----:B0-----:R-:W-:Y:S02]  /*28e70*/  IMAD.MOV.U32 R5, RZ, RZ, R14 ;  /* 0x000000ffff057224 */ /* 0x001fe400078e000e */
[----:B------:R-:W-:Y:S02]  /*28e80*/  IMAD.MOV.U32 R4, RZ, RZ, R15 ;  /* 0x000000ffff047224 */ /* 0x000fe400078e000f */
[----:B------:R-:W3:Y:S01]  /*28e90*/  LDL.LU.64 R14, [R1+0x2b60] ;  /* 0x002b6000010e7983 */ /* 0x000ee20000300a00 */
[----:B------:R-:W3:Y:S02]  /*28ea0*/  LDL.LU.64 R12, [R1+0x2b58] ;  /* 0x002b5800010c7983 */ /* 0x000ee40000300a00 */
[----:B---3--:R-:W-:Y:S11]  /*28eb0*/  HMMA.16816.F32 R12, R20, R26, R12 ;  /* 0x0000001a140c723c */ /* 0x008ff6000000180c */
[----:B------:R-:W-:Y:S11]  /*28ec0*/  @!UPT UIADD3 URZ, URZ, URZ, URZ ;  /* 0x0000003f3f3ff290 */ /* 0x000ff6000fffe03f */
[----:B------:R-:W-:Y:S02]  /*28ed0*/  @!UPT UIADD3 URZ, URZ, URZ, URZ ;  /* 0x0000003f3f3ff290 */ /* 0x000fe4000fffe03f */
[----:B------:R-:W-:Y:S02]  /*28ee0*/  IMAD.MOV.U32 R24, RZ, RZ, R12 ;  /* 0x000000ffff187224 */ /* 0x000fe400078e000c */
[----:B------:R-:W-:Y:S02]  /*28ef0*/  IMAD.MOV.U32 R25, RZ, RZ, R13 ;  /* 0x000000ffff197224 */ /* 0x000fe400078e000d */
[----:B------:R-:W2:Y:S01]  /*28f00*/  LDL.LU.64 R12, [R1+0x2b50] ;  /* 0x002b5000010c7983 */ /* 0x000ea20000300a00 */
[----:B-1----:R-:W-:Y:S02]  /*28f10*/  IMAD.MOV.U32 R7, RZ, RZ, R26 ;  /* 0x000000ffff077224 */ /* 0x002fe400078e001a */
[----:B------:R-:W-:Y:S02]  /*28f20*/  IMAD.MOV.U32 R6, RZ, RZ, R27 ;  /* 0x000000ffff067224 */ /* 0x000fe400078e001b */
[----:B------:R-:W-:Y:S02]  /*28f30*/  IMAD.MOV.U32 R26, RZ, RZ, R14 ;  /* 0x000000ffff1a7224 */ /* 0x000fe400078e000e */
[----:B------:R-:W-:Y:S01]  /*28f40*/  IMAD.MOV.U32 R27, RZ, RZ, R15 ;  /* 0x000000ffff1b7224 */ /* 0x000fe200078e000f */
[----:B------:R-:W-:Y:S01]  /*28f50*/  STL.64 [R1+0x2a70], R6 ;  /* 0x002a700601007387 */ /* 0x000fe20000100a00 */
[----:B------:R0:W-:Y:S03]  /*28f60*/  STL.64 [R1+0x2a68], R4 ;  /* 0x002a680401007387 */ /* 0x0001e60000100a00 */
[----:B0-----:R-:W4:Y:S01]  /*28f70*/  LDL.LU R4, [R1+0x590] ;  /* 0x0005900001047983 */ /* 0x001f220000300800 */
[----:B------:R-:W4:Y:S02]  /*28f80*/  LDL.LU R5, [R1+0x594] ;  /* 0x0005940001057983 */ /* 0x000f240000300800 */
[----:B------:R-:W4:Y:S02]  /*28f90*/  LDL.LU R6, [R1+0x598] ;  /* 0x0005980001067983 */ /* 0x000f240000300800 */
[----:B------:R-:W4:Y:S01]  /*28fa0*/  LDL.LU R7, [R1+0x59c] ;  /* 0x00059c0001077983 */ /* 0x000f220000300800 */
[----:B------:R0:W-:Y:S01]  /*28fb0*/  STL.64 [R1+0x2200], R26 ;  /* 0x0022001a01007387 */ /* 0x0001e20000100a00 */
[----:B------:R1:W-:Y:S02]  /*28fc0*/  STL.64 [R1+0x21f8], R24 ;  /* 0x0021f81801007387 */ /* 0x0003e40000100a00 */
[----:B0-----:R-:W-:-:S02]  /*28fd0*/  IMAD.MOV.U32 R26, RZ, RZ, R8 ;  /* 0x000000ffff1a7224 */ /* 0x001fc400078e0008 */
[----:B------:R-:W-:Y:S02]  /*28fe0*/  IMAD.MOV.U32 R27, RZ, RZ, R3 ;  /* 0x000000ffff1b7224 */ /* 0x000fe400078e0003 */
[----:B-1----:R-:W-:Y:S02]  /*28ff0*/  IMAD.MOV.U32 R25, RZ, RZ, R9 ;  /* 0x000000ffff197224 */ /* 0x002fe400078e0009 */
[----:B--2---:R-:W-:Y:S02]  /*29000*/  IMAD.MOV.U32 R24, RZ, RZ, R13 ;  /* 0x000000ffff187224 */ /* 0x004fe400078e000d */
[----:B------:R-:W2:Y:S01]  /*29010*/  LDL.LU R13, [R1+0x2b48] ;  /* 0x002b4800010d7983 */ /* 0x000ea20000300800 */
[----:B------:R0:W-:Y:S02]  /*29020*/  STL.64 [R1+0x28f0], R26 ;  /* 0x0028f01a01007387 */ /* 0x0001e40000100a00 */
[----:B------:R-:W-:Y:S01]  /*29030*/  STL.64 [R1+0x28e8], R24 ;  /* 0x0028e81801007387 */ /* 0x000fe20000100a00 */
[----:B0-----:R-:W3:Y:S01]  /*29040*/  LDL.LU.64 R26, [R1+0xa8] ;  /* 0x0000a800011a7983 */ /* 0x001ee20000300a00 */
[C---:B----4-:R-:W-:Y:S08]  /*29050*/  HMMA.16816.F32 R4, R20.reuse, R10, R4 ;  /* 0x0000000a1404723c */ /* 0x050ff00000001804 */
[----:B---3--:R-:W-:Y:S11]  /*29060*/  HMMA.16816.F32 R16, R20, R26, R16 ;  /* 0x0000001a1410723c */ /* 0x008ff60000001810 */
[----:B------:R-:W-:Y:S11]  /*29070*/  @!UPT UIADD3 URZ, URZ, URZ, URZ ;  /* 0x0000003f3f3ff290 */ /* 0x000ff6000fffe03f */
[----:B------:R-:W-:Y:S01]  /*29080*/  @!UPT UIADD3 URZ, URZ, URZ, URZ ;  /* 0x0000003f3f3ff290 */ /* 0x000fe2000fffe03f */
[----:B------:R0:W-:Y:S01]  /*29090*/  STL.64 [R1+0x9f0], R16 ;  /* 0x0009f01001007387 */ /* 0x0001e20000100a00 */
[----:B------:R1:W-:Y:S02]  /*290a0*/  STL.64 [R1+0x9f8], R18 ;  /* 0x0009f81201007387 */ /* 0x0003e40000100a00 */
[----:B0-----:R-:W-:Y:S02]  /*290b0*/  IMAD.MOV.U32 R16, RZ, RZ, R27 ;  /* 0x000000ffff107224 */ /* 0x001fe400078e001b */
[----:B------:R-:W-:Y:S02]  /*290c0*/  IMAD.MOV.U32 R17, RZ, RZ, R26 ;  /* 0x000000ffff117224 */ /* 0x000fe400078e001a */
[----:B-1----:R-:W-:Y:S02]  /*290d0*/  IMAD.MOV.U32 R19, RZ, RZ, R10 ;  /* 0x000000ffff137224 */ /* 0x002fe400078e000a */
[----:B------:R-:W-:Y:S01]  /*290e0*/  IMAD.MOV.U32 R18, RZ, RZ, R11 ;  /* 0x000000ffff127224 */ /* 0x000fe200078e000b */
[----:B------:R-:W-:Y:S01]  /*290f0*/  STL [R1+0x2a80], R16 ;  /* 0x002a801001007387 */ /* 0x000fe20000100800 */
[----:B------:R-:W-:Y:S02]  /*29100*/  STL [R1+0x2a7c], R17 ;  /* 0x002a7c1101007387 */ /* 0x000fe40000100800 */
[----:B------:R0:W-:Y:S02]  /*29110*/  STL.64 [R1+0x9e0], R4 ;  /* 0x0009e00401007387 */ /* 0x0001e40000100a00 */
[----:B------:R1:W-:Y:S01]  /*29120*/  STL.64 [R1+0x9e8], R6 ;  /* 0x0009e80601007387 */ /* 0x0003e20000100a00 */
[----:B------:R-:W-:Y:S01]  /*29130*/  STL [R1+0x2a84], R19 ;  /* 0x002a841301007387 */ /* 0x000fe20000100800 */
[----:B------:R-:W-:Y:S02]  /*29140*/  STL [R1+0x2ac0], R18 ;  /* 0x002ac01201007387 */ /* 0x000fe40000100800 */
[----:B------:R-:W3:Y:S02]  /*29150*/  LDL.LU R24, [R1+0x260] ;  /* 0x0002600001187983 */ /* 0x000ee40000300800 */
[----:B------:R-:W3:Y:S01]  /*29160*/  LDL.LU R25, [R1+0x264] ;  /* 0x0002640001197983 */ /* 0x000ee20000300800 */
[----:B0-----:R-:W4:Y:S01]  /*29170*/  LDL.LU R4, [R1+0x4f0] ;  /* 0x0004f00001047983 */ /* 0x001f220000300800 */
[----:B------:R-:W4:Y:S02]  /*29180*/  LDL.LU R5, [R1+0x4f4] ;  /* 0x0004f40001057983 */ /* 0x000f240000300800 */
[----:B-1----:R-:W3:Y:S02]  /*29190*/  LDL.LU R6, [R1+0x4f8] ;  /* 0x0004f80001067983 */ /* 0x002ee40000300800 */
[----:B------:R-:W3:Y:S02]  /*291a0*/  LDL.LU R7, [R1+0x4fc] ;  /* 0x0004fc0001077983 */ /* 0x000ee40000300800 */
[----:B------:R-:W-:-:S02]  /*291b0*/  IMAD.MOV.U32 R27, RZ, RZ, R12 ;  /* 0x000000ffff1b7224 */ /* 0x000fc400078e000c */
[----:B--2---:R-:W-:Y:S01]  /*291c0*/  IMAD.MOV.U32 R26, RZ, RZ, R13 ;  /* 0x000000ffff1a7224 */ /* 0x004fe200078e000d */
[----:B---3--:R-:W-:Y:S01]  /*291d0*/  STL.64 [R1+0x2a90], R6 ;  /* 0x002a900601007387 */ /* 0x008fe20000100a00 */
[----:B----4-:R0:W-:Y:S03]  /*291e0*/  STL.64 [R1+0x2a88], R4 ;  /* 0x002a880401007387 */ /* 0x0101e60000100a00 */
[----:B0-----:R-:W2:Y:S01]  /*291f0*/  LDL.LU R4, [R1+0x500] ;  /* 0x0005000001047983 */ /* 0x001ea20000300800 */
[----:B------:R-:W2:Y:S02]  /*29200*/  LDL.LU R5, [R1+0x504] ;  /* 0x0005040001057983 */ /* 0x000ea40000300800 */
[----:B------:R-:W3:Y:S02]  /*29210*/  LDL.LU R6, [R1+0x508] ;  /* 0x0005080001067983 */ /* 0x000ee40000300800 */
[----:B------:R-:W3:Y:S01]  /*29220*/  LDL.LU R7, [R1+0x50c] ;  /* 0x00050c0001077983 */ /* 0x000ee20000300800 */
[----:B------:R-:W4:Y:S01]  /*29230*/  LDL.LU R16, [R1+0x520] ;  /* 0x0005200001107983 */ /* 0x000f220000300800 */
[----:B------:R-:W4:Y:S02]  /*29240*/  LDL.LU R17, [R1+0x524] ;  /* 0x0005240001117983 */ /* 0x000f240000300800 */
[----:B------:R-:W2:Y:S02]  /*29250*/  LDL.LU R18, [R1+0x528] ;  /* 0x0005280001127983 */ /* 0x000ea40000300800 */
[----:B------:R-:W2:Y:S01]  /*29260*/  LDL.LU R19, [R1+0x52c] ;  /* 0x00052c0001137983 */ /* 0x000ea20000300800 */
[----:B------:R-:W2:Y:S01]  /*29270*/  LDL.LU R12, [R1+0x530] ;  /* 0x00053000010c7983 */ /* 0x000ea20000300800 */
[----:B------:R-:W2:Y:S02]  /*29280*/  LDL.LU R13, [R1+0x534] ;  /* 0x00053400010d7983 */ /* 0x000ea40000300800 */
[----:B------:R-:W2:Y:S02]  /*29290*/  LDL.LU R14, [R1+0x538] ;  /* 0x00053800010e7983 */ /* 0x000ea40000300800 */
[----:B------:R-:W2:Y:S02]  /*292a0*/  LDL.LU R15, [R1+0x53c] ;  /* 0x00053c00010f7983 */ /* 0x000ea40000300800 */
[----:B--2---:R0:W-:Y:S01]  /*292b0*/  STL.64 [R1+0x2ae8], R14 ;  /* 0x002ae80e01007387 */ /* 0x0041e20000100a00 */
[----:B------:R-:W-:Y:S03]  /*292c0*/  STL.64 [R1+0x2ae0], R12 ;  /* 0x002ae00c01007387 */ /* 0x000fe60000100a00 */
[----:B0-----:R-:W2:Y:S04]  /*292d0*/  LDL.LU.64 R14, [R1+0x48] ;  /* 0x00004800010e7983 */ /* 0x001ea80000300a00 */
[----:B--2---:R0:W-:Y:S04]  /*292e0*/  STL.64 [R1+0x2af8], R14 ;  /* 0x002af80e01007387 */ /* 0x0041e80000100a00 */
[----:B0-----:R-:W2:Y:S04]  /*292f0*/  LDL.LU.64 R14, [R1+0x58] ;  /* 0x00005800010e7983 */ /* 0x001ea80000300a00 */
[----:B--2---:R0:W-:Y:S04]  /*29300*/  STL.64 [R1+0x2b10], R14 ;  /* 0x002b100e01007387 */ /* 0x0041e80000100a00 */
[----:B0-----:R-:W2:Y:S04]  /*29310*/  LDL.LU.64 R14, [R1+0x68] ;  /* 0x00006800010e7983 */ /* 0x001ea80000300a00 */
[----:B--2---:R-:W-:Y:S01]  /*29320*/  STL.64 [R1+0x2b28], R14 ;  /* 0x002b280e01007387 */ /* 0x004fe20000100a00 */
[----:B------:R0:W-:Y:S02]  /*29330*/  STL.64 [R1+0x2ad0], R18 ;  /* 0x002ad01201007387 */ /* 0x0001e40000100a00 */
[----:B----4-:R1:W-:Y:S01]  /*29340*/  STL.64 [R1+0x2ac8], R16 ;  /* 0x002ac81001007387 */ /* 0x0103e20000100a00 */
[----:B0-----:R-:W2:Y:S04]  /*29350*/  LDL.LU.64 R18, [R1+0x38] ;  /* 0x0000380001127983 */ /* 0x001ea80000300a00 */
[----:B--2---:R0:W-:Y:S01]  /*29360*/  STL.64 [R1+0x2af0], R18 ;  /* 0x002af01201007387 */ /* 0x0041e20000100a00 */
[----:B-1----:R-:W2:Y:S02]  /*29370*/  LDL.LU R16, [R1+0x540] ;  /* 0x0005400001107983 */ /* 0x002ea40000300800 */
[----:B------:R-:W2:Y:S01]  /*29380*/  LDL.LU R17, [R1+0x544] ;  /* 0x0005440001117983 */ /* 0x000ea20000300800 */
[----:B0-----:R-:W4:Y:S01]  /*29390*/  LDL.LU R18, [R1+0x548] ;  /* 0x0005480001127983 */ /* 0x001f220000300800 */
[----:B------:R-:W4:Y:S02]  /*293a0*/  LDL.LU R19, [R1+0x54c] ;  /* 0x00054c0001137983 */ /* 0x000f240000300800 */
[----:B------:R-:W2:Y:S02]  /*293b0*/  LDL.LU R8, [R1+0x570] ;  /* 0x0005700001087983 */ /* 0x000ea40000300800 */
[----:B------:R-:W2:Y:S01]  /*293c0*/  LDL.LU R9, [R1+0x574] ;  /* 0x0005740001097983 */ /* 0x000ea20000300800 */
[----:B------:R-:W2:Y:S01]  /*293d0*/  LDL.LU R10, [R1+0x578] ;  /* 0x00057800010a7983 */ /* 0x000ea20000300800 */
[----:B------:R-:W2:Y:S03]  /*293e0*/  LDL.LU R11, [R1+0x57c] ;  /* 0x00057c00010b7983 */ /* 0x000ea60000300800 */
[----:B--2---:R0:W-:Y:S01]  /*293f0*/  STL.64 [R1+0x2b38], R10 ;  /* 0x002b380a01007387 */ /* 0x0041e20000100a00 */
[----:B------:R-:W-:Y:S03]  /*29400*/  STL.64 [R1+0x2b30], R8 ;  /* 0x002b300801007387 */ /* 0x000fe60000100a00 */
[----:B0-----:R-:W2:Y:S01]  /*29410*/  LDL.LU.64 R10, [R1+0x88] ;  /* 0x00008800010a7983 */ /* 0x001ea20000300a00 */
[----:B------:R-:W2:Y:S03]  /*29420*/  LDL.LU.64 R14, [R1+0x78] ;  /* 0x00007800010e7983 */ /* 0x000ea60000300a00 */
[----:B--2---:R0:W-:Y:S01]  /*29430*/  STL.64 [R1+0x2b40], R14 ;  /* 0x002b400e01007387 */ /* 0x0041e20000100a00 */
[----:B------:R-:W2:Y:S02]  /*29440*/  LDL.LU R12, [R1+0x580] ;  /* 0x00058000010c7983 */ /* 0x000ea40000300800 */
[----:B------:R-:W2:Y:S01]  /*29450*/  LDL.LU R13, [R1+0x584] ;  /* 0x00058400010d7983 */ /* 0x000ea20000300800 */
[----:B0-----:R-:W2:Y:S01]  /*29460*/  LDL.LU R14, [R1+0x588] ;  /* 0x00058800010e7983 */ /* 0x001ea20000300800 */
[----:B------:R-:W2:Y:S02]  /*29470*/  LDL.LU R15, [R1+0x58c] ;  /* 0x00058c00010f7983 */ /* 0x000ea40000300800 */
[----:B----4-:R-:W-:Y:S02]  /*29480*/  STL.64 [R1+0x2b08], R18 ;  /* 0x002b081201007387 */ /* 0x010fe40000100a00 */
[----:B------:R0:W-:Y:S02]  /*29490*/  STL.64 [R1+0x2b00], R16 ;  /* 0x002b001001007387 */ /* 0x0001e40000100a00 */
[----:B0-----:R-:W4:Y:S01]  /*294a0*/  LDL.LU R16, [R1+0x550] ;  /* 0x0005500001107983 */ /* 0x001f220000300800 */
[----:B------:R-:W4:Y:S02]  /*294b0*/  LDL.LU R17, [R1+0x554] ;  /* 0x0005540001117983 */ /* 0x000f240000300800 */
[----:B------:R-:W2:Y:S02]  /*294c0*/  LDL.LU R18, [R1+0x558] ;  /* 0x0005580001127983 */ /* 0x000ea40000300800 */
[----:B------:R-:W2:Y:S02]  /*294d0*/  LDL.LU R19, [R1+0x55c] ;  /* 0x00055c0001137983 */ /* 0x000ea40000300800 */
[----:B--2---:R-:W-:Y:S01]  /*294e0*/  STL.64 [R1+0x2b20], R18 ;  /* 0x002b201201007387 */ /* 0x004fe20000100a00 */
[----:B----4-:R0:W-:Y:S03]  /*294f0*/  STL.64 [R1+0x2b18], R16 ;  /* 0x002b181001007387 */ /* 0x0101e60000100a00 */
[----:B0-----:R-:W2:Y:S01]  /*29500*/  LDL.LU R16, [R1+0x560] ;  /* 0x0005600001107983 */ /* 0x001ea20000300800 */
[----:B------:R-:W2:Y:S02]  /*29510*/  LDL.LU R17, [R1+0x564] ;  /* 0x0005640001117983 */ /* 0x000ea40000300800 */
[----:B------:R-:W2:Y:S02]  /*29520*/  LDL.LU R18, [R1+0x568] ;  /* 0x0005680001127983 */ /* 0x000ea40000300800 */
[----:B------:R-:W2:Y:S01]  /*29530*/  LDL.LU R19, [R1+0x56c] ;  /* 0x00056c0001137983 */ /* 0x000ea20000300800 */
[----:B---3--:R0:W-:Y:S01]  /*29540*/  STL.64 [R1+0x2aa0], R6 ;  /* 0x002aa00601007387 */ /* 0x0081e20000100a00 */
[----:B------:R-:W-:Y:S03]  /*29550*/  STL.64 [R1+0x2a98], R4 ;  /* 0x002a980401007387 */ /* 0x000fe60000100a00 */
[----:B0-----:R-:W3:Y:S01]  /*29560*/  LDL.LU.64 R6, [R1+0x18] ;  /* 0x0000180001067983 */ /* 0x001ee20000300a00 */
[----:B------:R-:W-:Y:S03]  /*29570*/  HMMA.16816.F32 R12, R20, R10, R12 ;  /* 0x0000000a140c723c */ /* 0x000fe6000000180c */
[----:B---3--:R0:W-:Y:S04]  /*29580*/  STL.64 [R1+0x2ab8], R6 ;  /* 0x002ab80601007387 */ /* 0x0081e80000100a00 */
[----:B0-----:R-:W3:Y:S01]  /*29590*/  LDL.LU.64 R6, [R1+0x28] ;  /* 0x0000280001067983 */ /* 0x001ee20000300a00 */
[----:B------:R-:W-:Y:S02]  /*295a0*/  STL.64 [R1+0x2900], R26 ;  /* 0x0029001a01007387 */ /* 0x000fe40000100a00 */
[----:B------:R0:W-:Y:S11]  /*295b0*/  STL.64 [R1+0x28f8], R24 ;  /* 0x0028f81801007387 */ /* 0x0001f60000100a00 */
[----:B------:R-:W-:Y:S02]  /*295c0*/  @!UPT UIADD3 URZ, URZ, URZ, URZ ;  /* 0x0000003f3f3ff290 */ /* 0x000fe4000fffe03f */
[----:B------:R-:W-:Y:S01]  /*295d0*/  STL.64 [R1+0x9d0], R12 ;  /* 0x0009d00c01007387 */ /* 0x000fe20000100a00 */
[----:B------:R1:W-:Y:S01]  /*295e0*/  STL.64 [R1+0x9d8], R14 ;  /* 0x0009d80e01007387 */ /* 0x0003e20000100a00 */
[----:B0-----:R-:W-:Y:S02]  /*295f0*/  IMAD.MOV.U32 R25, RZ, RZ, R10 ;  /* 0x000000ffff197224 */ /* 0x001fe400078e000a */
[----:B------:R-:W-:Y:S01]  /*29600*/  IMAD.MOV.U32 R24, RZ, RZ, R11 ;  /* 0x000000ffff187224 */ /* 0x000fe200078e000b */
[----:B-1----:R-:W4:Y:S01]  /*29610*/  LDL.LU.64 R14, [R1+0x2b40] ;  /* 0x002b4000010e7983 */ /* 0x002f220000300a00 */
[----:B------:R-:W4:Y:S02]  /*29620*/  LDL.LU.64 R10, [R1+0x2b38] ;  /* 0x002b3800010a7983 */ /* 0x000f240000300a00 */
[----:B------:R-:W4:Y:S02]  /*29630*/  LDL.LU.64 R8, [R1+0x2b30] ;  /* 0x002b300001087983 */ /* 0x000f240000300a00 */
[----:B------:R-:W-:-:S02]  /*29640*/  IMAD.MOV.U32 R26, RZ, RZ, R2 ;  /* 0x000000ffff1a7224 */ /* 0x000fc400078e0002 */
[----:B------:R-:W-:-:S05]  /*29650*/  IMAD.MOV.U32 R27, RZ, RZ, R0 ;  /* 0x000000ffff1b7224 */ /* 0x000fca00078e0000 */
[----:B------:R-:W-:Y:S01]  /*29660*/  STL.64 [R1+0x2ab0], R26 ;  /* 0x002ab01a01007387 */ /* 0x000fe20000100a00 */
[----:B------:R0:W-:Y:S03]  /*29670*/  STL.64 [R1+0x2aa8], R24 ;  /* 0x002aa81801007387 */ /* 0x0001e60000100a00 */
[----:B0-----:R-:W2:Y:S01]  /*29680*/  LDL.LU R24, [R1+0x510] ;  /* 0x0005100001187983 */ /* 0x001ea20000300800 */
[----:B------:R-:W2:Y:S02]  /*29690*/  LDL.LU R25, [R1+0x514] ;  /* 0x0005140001197983 */ /* 0x000ea40000300800 */
[----:B------:R-:W2:Y:S02]  /*296a0*/  LDL.LU R26, [R1+0x518] ;  /* 0x00051800011a7983 */ /* 0x000ea40000300800 */
[----:B------:R-:W2:Y:S01]  /*296b0*/  LDL.LU R27, [R1+0x51c] ;  /* 0x00051c00011b7983 */ /* 0x000ea20000300800 */
[C---:B----4-:R-:W-:Y:S11]  /*296c0*/  HMMA.16816.F32 R8, R20.reuse, R14, R8 ;  /* 0x0000000e1408723c */ /* 0x050ff60000001808 */
[----:B------:R-:W-:Y:S11]  /*296d0*/  @!UPT UIADD3 URZ, URZ, URZ, URZ ;  /* 0x0000003f3f3ff290 */ /* 0x000ff6000fffe03f */
[----:B------:R-:W-:Y:S01]  /*296e0*/  @!UPT UIADD3 URZ, URZ, URZ, URZ ;  /* 0x0000003f3f3ff290 */ /* 0x000fe2000fffe03f */
[----:B------:R0:W-:Y:S01]  /*296f0*/  STL.64 [R1+0x9c0], R8 ;  /* 0x0009c00801007387 */ /* 0x0001e20000100a00 */
[----:B------:R-:W-:Y:S02]  /*29700*/  STL.64 [R1+0x9c8], R10 ;  /* 0x0009c80a01007387 */ /* 0x000fe40000100a00 */
[----:B0-----:R-:W-:Y:S02]  /*29710*/  IMAD.MOV.U32 R8, RZ, RZ, R14 ;  /* 0x000000ffff087224 */ /* 0x001fe400078e000e */
[----:B------:R-:W-:Y:S02]  /*29720*/  IMAD.MOV.U32 R9, RZ, RZ, R15 ;  /* 0x000000ffff097224 */ /* 0x000fe400078e000f */
        /* <DEDUP_REMOVED lines=38> */
[----:B---3--:R-:W-:Y:S01]  /*29990*/  IMAD.MOV.U32 R10, RZ, RZ, R7 ;  /* 0x000000ffff0a7224 */ /* 0x008fe200078e0007 */
[C---:B----4-:R-:W-:Y:S11]  /*299a0*/  HMMA.16816.F32 R16, R20.reuse, R6, R16 ;  /* 0x000000061410723c */ /* 0x050ff60000001810 */
[----:B------:R-:W-:Y:S11]  /*299b0*/  @!UPT UIADD3 URZ, URZ, URZ, URZ ;  /* 0x0000003f3f3ff290 */ /* 0x000ff6000fffe03f */
[----:B------:R-:W-:Y:S01]  /*299c0*/  @!UPT UIADD3 URZ, URZ, URZ, URZ ;  /* 0x0000003f3f3ff290 */ /* 0x000fe2000fffe03f */
[----:B------:R0:W-:Y:S01]  /*299d0*/  STL.64 [R1+0x970], R16 ;  /* 0x0009701001007387 */ /* 0x0001e20000100a00 */
[----:B------:R1:W-:Y:S02]  /*299e0*/  STL.64 [R1+0x978], R18 ;  /* 0x0009781201007387 */ /* 0x0003e40000100a00 */
[----:B0-----:R-:W-:Y:S01]  /*299f0*/  IMAD.MOV.U32 R17, RZ, RZ, R6 ;  /* 0x000000ffff117224 */ /* 0x001fe200078e0006 */
[----:B-1----:R-:W3:Y:S01]  /*29a00*/  LDL.LU R18, [R1+0x2ac0] ;  /* 0x002ac00001127983 */ /* 0x002ee20000300800 */
[----:B------:R-:W4:Y:S02]  /*29a10*/  LDL.LU.64 R6, [R1+0x2ab8] ;  /* 0x002ab80001067983 */ /* 0x000f240000300a00 */
[C---:B----4-:R-:W-:Y:S01]  /*29a20*/  HMMA.16816.F32 R24, R20.reuse, R6, R24 ;  /* 0x000000061418723c */ /* 0x050fe20000001818 */
[----:B------:R-:W-:Y:S02]  /*29a30*/  IMAD.MOV.U32 R19, RZ, RZ, R6 ;  /* 0x000000ffff137224 */ /* 0x000fe400078e0006 */
[----:B------:R-:W-:Y:S11]  /*29a40*/  IMAD.MOV.U32 R16, RZ, RZ, R7 ;  /* 0x000000ffff107224 */ /* 0x000ff600078e0007 */
[----:B------:R-:W-:Y:S09]  /*29a50*/  @!UPT UIADD3 URZ, URZ, URZ, URZ ;  /* 0x0000003f3f3ff290 */ /* 0x000ff2000fffe03f */
[----:B------:R-:W-:Y:S01]  /*29a60*/  STL.64 [R1+0x960], R24 ;  /* 0x0009601801007387 */ /* 0x000fe20000100a00 */
[----:B------:R0:W-:Y:S03]  /*29a70*/  STL.64 [R1+0x968], R26 ;  /* 0x0009681a01007387 */ /* 0x0001e60000100a00 */
[----:B0-----:R-:W4:Y:S01]  /*29a80*/  LDL.LU.64 R26, [R1+0x2ab0] ;  /* 0x002ab000011a7983 */ /* 0x001f220000300a00 */
[----:B------:R-:W2:Y:S02]  /*29a90*/  LDL.LU.64 R24, [R1+0x2aa8] ;  /* 0x002aa80001187983 */ /* 0x000ea40000300a00 */
[----:B------:R-:W4:Y:S02]  /*29aa0*/  LDL.LU.64 R6, [R1+0x2aa0] ;  /* 0x002aa00001067983 */ /* 0x000f240000300a00 */
[----:B------:R-:W4:Y:S02]  /*29ab0*/  LDL.LU.64 R4, [R1+0x2a98] ;  /* 0x002a980001047983 */ /* 0x000f240000300a00 */
[----:B----4-:R-:W-:Y:S11]  /*29ac0*/  HMMA.16816.F32 R4, R20, R26, R4 ;  /* 0x0000001a1404723c */ /* 0x010ff60000001804 */
[----:B------:R-:W-:Y:S11]  /*29ad0*/  @!UPT UIADD3 URZ, URZ, URZ, URZ ;  /* 0x0000003f3f3ff290 */ /* 0x000ff6000fffe03f */
[----:B------:R-:W-:Y:S01]  /*29ae0*/  @!UPT UIADD3 URZ, URZ, URZ, URZ ;  /* 0x0000003f3f3ff290 */ /* 0x000fe2000fffe03f */
[----:B------:R-:W-:Y:S01]  /*29af0*/  STL.64 [R1+0x950], R4 ;  /* 0x0009500401007387 */ /* 0x000fe20000100a00 */
[----:B------:R0:W-:Y:S03]  /*29b00*/  STL.64 [R1+0x958], R6 ;  /* 0x0009580601007387 */ /* 0x0001e60000100a00 */
[----:B0-----:R-:W2:Y:S01]  /*29b10*/  LDL.LU.64 R6, [R1+0x2a90] ;  /* 0x002a900001067983 */ /* 0x001ea20000300a00 */
[----:B------:R-:W2:Y:S02]  /*29b20*/  LDL.LU.64 R4, [R1+0x2a88] ;  /* 0x002a880001047983 */ /* 0x000ea40000300a00 */
[----:B------:R0:W-:Y:S02]  /*29b30*/  STL.64 [R1+0x2910], R26 ;  /* 0x0029101a01007387 */ /* 0x0001e40000100a00 */
[----:B0-----:R-:W-:Y:S02]  /*29b40*/  IMAD.MOV.U32 R26, RZ, RZ, R19 ;  /* 0x000000ffff1a7224 */ /* 0x001fe400078e0013 */
[----:B------:R-:W-:Y:S01]  /*29b50*/  IMAD.MOV.U32 R27, RZ, RZ, R16 ;  /* 0x000000ffff1b7224 */ /* 0x000fe200078e0010 */
[----:B------:R-:W4:Y:S01]  /*29b60*/  LDL.LU R19, [R1+0x2a84] ;  /* 0x002a840001137983 */ /* 0x000f220000300800 */
[----:B------:R-:W3:Y:S03]  /*29b70*/  LDL.LU R16, [R1+0x2a80] ;  /* 0x002a800001107983 */ /* 0x000ee60000300800 */
[----:B------:R0:W-:Y:S02]  /*29b80*/  STL.64 [R1+0x2928], R26 ;  /* 0x0029281a01007387 */ /* 0x0001e40000100a00 */
[----:B0-----:R-:W-:-:S02]  /*29b90*/  IMAD.MOV.U32 R26, RZ, RZ, R17 ;  /* 0x000000ffff1a7224 */ /* 0x001fc400078e0011 */
[----:B------:R-:W-:Y:S01]  /*29ba0*/  IMAD.MOV.U32 R27, RZ, RZ, R10 ;  /* 0x000000ffff1b7224 */ /* 0x000fe200078e000a */
[----:B------:R-:W3:Y:S01]  /*29bb0*/  LDL.LU R17, [R1+0x2a7c] ;  /* 0x002a7c0001117983 */ /* 0x000ee20000300800 */
[----:B------:R-:W3:Y:S03]  /*29bc0*/  LDL.LU R10, [R1+0x2a78] ;  /* 0x002a7800010a7983 */ /* 0x000ee60000300800 */
[----:B------:R0:W-:Y:S02]  /*29bd0*/  STL.64 [R1+0x2940], R26 ;  /* 0x0029401a01007387 */ /* 0x0001e40000100a00 */
[----:B0-----:R-:W-:Y:S02]  /*29be0*/  IMAD.MOV.U32 R26, RZ, RZ, R13 ;  /* 0x000000ffff1a7224 */ /* 0x001fe400078e000d */
[----:B------:R-:W-:Y:S01]  /*29bf0*/  IMAD.MOV.U32 R27, RZ, RZ, R12 ;  /* 0x000000ffff1b7224 */ /* 0x000fe200078e000c */
        /* <DEDUP_REMOVED lines=8> */
[----:B------:R0:W-:Y:S01]  /*29c80*/  STL.64 [R1+0x2908], R14 ;  /* 0x0029080e01007387 */ /* 0x0001e20000100a00 */
[----:B------:R-:W2:Y:S01]  /*29c90*/  LDL.LU R12, [R1+0x270] ;  /* 0x00027000010c7983 */ /* 0x000ea20000300800 */
[----:B------:R-:W2:Y:S03]  /*29ca0*/  LDL.LU R13, [R1+0x274] ;  /* 0x00027400010d7983 */ /* 0x000ea60000300800 */
[----:B0-----:R-:W2:Y:S01]  /*29cb0*/  LDL.LU R14, [R1+0x278] ;  /* 0x00027800010e7983 */ /* 0x001ea20000300800 */
[----:B------:R-:W2:Y:S02]  /*29cc0*/  LDL.LU R15, [R1+0x27c] ;  /* 0x00027c00010f7983 */ /* 0x000ea40000300800 */
[----:B------:R-:W-:-:S02]  /*29cd0*/  IMAD.MOV.U32 R26, RZ, RZ, R11 ;  /* 0x000000ffff1a7224 */ /* 0x000fc400078e000b */
[----:B------:R-:W-:Y:S01]  /*29ce0*/  IMAD.MOV.U32 R27, RZ, RZ, R28 ;  /* 0x000000ffff1b7224 */ /* 0x000fe200078e001c */
[----:B------:R-:W3:Y:S01]  /*29cf0*/  LDL.LU R11, [R1+0x2a64] ;  /* 0x002a6400010b7983 */ /* 0x000ee20000300800 */
[----:B------:R-:W3:Y:S03]  /*29d00*/  LDL.LU R28, [R1+0x2a60] ;  /* 0x002a6000011c7983 */ /* 0x000ee60000300800 */
[----:B------:R-:W-:Y:S04]  /*29d10*/  STL.64 [R1+0x2970], R26 ;  /* 0x0029701a01007387 */ /* 0x000fe80000100a00 */
[----:B--2---:R-:W-:Y:S01]  /*29d20*/  STL.64 [R1+0x2920], R14 ;  /* 0x0029200e01007387 */ /* 0x004fe20000100a00 */
[----:B------:R0:W-:Y:S03]  /*29d30*/  STL.64 [R1+0x2918], R12 ;  /* 0x0029180c01007387 */ /* 0x0001e60000100a00 */
[----:B0-----:R-:W2:Y:S01]  /*29d40*/  LDL.LU R12, [R1+0x280] ;  /* 0x00028000010c7983 */ /* 0x001ea20000300800 */
[----:B------:R-:W2:Y:S02]  /*29d50*/  LDL.LU R13, [R1+0x284] ;  /* 0x00028400010d7983 */ /* 0x000ea40000300800 */
        /* <DEDUP_REMOVED lines=30> */
[----:B------:R-:W-:-:S05]  /*29f40*/  IMAD.MOV.U32 R27, RZ, RZ, R24 ;  /* 0x000000ffff1b7224 */ /* 0x000fca00078e0018 */
[----:B------:R-:W-:Y:S04]  /*29f50*/  STL.64 [R1+0x29d0], R26 ;  /* 0x0029d01a01007387 */ /* 0x000fe80000100a00 */
[----:B--2---:R-:W-:Y:S01]  /*29f60*/  STL.64 [R1+0x2968], R14 ;  /* 0x0029680e01007387 */ /* 0x004fe20000100a00 */
[----:B------:R0:W-:Y:S03]  /*29f70*/  STL.64 [R1+0x2960], R12 ;  /* 0x0029600c01007387 */ /* 0x0001e60000100a00 */
[----:B0-----:R-:W2:Y:S01]  /*29f80*/  LDL.LU R12, [R1+0x2b0] ;  /* 0x0002b000010c7983 */ /* 0x001ea20000300800 */
[----:B------:R-:W2:Y:S02]  /*29f90*/  LDL.LU R13, [R1+0x2b4] ;  /* 0x0002b400010d7983 */ /* 0x000ea40000300800 */
[----:B------:R-:W2:Y:S02]  /*29fa0*/  LDL.LU R14, [R1+0x2b8] ;  /* 0x0002b800010e7983 */ /* 0x000ea40000300800 */
[----:B------:R-:W2:Y:S02]  /*29fb0*/  LDL.LU R15, [R1+0x2bc] ;  /* 0x0002bc00010f7983 */ /* 0x000ea40000300800 */
[----:B----4-:R-:W-:-:S02]  /*29fc0*/  IMAD.MOV.U32 R26, RZ, RZ, R19 ;  /* 0x000000ffff1a7224 */ /* 0x010fc400078e0013 */
[----:B---3--:R-:W-:-:S05]  /*29fd0*/  IMAD.MOV.U32 R27, RZ, RZ, R18 ;  /* 0x000000ffff1b7224 */ /* 0x008fca00078e0012 */
[----:B------:R-:W-:Y:S04]  /*29fe0*/  STL.64 [R1+0x29e8], R26 ;  /* 0x0029e81a01007387 */ /* 0x000fe80000100a00 */
[----:B--2---:R-:W-:Y:S01]  /*29ff0*/  STL.64 [R1+0x2980], R14 ;  /* 0x0029800e01007387 */ /* 0x004fe20000100a00 */
[----:B------:R0:W-:Y:S03]  /*2a000*/  STL.64 [R1+0x2978], R12 ;  /* 0x0029780c01007387 */ /* 0x0001e60000100a00 */
[----:B0-----:R-:W2:Y:S01]  /*2a010*/  LDL.LU R12, [R1+0x2c0] ;  /* 0x0002c000010c7983 */ /* 0x001ea20000300800 */
[----:B------:R-:W2:Y:S02]  /*2a020*/  LDL.LU R13, [R1+0x2c4] ;  /* 0x0002c400010d7983 */ /* 0x000ea40000300800 */
[----:B------:R-:W3:Y:S02]  /*2a030*/  LDL.LU R14, [R1+0x2c8] ;  /* 0x0002c800010e7983 */ /* 0x000ee40000300800 */
[----:B------:R-:W3:Y:S02]  /*2a040*/  LDL.LU R15, [R1+0x2cc] ;  /* 0x0002cc00010f7983 */ /* 0x000ee40000300800 */
[----:B------:R-:W-:-:S02]  /*2a050*/  IMAD.MOV.U32 R26, RZ, RZ, R17 ;  /* 0x000000ffff1a7224 */ /* 0x000fc400078e0011 */
[----:B------:R-:W-:-:S05]  /*2a060*/  IMAD.MOV.U32 R27, RZ, RZ, R16 ;  /* 0x000000ffff1b7224 */ /* 0x000fca00078e0010 */
[----:B------:R-:W-:Y:S04]  /*2a070*/  STL.64 [R1+0x2a00], R26 ;  /* 0x002a001a01007387 */ /* 0x000fe80000100a00 */
[----:B---3--:R-:W-:Y:S01]  /*2a080*/  STL.64 [R1+0x2998], R14 ;  /* 0x0029980e01007387 */ /* 0x008fe20000100a00 */
[----:B--2---:R0:W-:Y:S03]  /*2a090*/  STL.64 [R1+0x2990], R12 ;  /* 0x0029900c01007387 */ /* 0x0041e60000100a00 */
        /* <DEDUP_REMOVED lines=12> */
[----:B------:R-:W3:Y:S01]  /*2a160*/  LDL.LU R15, [R1+0x2ec] ;  /* 0x0002ec00010f7983 */ /* 0x000ee20000300800 */
[----:B------:R-:W4:Y:S01]  /*2a170*/  LDL.LU R16, [R1+0x440] ;  /* 0x0004400001107983 */ /* 0x000f220000300800 */
[----:B------:R-:W4:Y:S02]  /*2a180*/  LDL.LU R17, [R1+0x444] ;  /* 0x0004440001117983 */ /* 0x000f240000300800 */
[----:B------:R-:W4:Y:S02]  /*2a190*/  LDL.LU R18, [R1+0x448] ;  /* 0x0004480001127983 */ /* 0x000f240000300800 */
[----:B------:R-:W-:Y:S01]  /*2a1a0*/  IMAD.MOV.U32 R27, RZ, RZ, R4 ;  /* 0x000000ffff1b7224 */ /* 0x000fe200078e0004 */
[----:B------:R-:W4:Y:S01]  /*2a1b0*/  LDL.LU R19, [R1+0x44c] ;  /* 0x00044c0001137983 */ /* 0x000f220000300800 */
[----:B------:R-:W-:-:S02]  /*2a1c0*/  IMAD.MOV.U32 R26, RZ, RZ, R5 ;  /* 0x000000ffff1a7224 */ /* 0x000fc400078e0005 */
[----:B------:R-:W4:Y:S02]  /*2a1d0*/  LDL.LU R4, [R1+0x4e0] ;  /* 0x0004e00001047983 */ /* 0x000f240000300800 */
[----:B------:R-:W4:Y:S01]  /*2a1e0*/  LDL.LU R5, [R1+0x4e4] ;  /* 0x0004e40001057983 */ /* 0x000f220000300800 */
[----:B------:R-:W4:Y:S01]  /*2a1f0*/  LDL.LU R6, [R1+0x4e8] ;  /* 0x0004e80001067983 */ /* 0x000f220000300800 */
[----:B------:R-:W4:Y:S03]  /*2a200*/  LDL.LU R7, [R1+0x4ec] ;  /* 0x0004ec0001077983 */ /* 0x000f260000300800 */
[----:B---3--:R-:W-:Y:S01]  /*2a210*/  STL.64 [R1+0x29c8], R14 ;  /* 0x0029c80e01007387 */ /* 0x008fe20000100a00 */
[----:B--2---:R0:W-:Y:S03]  /*2a220*/  STL.64 [R1+0x29c0], R12 ;  /* 0x0029c00c01007387 */ /* 0x0041e60000100a00 */
        /* <DEDUP_REMOVED lines=15> */
[----:B------:R-:W3:Y:S01]  /*2a320*/  LDL.LU R15, [R1+0x31c] ;  /* 0x00031c00010f7983 */ /* 0x000ee20000300800 */
[C---:B----4-:R-:W-:Y:S01]  /*2a330*/  HMMA.16816.F32 R4, R20.reuse, R10, R4 ;  /* 0x0000000a1404723c */ /* 0x050fe20000001804 */
        /* <DEDUP_REMOVED lines=11> */
[----:B------:R-:W2:Y:S02]  /*2a3f0*/  LDL.LU R15, [R1+0x33c] ;  /* 0x00033c00010f7983 */ /* 0x000ea40000300800 */
[----:B------:R-:W-:Y:S01]  /*2a400*/  STL.64 [R1+0x930], R4 ;  /* 0x0009300401007387 */ /* 0x000fe20000100a00 */
[----:B------:R0:W-:Y:S03]  /*2a410*/  STL.64 [R1+0x938], R6 ;  /* 0x0009380601007387 */ /* 0x0001e60000100a00 */
[----:B0-----:R-:W3:Y:S02]  /*2a420*/  LDL.LU.64 R6, [R1+0x2a40] ;  /* 0x002a400001067983 */ /* 0x001ee40000300a00 */
[----:B---3--:R-:W-:Y:S02]  /*2a430*/  HMMA.16816.F32 R20, R20, R6, R16 ;  /* 0x000000061414723c */ /* 0x008fe40000001810 */
[----:B------:R-:W2:Y:S01]  /*2a440*/  LDL.LU.64 R18, [R1+0x2a38] ;  /* 0x002a380001127983 */ /* 0x000ea20000300a00 */
[----:B------:R-:W2:Y:S11]  /*2a450*/  LDL.LU.64 R16, [R1+0x2a30] ;  /* 0x002a300001107983 */ /* 0x000eb60000300a00 */
[----:B------:R-:W-:Y:S09]  /*2a460*/  @!UPT UIADD3 URZ, URZ, URZ, URZ ;  /* 0x0000003f3f3ff290 */ /* 0x000ff2000fffe03f */
[----:B------:R-:W-:Y:S01]  /*2a470*/  STL.64 [R1+0x6b0], R20 ;  /* 0x0006b01401007387 */ /* 0x000fe20000100a00 */
[----:B------:R-:W-:Y:S01]  /*2a480*/  STL.64 [R1+0x6b8], R22 ;  /* 0x0006b81601007387 */ /* 0x000fe20000100a00 */
        /* <DEDUP_REMOVED lines=42> */
[----:B------:R-:W3:Y:S01]  /*2a730*/  LDL R4, [R1+0xce4] ;  /* 0x000ce40001047983 */ /* 0x000ee20000100800 */
        /* <DEDUP_REMOVED lines=42> */
[----:B--2---:R-:W-:Y:S02]  /*2a9e0*/  HMMA.16816.F32 R24, R16, R26, R12 ;  /* 0x0000001a1018723c */ /* 0x004fe4000000180c */
[----:B------:R-:W2:Y:S11]  /*2a9f0*/  LDL.LU.64 R14, [R1+0x2908] ;  /* 0x00290800010e7983 */ /* 0x000eb60000300a00 */
[----:B------:R-:W-:Y:S10]  /*2aa00*/  @!UPT UIADD3 URZ, URZ, URZ, URZ ;  /* 0x0000003f3f3ff290 */ /* 0x000ff4000fffe03f */
[----:B------:R-:W-:Y:S01]  /*2aa10*/  STL.64 [R1+0x5e0], R24 ;  /* 0x0005e01801007387 */ /* 0x000fe20000100a00 */
[----:B------:R0:W-:Y:S03]  /*2aa20*/  STL.64 [R1+0x5e8], R26 ;  /* 0x0005e81a01007387 */ /* 0x0001e60000100a00 */
[----:B0-----:R-:W2:Y:S01]  /*2aa30*/  LDL.LU.64 R26, [R1+0x2900] ;  /* 0x00290000011a7983 */ /* 0x001ea20000300a00 */
[----:B------:R-:W2:Y:S02]  /*2aa40*/  LDL.LU.64 R24, [R1+0x28f8] ;  /* 0x0028f80001187983 */ /* 0x000ea40000300a00 */
[----:B------:R-:W-:Y:S02]  /*2aa50*/  IMAD.MOV.U32 R20, RZ, RZ, R9 ;  /* 0x000000ffff147224 */ /* 0x000fe400078e0009 */
[----:B------:R-:W-:Y:S02]  /*2aa60*/  IMAD.MOV.U32 R21, RZ, RZ, R8 ;  /* 0x000000ffff157224 */ /* 0x000fe400078e0008 */
[----:B------:R-:W-:-:S02]  /*2aa70*/  IMAD.MOV.U32 R22, RZ, RZ, R3 ;  /* 0x000000ffff167224 */ /* 0x000fc400078e0003 */
[----:B------:R-:W-:Y:S01]  /*2aa80*/  IMAD.MOV.U32 R23, RZ, RZ, R0 ;  /* 0x000000ffff177224 */ /* 0x000fe200078e0000 */
[C---:B--2---:R-:W-:Y:S01]  /*2aa90*/  HMMA.16816.F32 R12, R16.reuse, R14, R24 ;  /* 0x0000000e100c723c */ /* 0x044fe20000001818 */
[----:B------:R-:W2:Y:S01]  /*2aaa0*/  LDL.LU.64 R26, [R1+0x28f0] ;  /* 0x0028f000011a7983 */ /* 0x000ea20000300a00 */
[----:B------:R-:W2:Y:S06]  /*2aab0*/  LDL.LU.64 R24, [R1+0x28e8] ;  /* 0x0028e80001187983 */ /* 0x000eac0000300a00 */
[C---:B------:R-:W-:Y:S01]  /*2aac0*/  HMMA.16816.F32 R8, R16.reuse, R10, R20 ;  /* 0x0000000a1008723c */ /* 0x040fe20000001814 */
[----:B---3--:R-:W-:Y:S11]  /*2aad0*/  LDSM.16.M88.4 R20, [R4+0xa800] ;  /* 0x00a800000414783b */ /* 0x008ff60000000200 */
[----:B------:R-:W-:Y:S03]  /*2aae0*/  @!UPT UIADD3 URZ, URZ, URZ, URZ ;  /* 0x0000003f3f3ff290 */ /* 0x000fe6000fffe03f */
[----:B------:R-:W-:Y:S01]  /*2aaf0*/  STL.64 [R1+0x5c0], R12 ;  /* 0x0005c00c01007387 */ /* 0x000fe20000100a00 */
[----:B------:R2:W-:Y:S07]  /*2ab00*/  STL.64 [R1+0x5c8], R14 ;  /* 0x0005c80e01007387 */ /* 0x0005ee0000100a00 */
[----:B------:R-:W-:Y:S02]  /*2ab10*/  STL.64 [R1+0x5b0], R8 ;  /* 0x0005b00801007387 */ /* 0x000fe40000100a00 */
[----:B------:R-:W-:Y:S02]  /*2ab20*/  STL.64 [R1+0x5b8], R10 ;  /* 0x0005b80a01007387 */ /* 0x000fe40000100a00 */
[----:B------:R-:W0:Y:S01]  /*2ab30*/  LDSM.16.M88.4 R8, [R4+0x8800] ;  /* 0x008800000408783b */ /* 0x000e220000000200 */
[----:B--2---:R-:W-:Y:S03]  /*2ab40*/  HMMA.16816.F32 R12, R16, R6, R24 ;  /* 0x00000006100c723c */ /* 0x004fe60000001818 */
[----:B------:R-:W-:Y:S04]  /*2ab50*/  LDSM.16.M88.4 R24, [R4+0xa000] ;  /* 0x00a000000418783b */ /* 0x000fe80000000200 */
[----:B------:R-:W-:Y:S11]  /*2ab60*/  LDSM.16.MT88.4 R16, [R28+0x4000] ;  /* 0x004000001c10783b */ /* 0x000ff60000004200 */
[----:B------:R-:W-:Y:S05]  /*2ab70*/  @!UPT UIADD3 URZ, URZ, URZ, URZ ;  /* 0x0000003f3f3ff290 */ /* 0x000fea000fffe03f */
[----:B------:R-:W-:Y:S01]  /*2ab80*/  STL.64 [R1+0x380], R12 ;  /* 0x0003800c01007387 */ /* 0x000fe20000100a00 */
[----:B------:R-:W-:Y:S02]  /*2ab90*/  IMAD.MOV.U32 R3, RZ, RZ, R14 ;  /* 0x000000ffff037224 */ /* 0x000fe400078e000e */
[----:B------:R-:W-:Y:S02]  /*2aba0*/  IMAD.MOV.U32 R0, RZ, RZ, R15 ;  /* 0x000000ffff007224 */ /* 0x000fe400078e000f */
[----:B------:R-:W1:Y:S04]  /*2abb0*/  LDSM.16.M88.4 R12, [R4+0x8000] ;  /* 0x00800000040c783b */ /* 0x000e680000000200 */
[----:B------:R0:W-:Y:S01]  /*2abc0*/  STL [R1+0x1fe4], R0 ;  /* 0x001fe40001007387 */ /* 0x0001e20000100800 */
[----:B------:R2:W-:Y:S02]  /*2abd0*/  STL [R1+0x1fe0], R3 ;  /* 0x001fe00301007387 */ /* 0x0005e40000100800 */
[----:B0-----:R-:W-:-:S02]  /*2abe0*/  IMAD.MOV.U32 R0, RZ, RZ, R9 ;  /* 0x000000ffff007224 */ /* 0x001fc400078e0009 */
[----:B--2---:R-:W-:Y:S01]  /*2abf0*/  IMAD.MOV.U32 R3, RZ, RZ, R8 ;  /* 0x000000ffff037224 */ /* 0x004fe200078e0008 */
[----:B-1----:R-:W-:Y:S01]  /*2ac00*/  STL.64 [R1+0xc0], R12 ;  /* 0x0000c00c01007387 */ /* 0x002fe20000100a00 */
[----:B------:R-:W-:Y:S02]  /*2ac10*/  STL.64 [R1+0xc8], R14 ;  /* 0x0000c80e01007387 */ /* 0x000fe40000100a00 */
[----:B------:R-:W0:Y:S04]  /*2ac20*/  LDSM.16.M88.4 R12, [R4+0x9000] ;  /* 0x00900000040c783b */ /* 0x000e280000000200 */
[----:B------:R-:W-:Y:S01]  /*2ac30*/  STL.64 [R1+0xb0], R8 ;  /* 0x0000b00801007387 */ /* 0x000fe20000100a00 */
[----:B------:R-:W-:Y:S02]  /*2ac40*/  STL.64 [R1+0xb8], R10 ;  /* 0x0000b80a01007387 */ /* 0x000fe40000100a00 */
[----:B------:R-:W1:Y:S02]  /*2ac50*/  LDSM.16.M88.4 R8, [R4+0x9800] ;  /* 0x009800000408783b */ /* 0x000e640000000200 */
[----:B0-----:R-:W-:Y:S02]  /*2ac60*/  STL.64 [R1+0xa0], R12 ;  /* 0x0000a00c01007387 */ /* 0x001fe40000100a00 */
[----:B------:R-:W-:Y:S02]  /*2ac70*/  STL.64 [R1+0xa8], R14 ;  /* 0x0000a80e01007387 */ /* 0x000fe40000100a00 */
[----:B------:R-:W0:Y:S04]  /*2ac80*/  LDSM.16.M88.4 R12, [R4+0xb000] ;  /* 0x00b00000040c783b */ /* 0x000e280000000200 */
[----:B-1----:R-:W-:Y:S01]  /*2ac90*/  STL.64 [R1+0x90], R8 ;  /* 0x0000900801007387 */ /* 0x002fe20000100a00 */
[----:B------:R-:W-:Y:S02]  /*2aca0*/  STL.64 [R1+0x98], R10 ;  /* 0x0000980a01007387 */ /* 0x000fe40000100a00 */
[----:B------:R-:W1:Y:S04]  /*2acb0*/  LDSM.16.M88.4 R8, [R4+0xb800] ;  /* 0x00b800000408783b */ /* 0x000e680000000200 */
[----:B------:R-:W-:Y:S02]  /*2acc0*/  STL.64 [R1+0x70], R20 ;  /* 0x0000701401007387 */ /* 0x000fe40000100a00 */
[----:B------:R-:W-:Y:S01]  /*2acd0*/  STL.64 [R1+0x78], R22 ;  /* 0x0000781601007387 */ /* 0x000fe20000100a00 */
[----:B------:R-:W-:Y:S04]  /*2ace0*/  STL.64 [R1+0x80], R24 ;  /* 0x0000801801007387 */ /* 0x000fe80000100a00 */
[----:B------:R-:W-:Y:S04]  /*2acf0*/  LDSM.16.M88.4 R20, [R4+0xd000] ;  /* 0x00d000000414783b */ /* 0x000fe80000000200 */
[----:B0-----:R-:W-:Y:S01]  /*2ad00*/  STL.64 [R1+0x60], R12 ;  /* 0x0000600c01007387 */ /* 0x001fe20000100a00 */
[----:B------:R-:W-:Y:S02]  /*2ad10*/  STL.64 [R1+0x68], R14 ;  /* 0x0000680e01007387 */ /* 0x000fe40000100a00 */
[----:B------:R-:W-:Y:S02]  /*2ad20*/  STL.64 [R1+0x88], R26 ;  /* 0x0000881a01007387 */ /* 0x000fe40000100a00 */
[----:B-1----:R-:W-:Y:S01]  /*2ad30*/  STL.64 [R1+0x50], R8 ;  /* 0x0000500801007387 */ /* 0x002fe20000100a00 */
[----:B------:R-:W0:Y:S04]  /*2ad40*/  LDSM.16.M88.4 R12, [R4+0xc000] ;  /* 0x00c00000040c783b */ /* 0x000e280000000200 */
[----:B------:R-:W-:Y:S02]  /*2ad50*/  STL.64 [R1+0x58], R10 ;  /* 0x0000580a01007387 */ /* 0x000fe40000100a00 */
[----:B------:R-:W1:Y:S02]  /*2ad60*/  LDSM.16.M88.4 R8, [R4+0xc800] ;  /* 0x00c800000408783b */ /* 0x000e640000000200 */
[----:B0-----:R-:W-:Y:S02]  /*2ad70*/  STL.64 [R1+0x40], R12 ;  /* 0x0000400c01007387 */ /* 0x001fe40000100a00 */
[----:B------:R-:W-:Y:S02]  /*2ad80*/  STL.64 [R1+0x48], R14 ;  /* 0x0000480e01007387 */ /* 0x000fe40000100a00 */
[----:B-1----:R-:W-:Y:S02]  /*2ad90*/  STL.64 [R1+0x30], R8 ;  /* 0x0000300801007387 */ /* 0x002fe40000100a00 */
[----:B------:R-:W-:Y:S02]  /*2ada0*/  STL.64 [R1+0x38], R10 ;  /* 0x0000380a01007387 */ /* 0x000fe40000100a00 */
[----:B------:R-:W0:Y:S04]  /*2adb0*/  LDSM.16.M88.4 R8, [R4+0xe000] ;  /* 0x00e000000408783b */ /* 0x000e280000000200 */
[----:B------:R-:W1:Y:S04]  /*2adc0*/  LDSM.16.M88.4 R12, [R4+0xd800] ;  /* 0x00d80000040c783b */ /* 0x000e680000000200 */
[----:B------:R-:W-:Y:S01]  /*2add0*/  STL.64 [R1+0x20], R20 ;  /* 0x0000201401007387 */ /* 0x000fe20000100a00 */
[----:B------:R-:W-:Y:S02]  /*2ade0*/  STL.64 [R1+0x28], R22 ;  /* 0x0000281601007387 */ /* 0x000fe40000100a00 */
[----:B------:R-:W-:Y:S01]  /*2adf0*/  LDSM.16.MT88.4 R20, [R28+0x4080] ;  /* 0x004080001c14783b */ /* 0x000fe20000004200 */
[----:B0-----:R-:W-:Y:S03]  /*2ae00*/  STL.64 [R1], R8 ;  /* 0x0000000801007387 */ /* 0x001fe60000100a00 */
[----:B-1----:R-:W-:Y:S02]  /*2ae10*/  STL.64 [R1+0x10], R12 ;  /* 0x0000100c01007387 */ /* 0x002fe40000100a00 */
[----:B------:R-:W-:Y:S02]  /*2ae20*/  STL.64 [R1+0x18], R14 ;  /* 0x0000180e01007387 */ /* 0x000fe40000100a00 */
[----:B------:R-:W0:Y:S04]  /*2ae30*/  LDSM.16.M88.4 R12, [R4+0xe800] ;  /* 0x00e80000040c783b */ /* 0x000e280000000200 */
[----:B------:R-:W-:Y:S01]  /*2ae40*/  STL.64 [R1+0x8], R10 ;  /* 0x0000080a01007387 */ /* 0x000fe20000100a00 */
[----:B------:R-:W-:-:S02]  /*2ae50*/  IMAD.MOV.U32 R26, RZ, RZ, R9 ;  /* 0x000000ffff1a7224 */ /* 0x000fc400078e0009 */
[----:B------:R-:W1:Y:S02]  /*2ae60*/  LDSM.16.M88.4 R8, [R4+0xf000] ;  /* 0x00f000000408783b */ /* 0x000e640000000200 */
[----:B------:R-:W2:Y:S04]  /*2ae70*/  LDSM.16.M88.4 R4, [R4+0xf800] ;  /* 0x00f800000404783b */ /* 0x000ea80000000200 */
[----:B------:R-:W-:Y:S01]  /*2ae80*/  STL [R1+0x2890], R26 ;  /* 0x0028901a01007387 */ /* 0x000fe20000100800 */
[----:B------:R3:W-:Y:S03]  /*2ae90*/  STL.64 [R1+0x2888], R24 ;  /* 0x0028881801007387 */ /* 0x0007e60000100a00 */
[----:B0-----:R-:W-:Y:S01]  /*2aea0*/  STL [R1+0x1efc], R14 ;  /* 0x001efc0e01007387 */ /* 0x001fe20000100800 */
[----:B------:R-:W-:Y:S02]  /*2aeb0*/  STL [R1+0x1ef8], R15 ;  /* 0x001ef80f01007387 */ /* 0x000fe40000100800 */
[----:B------:R0:W-:Y:S02]  /*2aec0*/  STL.64 [R1+0x27f8], R12 ;  /* 0x0027f80c01007387 */ /* 0x0001e40000100a00 */
[----:B-1----:R-:W-:Y:S01]  /*2aed0*/  STL [R1+0x1e9c], R10 ;  /* 0x001e9c0a01007387 */ /* 0x002fe20000100800 */
[----:B------:R-:W-:Y:S01]  /*2aee0*/  STL [R1+0x1e98], R11 ;  /* 0x001e980b01007387 */ /* 0x000fe20000100800 */
[----:B---3--:R-:W3:Y:S03]  /*2aef0*/  LDL.64 R24, [R1+0x90] ;  /* 0x0000900001187983 */ /* 0x008ee60000100a00 */
[----:B---3--:R-:W-:Y:S01]  /*2af00*/  STL.64 [R1+0x28a0], R24 ;  /* 0x0028a01801007387 */ /* 0x008fe20000100a00 */
[----:B0-----:R-:W3:Y:S03]  /*2af10*/  LDL.64 R12, [R1+0x70] ;  /* 0x00007000010c7983 */ /* 0x001ee60000100a00 */
[----:B---3--:R0:W-:Y:S04]  /*2af20*/  STL.64 [R1+0x2898], R12 ;  /* 0x0028980c01007387 */ /* 0x0081e80000100a00 */
        /* <DEDUP_REMOVED lines=9> */
[----:B------:R-:W4:Y:S02]  /*2afc0*/  LDL.LU R15, [R1+0xc1c] ;  /* 0x000c1c00010f7983 */ /* 0x000f240000300800 */
[----:B----4-:R-:W-:Y:S01]  /*2afd0*/  STL.64 [R1+0x28c0], R14 ;  /* 0x0028c00e01007387 */ /* 0x010fe20000100a00 */
[----:B---3--:R0:W-:Y:S02]  /*2afe0*/  STL.64 [R1+0x28b8], R12 ;  /* 0x0028b80c01007387 */ /* 0x0081e40000100a00 */
[----:B0-----:R-:W-:-:S02]  /*2aff0*/  IMAD.MOV.U32 R12, RZ, RZ, R3 ;  /* 0x000000ffff0c7224 */ /* 0x001fc400078e0003 */
[----:B------:R-:W-:-:S05]  /*2b000*/  IMAD.MOV.U32 R13, RZ, RZ, R0 ;  /* 0x000000ffff0d7224 */ /* 0x000fca00078e0000 */
[----:B------:R0:W-:Y:S04]  /*2b010*/  STL.64 [R1+0x28d0], R12 ;  /* 0x0028d00c01007387 */ /* 0x0001e80000100a00 */
[----:B0-----:R-:W3:Y:S01]  /*2b020*/  LDL.LU R12, [R1+0xc30] ;  /* 0x000c3000010c7983 */ /* 0x001ee20000300800 */
[----:B------:R-:W3:Y:S02]  /*2b030*/  LDL.LU R13, [R1+0xc34] ;  /* 0x000c3400010d7983 */ /* 0x000ee40000300800 */
[----:B------:R-:W3:Y:S02]  /*2b040*/  LDL.LU R14, [R1+0xc38] ;  /* 0x000c3800010e7983 */ /* 0x000ee40000300800 */
[----:B------:R-:W3:Y:S01]  /*2b050*/  LDL.LU R15, [R1+0xc3c] ;  /* 0x000c3c00010f7983 */ /* 0x000ee20000300800 */
[----:B------:R-:W4:Y:S04]  /*2b060*/  LDL.64 R24, [R1+0xa0] ;  /* 0x0000a00001187983 */ /* 0x000f280000100a00 */
[----:B----4-:R0:W-:Y:S04]  /*2b070*/  STL.64 [R1+0x28c8], R24 ;  /* 0x0028c81801007387 */ /* 0x0101e80000100a00 */
[----:B0-----:R-:W4:Y:S01]  /*2b080*/  LDL.LU R24, [R1+0xc20] ;  /* 0x000c200001187983 */ /* 0x001f220000300800 */
[----:B------:R-:W4:Y:S02]  /*2b090*/  LDL.LU R25, [R1+0xc24] ;  /* 0x000c240001197983 */ /* 0x000f240000300800 */
[----:B------:R-:W2:Y:S02]  /*2b0a0*/  LDL.LU R26, [R1+0xc28] ;  /* 0x000c2800011a7983 */ /* 0x000ea40000300800 */
[----:B------:R-:W2:Y:S02]  /*2b0b0*/  LDL.LU R27, [R1+0xc2c] ;  /* 0x000c2c00011b7983 */ /* 0x000ea40000300800 */
[----:B--2---:R-:W-:Y:S01]  /*2b0c0*/  STL.64 [R1+0x28e0], R26 ;  /* 0x0028e01a01007387 */ /* 0x004fe20000100a00 */
[----:B----4-:R0:W-:Y:S03]  /*2b0d0*/  STL.64 [R1+0x28d8], R24 ;  /* 0x0028d81801007387 */ /* 0x0101e60000100a00 */
[----:B0-----:R-:W3:Y:S01]  /*2b0e0*/  LDL.64 R24, [R1+0xc0] ;  /* 0x0000c00001187983 */ /* 0x001ee20000100a00 */
[----:B------:R-:W-:Y:S02]  /*2b0f0*/  STL [R1+0x1f7c], R6 ;  /* 0x001f7c0601007387 */ /* 0x000fe40000100800 */
[----:B------:R-:W-:Y:S02]  /*2b100*/  STL [R1+0x1f78], R7 ;  /* 0x001f780701007387 */ /* 0x000fe40000100800 */
[----:B------:R0:W-:Y:S01]  /*2b110*/  STL [R1+0x27c0], R20 ;  /* 0x0027c01401007387 */ /* 0x0001e20000100800 */
[----:B------:R1:W-:Y:S01]  /*2b120*/  STL [R1+0x27bc], R21 ;  /* 0x0027bc1501007387 */ /* 0x0003e20000100800 */
[----:B------:R2:W-:Y:S02]  /*2b130*/  STL [R1+0x27b8], R22 ;  /* 0x0027b81601007387 */ /* 0x0005e40000100800 */
[----:B------:R4:W-:Y:S01]  /*2b140*/  STL [R1+0x27b4], R23 ;  /* 0x0027b41701007387 */ /* 0x0009e20000100800 */
[----:B0-----:R-:W2:Y:S01]  /*2b150*/  LDL.LU R20, [R1+0xbe0] ;  /* 0x000be00001147983 */ /* 0x001ea20000300800 */
[----:B-1----:R-:W2:Y:S02]  /*2b160*/  LDL.LU R21, [R1+0xbe4] ;  /* 0x000be40001157983 */ /* 0x002ea40000300800 */
[----:B------:R-:W-:Y:S02]  /*2b170*/  STL [R1+0x27b0], R28 ;  /* 0x0027b01c01007387 */ /* 0x000fe40000100800 */
[----:B------:R-:W2:Y:S01]  /*2b180*/  LDL.LU.64 R26, [R1+0x28e0] ;  /* 0x0028e000011a7983 */ /* 0x000ea20000300a00 */
[----:B---3--:R-:W-:Y:S01]  /*2b190*/  HMMA.16816.F32 R12, R16, R24, R12 ;  /* 0x00000018100c723c */ /* 0x008fe2000000180c */
[----:B------:R-:W-:-:S02]  /*2b1a0*/  IMAD.MOV.U32 R11, RZ, RZ, R24 ;  /* 0x000000ffff0b7224 */ /* 0x000fc400078e0018 */
[----:B------:R-:W-:Y:S02]  /*2b1b0*/  IMAD.MOV.U32 R10, RZ, RZ, R25 ;  /* 0x000000ffff0a7224 */ /* 0x000fe400078e0019 */
[----:B------:R-:W3:Y:S11]  /*2b1c0*/  LDL.LU.64 R24, [R1+0x28d8] ;  /* 0x0028d80001187983 */ /* 0x000ef60000300a00 */
[----:B------:R-:W-:Y:S08]  /*2b1d0*/  @!UPT UIADD3 URZ, URZ, URZ, URZ ;  /* 0x0000003f3f3ff290 */ /* 0x000ff0000fffe03f */
[----:B------:R-:W-:Y:S02]  /*2b1e0*/  IMAD.MOV.U32 R0, RZ, RZ, R12 ;  /* 0x000000ffff007224 */ /* 0x000fe400078e000c */
[----:B------:R-:W-:Y:S02]  /*2b1f0*/  IMAD.MOV.U32 R3, RZ, RZ, R13 ;  /* 0x000000ffff037224 */ /* 0x000fe400078e000d */
[----:B------:R-:W3:Y:S01]  /*2b200*/  LDL.LU.64 R12, [R1+0x28d0] ;  /* 0x0028d000010c7983 */ /* 0x000ee20000300a00 */
[----:B--2---:R-:W-:Y:S02]  /*2b210*/  IMAD.MOV.U32 R22, RZ, RZ, R29 ;  /* 0x000000ffff167224 */ /* 0x004fe400078e001d */
[----:B----4-:R-:W-:Y:S02]  /*2b220*/  IMAD.MOV.U32 R23, RZ, RZ, R2 ;  /* 0x000000ffff177224 */ /* 0x010fe400078e0002 */
[----:B------:R-:W-:Y:S02]  /*2b230*/  IMAD.MOV.U32 R29, RZ, RZ, R14 ;  /* 0x000000ffff1d7224 */ /* 0x000fe400078e000e */
[----:B------:R-:W-:Y:S01]  /*2b240*/  IMAD.MOV.U32 R2, RZ, RZ, R15 ;  /* 0x000000ffff027224 */ /* 0x000fe200078e000f */
[----:B------:R-:W-:Y:S01]  /*2b250*/  STL [R1+0x27c8], R10 ;  /* 0x0027c80a01007387 */ /* 0x000fe20000100800 */
[----:B------:R-:W-:Y:S02]  /*2b260*/  STL [R1+0x27c4], R11 ;  /* 0x0027c40b01007387 */ /* 0x000fe40000100800 */
[----:B------:R0:W-:Y:S02]  /*2b270*/  STL.64 [R1+0x2860], R8 ;  /* 0x0028600801007387 */ /* 0x0001e40000100a00 */
[----:B0-----:R-:W2:Y:S01]  /*2b280*/  LDL.LU R8, [R1+0xbf0] ;  /* 0x000bf00001087983 */ /* 0x001ea20000300800 */
[----:B------:R-:W2:Y:S02]  /*2b290*/  LDL.LU R9, [R1+0xbf4] ;  /* 0x000bf40001097983 */ /* 0x000ea40000300800 */
[----:B------:R-:W2:Y:S02]  /*2b2a0*/  LDL.LU R10, [R1+0xbf8] ;  /* 0x000bf800010a7983 */ /* 0x000ea40000300800 */
[----:B------:R-:W2:Y:S01]  /*2b2b0*/  LDL.LU R11, [R1+0xbfc] ;  /* 0x000bfc00010b7983 */ /* 0x000ea20000300800 */
[----:B------:R-:W-:Y:S01]  /*2b2c0*/  STL [R1+0x20d4], R2 ;  /* 0x0020d40201007387 */ /* 0x000fe20000100800 */
[----:B------:R-:W-:Y:S02]  /*2b2d0*/  STL [R1+0x20d0], R29 ;  /* 0x0020d01d01007387 */ /* 0x000fe40000100800 */
[----:B------:R-:W-:Y:S02]  /*2b2e0*/  STL [R1+0x202c], R3 ;  /* 0x00202c0301007387 */ /* 0x000fe40000100800 */
[----:B------:R-:W-:Y:S01]  /*2b2f0*/  STL [R1+0x2028], R0 ;  /* 0x0020280001007387 */ /* 0x000fe20000100800 */
[C---:B---3--:R-:W-:Y:S01]  /*2b300*/  HMMA.16816.F32 R12, R16.reuse, R12, R24 ;  /* 0x0000000c100c723c */ /* 0x048fe20000001818 */
[----:B------:R-:W3:Y:S11]  /*2b310*/  LDL.LU.64 R24, [R1+0x28c8] ;  /* 0x0028c80001187983 */ /* 0x000ef60000300a00 */
[----:B------:R-:W-:Y:S11]  /*2b320*/  @!UPT UIADD3 URZ, URZ, URZ, URZ ;  /* 0x0000003f3f3ff290 */ /* 0x000ff6000fffe03f */
[----:B------:R-:W-:Y:S01]  /*2b330*/  STL.64 [R1+0x360], R12 ;  /* 0x0003600c01007387 */ /* 0x000fe20000100a00 */
[----:B------:R0:W-:Y:S03]  /*2b340*/  STL.64 [R1+0x368], R14 ;  /* 0x0003680e01007387 */ /* 0x0001e60000100a00 */
[----:B0-----:R-:W4:Y:S01]  /*2b350*/  LDL.LU.64 R14, [R1+0x28c0] ;  /* 0x0028c000010e7983 */ /* 0x001f220000300a00 */
[----:B------:R-:W4:Y:S02]  /*2b360*/  LDL.LU.64 R12, [R1+0x28b8] ;  /* 0x0028b800010c7983 */ /* 0x000f240000300a00 */
[----:B---3--:R-:W-:Y:S02]  /*2b370*/  IMAD.MOV.U32 R2, RZ, RZ, R24 ;  /* 0x000000ffff027224 */ /* 0x008fe400078e0018 */
[----:B------:R-:W-:Y:S01]  /*2b380*/  IMAD.MOV.U32 R0, RZ, RZ, R25 ;  /* 0x000000ffff007224 */ /* 0x000fe200078e0019 */
[C---:B----4-:R-:W-:Y:S11]  /*2b390*/  HMMA.16816.F32 R12, R16.reuse, R24, R12 ;  /* 0x00000018100c723c */ /* 0x050ff6000000180c */
[----:B------:R-:W-:Y:S11]  /*2b3a0*/  @!UPT UIADD3 URZ, URZ, URZ, URZ ;  /* 0x0000003f3f3ff290 */ /* 0x000ff6000fffe03f */
[----:B------:R-:W-:Y:S01]  /*2b3b0*/  @!UPT UIADD3 URZ, URZ, URZ, URZ ;  /* 0x0000003f3f3ff290 */ /* 0x000fe2000fffe03f */
[----:B------:R-:W-:Y:S01]  /*2b3c0*/  STL.64 [R1+0x350], R12 ;  /* 0x0003500c01007387 */ /* 0x000fe20000100a00 */
[----:B------:R0:W-:Y:S03]  /*2b3d0*/  STL.64 [R1+0x358], R14 ;  /* 0x0003580e01007387 */ /* 0x0001e60000100a00 */
[----:B0-----:R-:W3:Y:S01]  /*2b3e0*/  LDL.LU.64 R14, [R1+0x28b0] ;  /* 0x0028b000010e7983 */ /* 0x001ee20000300a00 */
[----:B------:R-:W3:Y:S02]  /*2b3f0*/  LDL.LU.64 R12, [R1+0x28a8] ;  /* 0x0028a800010c7983 */ /* 0x000ee40000300a00 */
[----:B------:R-:W3:Y:S02]  /*2b400*/  LDL.LU.64 R24, [R1+0x28a0] ;  /* 0x0028a00001187983 */ /* 0x000ee40000300a00 */
[----:B------:R-:W-:Y:S01]  /*2b410*/  STL [R1+0x27d0], R0 ;  /* 0x0027d00001007387 */ /* 0x000fe20000100800 */
[----:B------:R-:W-:Y:S01]  /*2b420*/  STL [R1+0x27cc], R2 ;  /* 0x0027cc0201007387 */ /* 0x000fe20000100800 */
[----:B---3--:R-:W-:Y:S01]  /*2b430*/  HMMA.16816.F32 R12, R16, R24, R12 ;  /* 0x00000018100c723c */ /* 0x008fe2000000180c */
[----:B------:R-:W-:-:S02]  /*2b440*/  IMAD.MOV.U32 R29, RZ, RZ, R24 ;  /* 0x000000ffff1d7224 */ /* 0x000fc400078e0018 */
[----:B------:R-:W-:Y:S11]  /*2b450*/  IMAD.MOV.U32 R27, RZ, RZ, R25 ;  /* 0x000000ffff1b7224 */ /* 0x000ff600078e0019 */
[----:B------:R-:W-:Y:S09]  /*2b460*/  @!UPT UIADD3 URZ, URZ, URZ, URZ ;  /* 0x0000003f3f3ff290 */ /* 0x000ff2000fffe03f */
[----:B------:R0:W-:Y:S01]  /*2b470*/  STL.64 [R1+0x340], R12 ;  /* 0x0003400c01007387 */ /* 0x0001e20000100a00 */
[----:B------:R-:W-:Y:S03]  /*2b480*/  STL.64 [R1+0x348], R14 ;  /* 0x0003480e01007387 */ /* 0x000fe60000100a00 */
[----:B0-----:R-:W3:Y:S01]  /*2b490*/  LDL.LU.64 R12, [R1+0x2898] ;  /* 0x00289800010c7983 */ /* 0x001ee20000300a00 */
[----:B------:R-:W4:Y:S02]  /*2b4a0*/  LDL.LU R26, [R1+0x2890] ;  /* 0x00289000011a7983 */ /* 0x000f240000300800 */
[----:B------:R-:W2:Y:S02]  /*2b4b0*/  LDL.LU.64 R24, [R1+0x2888] ;  /* 0x0028880001187983 */ /* 0x000ea40000300a00 */
[----:B------:R-:W-:Y:S01]  /*2b4c0*/  STL [R1+0x27d4], R29 ;  /* 0x0027d41d01007387 */ /* 0x000fe20000100800 */
[C---:B--2---:R-:W-:Y:S11]  /*2b4d0*/  HMMA.16816.F32 R8, R16.reuse, R24, R8 ;  /* 0x000000181008723c */ /* 0x044ff60000001808 */
[----:B------:R-:W-:Y:S11]  /*2b4e0*/  @!UPT UIADD3 URZ, URZ, URZ, URZ ;  /* 0x0000003f3f3ff290 */ /* 0x000ff6000fffe03f */
[----:B------:R-:W-:Y:S01]  /*2b4f0*/  @!UPT UIADD3 URZ, URZ, URZ, URZ ;  /* 0x0000003f3f3ff290 */ /* 0x000fe2000fffe03f */
[----:B------:R3:W-:Y:S01]  /*2b500*/  STL.64 [R1+0x330], R8 ;  /* 0x0003300801007387 */ /* 0x0007e20000100a00 */
[----:B------:R-:W-:Y:S02]  /*2b510*/  IMAD.MOV.U32 R6, RZ, RZ, R10 ;  /* 0x000000ffff067224 */ /* 0x000fe400078e000a */
[----:B------:R-:W-:Y:S02]  /*2b520*/  IMAD.MOV.U32 R7, RZ, RZ, R11 ;  /* 0x000000ffff077224 */ /* 0x000fe400078e000b */
[----:B---3--:R-:W-:Y:S01]  /*2b530*/  HMMA.16816.F32 R8, R16, R12, R20 ;  /* 0x0000000c1008723c */ /* 0x008fe20000001814 */
[----:B------:R-:W-:Y:S01]  /*2b540*/  STL [R1+0x2820], R27 ;  /* 0x0028201b01007387 */ /* 0x000fe20000100800 */
[----:B------:R-:W-:Y:S02]  /*2b550*/  STL.64 [R1+0x2818], R24 ;  /* 0x0028181801007387 */ /* 0x000fe40000100a00 */
[----:B------:R0:W-:Y:S02]  /*2b560*/  STL [R1+0x20dc], R7 ;  /* 0x0020dc0701007387 */ /* 0x0001e40000100800 */
[----:B------:R1:W-:Y:S02]  /*2b570*/  STL [R1+0x20d8], R6 ;  /* 0x0020d80601007387 */ /* 0x0003e40000100800 */
[----:B0-----:R-:W-:-:S02]  /*2b580*/  IMAD.MOV.U32 R7, RZ, RZ, R12 ;  /* 0x000000ffff077224 */ /* 0x001fc400078e000c */
[----:B-1----:R-:W-:Y:S02]  /*2b590*/  IMAD.MOV.U32 R6, RZ, RZ, R13 ;  /* 0x000000ffff067224 */ /* 0x002fe400078e000d */
[----:B----4-:R-:W-:-:S11]  /*2b5a0*/  IMAD.MOV.U32 R13, RZ, RZ, R26 ;  /* 0x000000ffff0d7224 */ /* 0x010fd600078e001a */
[----:B------:R-:W-:Y:S01]  /*2b5b0*/  STL.64 [R1+0x320], R8 ;  /* 0x0003200801007387 */ /* 0x000fe20000100a00 */
[----:B------:R-:W-:Y:S02]  /*2b5c0*/  STL.64 [R1+0x328], R10 ;  /* 0x0003280a01007387 */ /* 0x000fe40000100a00 */
[----:B------:R-:W2:Y:S02]  /*2b5d0*/  LDL R12, [R1] ;  /* 0x00000000010c7983 */ /* 0x000ea40000100800 */
[----:B------:R-:W3:Y:S01]  /*2b5e0*/  LDL.LU R24, [R1+0xb80] ;  /* 0x000b800001187983 */ /* 0x000ee20000300800 */
[----:B------:R-:W3:Y:S01]  /*2b5f0*/  LDL.LU R25, [R1+0xb84] ;  /* 0x000b840001197983 */ /* 0x000ee20000300800 */
[----:B------:R-:W4:Y:S02]  /*2b600*/  LDL.LU R26, [R1+0xb88] ;  /* 0x000b8800011a7983 */ /* 0x000f240000300800 */
[----:B------:R-:W4:Y:S02]  /*2b610*/  LDL.LU R27, [R1+0xb8c] ;  /* 0x000b8c00011b7983 */ /* 0x000f240000300800 */
[----:B----4-:R-:W-:Y:S01]  /*2b620*/  STL.64 [R1+0x2830], R26 ;  /* 0x0028301a01007387 */ /* 0x010fe20000100a00 */
[----:B---3--:R0:W-:Y:S03]  /*2b630*/  STL.64 [R1+0x2828], R24 ;  /* 0x0028281801007387 */ /* 0x0081e60000100a00 */
[----:B0-----:R-:W3:Y:S04]  /*2b640*/  LDL.64 R24, [R1+0x20] ;  /* 0x0000200001187983 */ /* 0x001ee80000100a00 */
[----:B---3--:R0:W-:Y:S04]  /*2b650*/  STL.64 [R1+0x2840], R24 ;  /* 0x0028401801007387 */ /* 0x0081e80000100a00 */
[----:B0-----:R-:W3:Y:S04]  /*2b660*/  LDL.64 R24, [R1+0x30] ;  /* 0x0000300001187983 */ /* 0x001ee80000100a00 */
[----:B---3--:R-:W-:Y:S01]  /*2b670*/  STL.64 [R1+0x2858], R24 ;  /* 0x0028581801007387 */ /* 0x008fe20000100a00 */
[----:B--2---:R0:W-:Y:S03]  /*2b680*/  STL.64 [R1+0x2810], R12 ;  /* 0x0028100c01007387 */ /* 0x0041e60000100a00 */
[----:B0-----:R-:W2:Y:S04]  /*2b690*/  LDL.64 R12, [R1+0x10] ;  /* 0x00001000010c7983 */ /* 0x001ea80000100a00 */
[----:B--2---:R0:W-:Y:S04]  /*2b6a0*/  STL.64 [R1+0x2838], R12 ;  /* 0x0028380c01007387 */ /* 0x0041e80000100a00 */
        /* <DEDUP_REMOVED lines=8> */
[----:B------:R-:W3:Y:S01]  /*2b730*/  LDL.LU R20, [R1+0xbd0] ;  /* 0x000bd00001147983 */ /* 0x000ee20000300800 */
[----:B------:R-:W3:Y:S02]  /*2b740*/  LDL.LU R21, [R1+0xbd4] ;  /* 0x000bd40001157983 */ /* 0x000ee40000300800 */
[----:B------:R-:W3:Y:S02]  /*2b750*/  LDL.LU R22, [R1+0xbd8] ;  /* 0x000bd80001167983 */ /* 0x000ee40000300800 */
[----:B------:R-:W3:Y:S01]  /*2b760*/  LDL.LU R23, [R1+0xbdc] ;  /* 0x000bdc0001177983 */ /* 0x000ee20000300800 */
[----:B--2---:R-:W-:Y:S01]  /*2b770*/  STL.64 [R1+0x2870], R10 ;  /* 0x0028700a01007387 */ /* 0x004fe20000100a00 */
[----:B----4-:R0:W-:Y:S03]  /*2b780*/  STL.64 [R1+0x2868], R8 ;  /* 0x0028680801007387 */ /* 0x0101e60000100a00 */
[----:B0-----:R-:W2:Y:S04]  /*2b790*/  LDL.64 R8, [R1+0x50] ;  /* 0x0000500001087983 */ /* 0x001ea80000100a00 */
[----:B--2---:R0:W-:Y:S01]  /*2b7a0*/  STL.64 [R1+0x2880], R8 ;  /* 0x0028800801007387 */ /* 0x0041e20000100a00 */
[----:B------:R-:W2:Y:S03]  /*2b7b0*/  LDL.64 R24, [R1+0x40] ;  /* 0x0000400001187983 */ /* 0x000ea60000100a00 */
[----:B0-----:R-:W4:Y:S04]  /*2b7c0*/  LDL.64 R8, [R1+0x60] ;  /* 0x0000600001087983 */ /* 0x001f280000100a00 */
[----:B--2---:R0:W-:Y:S04]  /*2b7d0*/  STL.64 [R1+0x2878], R24 ;  /* 0x0028781801007387 */ /* 0x0041e80000100a00 */
        /* <DEDUP_REMOVED lines=8> */
[----:B------:R-:W3:Y:S02]  /*2b860*/  LDL.LU R14, [R1+0xba8] ;  /* 0x000ba800010e7983 */ /* 0x000ee40000300800 */
[----:B------:R-:W3:Y:S01]  /*2b870*/  LDL.LU R15, [R1+0xbac] ;  /* 0x000bac00010f7983 */ /* 0x000ee20000300800 */
[----:B------:R-:W-:Y:S01]  /*2b880*/  STL.64 [R1+0x27e0], R6 ;  /* 0x0027e00601007387 */ /* 0x000fe20000100a00 */
[----:B------:R0:W-:Y:S03]  /*2b890*/  STL.64 [R1+0x27d8], R4 ;  /* 0x0027d80401007387 */ /* 0x0001e60000100a00 */
[----:B0-----:R-:W2:Y:S01]  /*2b8a0*/  LDL.LU R4, [R1+0xb50] ;  /* 0x000b500001047983 */ /* 0x001ea20000300800 */
[----:B------:R-:W2:Y:S02]  /*2b8b0*/  LDL.LU R5, [R1+0xb54] ;  /* 0x000b540001057983 */ /* 0x000ea40000300800 */
[----:B------:R-:W2:Y:S02]  /*2b8c0*/  LDL.LU R6, [R1+0xb58] ;  /* 0x000b580001067983 */ /* 0x000ea40000300800 */
[----:B------:R-:W2:Y:S01]  /*2b8d0*/  LDL.LU R7, [R1+0xb5c] ;  /* 0x000b5c0001077983 */ /* 0x000ea20000300800 */
[----:B----4-:R-:W-:Y:S01]  /*2b8e0*/  HMMA.16816.F32 R20, R16, R8, R20 ;  /* 0x000000081014723c */ /* 0x010fe20000001814 */
[----:B--2---:R-:W-:Y:S01]  /*2b8f0*/  STL.64 [R1+0x27f0], R6 ;  /* 0x0027f00601007387 */ /* 0x004fe20000100a00 */
[----:B------:R0:W-:Y:S03]  /*2b900*/  STL.64 [R1+0x27e8], R4 ;  /* 0x0027e80401007387 */ /* 0x0001e60000100a00 */
[----:B0-----:R-:W2:Y:S01]  /*2b910*/  LDL.LU R4, [R1+0xb60] ;  /* 0x000b600001047983 */ /* 0x001ea20000300800 */
[----:B------:R-:W2:Y:S02]  /*2b920*/  LDL.LU R5, [R1+0xb64] ;  /* 0x000b640001057983 */ /* 0x000ea40000300800 */
[----:B------:R-:W4:Y:S02]  /*2b930*/  LDL.LU R6, [R1+0xb68] ;  /* 0x000b680001067983 */ /* 0x000f240000300800 */
[----:B------:R-:W4:Y:S02]  /*2b940*/  LDL.LU R7, [R1+0xb6c] ;  /* 0x000b6c0001077983 */ /* 0x000f240000300800 */
[----:B------:R-:W-:Y:S01]  /*2b950*/  IMAD.MOV.U32 R28, RZ, RZ, R9 ;  /* 0x000000ffff1c7224 */ /* 0x000fe200078e0009 */
[----:B----4-:R-:W-:Y:S01]  /*2b960*/  STL.64 [R1+0x2808], R6 ;  /* 0x0028080601007387 */ /* 0x010fe20000100a00 */
[----:B--2---:R0:W-:Y:S03]  /*2b970*/  STL.64 [R1+0x2800], R4 ;  /* 0x0028000401007387 */ /* 0x0041e60000100a00 */
[----:B0-----:R-:W2:Y:S01]  /*2b980*/  LDL.LU R4, [R1+0xb70] ;  /* 0x000b700001047983 */ /* 0x001ea20000300800 */
[----:B------:R-:W2:Y:S02]  /*2b990*/  LDL.LU R5, [R1+0xb74] ;  /* 0x000b740001057983 */ /* 0x000ea40000300800 */
[----:B------:R-:W2:Y:S02]  /*2b9a0*/  LDL.LU R6, [R1+0xb78] ;  /* 0x000b780001067983 */ /* 0x000ea40000300800 */
[----:B------:R-:W2:Y:S01]  /*2b9b0*/  LDL.LU R7, [R1+0xb7c] ;  /* 0x000b7c0001077983 */ /* 0x000ea20000300800 */
[----:B------:R-:W-:Y:S01]  /*2b9c0*/  STL.64 [R1+0x590], R20 ;  /* 0x0005901401007387 */ /* 0x000fe20000100a00 */
[----:B------:R0:W-:Y:S02]  /*2b9d0*/  STL.64 [R1+0x598], R22 ;  /* 0x0005981601007387 */ /* 0x0001e40000100a00 */
[----:B0-----:R-:W-:-:S02]  /*2b9e0*/  IMAD.MOV.U32 R23, RZ, RZ, R8 ;  /* 0x000000ffff177224 */ /* 0x001fc400078e0008 */
[----:B------:R-:W4:Y:S02]  /*2b9f0*/  LDL.LU.64 R8, [R1+0x2880] ;  /* 0x0028800001087983 */ /* 0x000f240000300a00 */
[C---:B----4-:R-:W-:Y:S01]  /*2ba00*/  HMMA.16816.F32 R24, R16.reuse, R8, R24 ;  /* 0x000000081018723c */ /* 0x050fe20000001818 */
[----:B------:R-:W-:Y:S02]  /*2ba10*/  IMAD.MOV.U32 R21, RZ, RZ, R8 ;  /* 0x000000ffff157224 */ /* 0x000fe400078e0008 */
[----:B------:R-:W-:Y:S11]  /*2ba20*/  IMAD.MOV.U32 R22, RZ, RZ, R9 ;  /* 0x000000ffff167224 */ /* 0x000ff600078e0009 */
[----:B------:R-:W-:Y:S09]  /*2ba30*/  @!UPT UIADD3 URZ, URZ, URZ, URZ ;  /* 0x0000003f3f3ff290 */ /* 0x000ff2000fffe03f */
[----:B------:R0:W-:Y:S01]  /*2ba40*/  STL.64 [R1+0x580], R24 ;  /* 0x0005801801007387 */ /* 0x0001e20000100a00 */
[----:B------:R-:W-:Y:S03]  /*2ba50*/  STL.64 [R1+0x588], R26 ;  /* 0x0005881a01007387 */ /* 0x000fe60000100a00 */
[----:B0-----:R-:W4:Y:S01]  /*2ba60*/  LDL.LU.64 R24, [R1+0x2878] ;  /* 0x0028780001187983 */ /* 0x001f220000300a00 */
[----:B------:R-:W4:Y:S02]  /*2ba70*/  LDL.LU.64 R10, [R1+0x2870] ;  /* 0x00287000010a7983 */ /* 0x000f240000300a00 */
[----:B------:R-:W4:Y:S02]  /*2ba80*/  LDL.LU.64 R8, [R1+0x2868] ;  /* 0x0028680001087983 */ /* 0x000f240000300a00 */
[C---:B----4-:R-:W-:Y:S01]  /*2ba90*/  HMMA.16816.F32 R8, R16.reuse, R24, R8 ;  /* 0x000000181008723c */ /* 0x050fe20000001808 */
[----:B------:R-:W-:Y:S11]  /*2baa0*/  IMAD.MOV.U32 R20, RZ, RZ, R25 ;  /* 0x000000ffff147224 */ /* 0x000ff600078e0019 */
[----:B------:R-:W-:Y:S11]  /*2bab0*/  @!UPT UIADD3 URZ, URZ, URZ, URZ ;  /* 0x0000003f3f3ff290 */ /* 0x000ff6000fffe03f */
[----:B------:R0:W-:Y:S01]  /*2bac0*/  STL.64 [R1+0x570], R8 ;  /* 0x0005700801007387 */ /* 0x0001e20000100a00 */
[----:B------:R1:W-:Y:S03]  /*2bad0*/  STL.64 [R1+0x578], R10 ;  /* 0x0005780a01007387 */ /* 0x0003e60000100a00 */
[----:B0-----:R-:W4:Y:S01]  /*2bae0*/  LDL.LU.64 R8, [R1+0x2860] ;  /* 0x0028600001087983 */ /* 0x001f220000300a00 */
[----:B-1----:R-:W-:Y:S02]  /*2baf0*/  IMAD.MOV.U32 R11, RZ, RZ, R24 ;  /* 0x000000ffff0b7224 */ /* 0x002fe400078e0018 */
[----:B------:R-:W3:Y:S02]  /*2bb00*/  LDL.LU.64 R24, [R1+0x2858] ;  /* 0x0028580001187983 */ /* 0x000ee40000300a00 */
[----:B---3--:R-:W-:Y:S01]  /*2bb10*/  HMMA.16816.F32 R12, R16, R24, R12 ;  /* 0x00000018100c723c */ /* 0x008fe2000000180c */
[----:B------:R-:W-:-:S02]  /*2bb20*/  IMAD.MOV.U32 R2, RZ, RZ, R24 ;  /* 0x000000ffff027224 */ /* 0x000fc400078e0018 */
[----:B------:R-:W-:Y:S11]  /*2bb30*/  IMAD.MOV.U32 R10, RZ, RZ, R25 ;  /* 0x000000ffff0a7224 */ /* 0x000ff600078e0019 */
[----:B------:R-:W-:Y:S09]  /*2bb40*/  @!UPT UIADD3 URZ, URZ, URZ, URZ ;  /* 0x0000003f3f3ff290 */ /* 0x000ff2000fffe03f */
[----:B------:R-:W-:Y:S01]  /*2bb50*/  STL.64 [R1+0x560], R12 ;  /* 0x0005600c01007387 */ /* 0x000fe20000100a00 */
[----:B------:R0:W-:Y:S03]  /*2bb60*/  STL.64 [R1+0x568], R14 ;  /* 0x0005680e01007387 */ /* 0x0001e60000100a00 */
[----:B0-----:R-:W3:Y:S01]  /*2bb70*/  LDL.LU.64 R14, [R1+0x2850] ;  /* 0x00285000010e7983 */ /* 0x001ee20000300a00 */
[----:B------:R-:W3:Y:S02]  /*2bb80*/  LDL.LU.64 R12, [R1+0x2848] ;  /* 0x00284800010c7983 */ /* 0x000ee40000300a00 */
[----:B------:R-:W3:Y:S02]  /*2bb90*/  LDL.LU.64 R24, [R1+0x2840] ;  /* 0x0028400001187983 */ /* 0x000ee40000300a00 */
[----:B---3--:R-:W-:Y:S01]  /*2bba0*/  HMMA.16816.F32 R12, R16, R24, R12 ;  /* 0x00000018100c723c */ /* 0x008fe2000000180c */
[----:B------:R-:W-:-:S02]  /*2bbb0*/  IMAD.MOV.U32 R29, RZ, RZ, R24 ;  /* 0x000000ffff1d7224 */ /* 0x000fc400078e0018 */
[----:B------:R-:W-:Y:S11]  /*2bbc0*/  IMAD.MOV.U32 R0, RZ, RZ, R25 ;  /* 0x000000ffff007224 */ /* 0x000ff600078e0019 */
[----:B------:R-:W-:Y:S09]  /*2bbd0*/  @!UPT UIADD3 URZ, URZ, URZ, URZ ;  /* 0x0000003f3f3ff290 */ /* 0x000ff2000fffe03f */
[----:B------:R0:W-:Y:S01]  /*2bbe0*/  STL.64 [R1+0x550], R12 ;  /* 0x0005500c01007387 */ /* 0x0001e20000100a00 */
[----:B------:R-:W-:Y:S03]  /*2bbf0*/  STL.64 [R1+0x558], R14 ;  /* 0x0005580e01007387 */ /* 0x000fe60000100a00 */
[----:B0-----:R-:W3:Y:S01]  /*2bc00*/  LDL.LU.64 R12, [R1+0x2838] ;  /* 0x00283800010c7983 */ /* 0x001ee20000300a00 */
[----:B------:R-:W3:Y:S02]  /*2bc10*/  LDL.LU.64 R26, [R1+0x2830] ;  /* 0x00283000011a7983 */ /* 0x000ee40000300a00 */
[----:B------:R-:W3:Y:S02]  /*2bc20*/  LDL.LU.64 R24, [R1+0x2828] ;  /* 0x0028280001187983 */ /* 0x000ee40000300a00 */
[C---:B---3--:R-:W-:Y:S01]  /*2bc30*/  HMMA.16816.F32 R24, R16.reuse, R12, R24 ;  /* 0x0000000c1018723c */ /* 0x048fe20000001818 */
[----:B------:R-:W-:Y:S11]  /*2bc40*/  IMAD.MOV.U32 R3, RZ, RZ, R13 ;  /* 0x000000ffff037224 */ /* 0x000ff600078e000d */
[----:B------:R-:W-:Y:S11]  /*2bc50*/  @!UPT UIADD3 URZ, URZ, URZ, URZ ;  /* 0x0000003f3f3ff290 */ /* 0x000ff6000fffe03f */
[----:B------:R-:W-:Y:S01]  /*2bc60*/  STL.64 [R1+0x540], R24 ;  /* 0x0005401801007387 */ /* 0x000fe20000100a00 */
[----:B------:R0:W-:Y:S03]  /*2bc70*/  STL.64 [R1+0x548], R26 ;  /* 0x0005481a01007387 */ /* 0x0001e60000100a00 */
[----:B0-----:R-:W3:Y:S01]  /*2bc80*/  LDL.LU R27, [R1+0x2820] ;  /* 0x00282000011b7983 */ /* 0x001ee20000300800 */
[----:B------:R-:W2:Y:S02]  /*2bc90*/  LDL.LU.64 R24, [R1+0x2818] ;  /* 0x0028180001187983 */ /* 0x000ea40000300a00 */
[----:B------:R-:W-:Y:S02]  /*2bca0*/  IMAD.MOV.U32 R26, RZ, RZ, R12 ;  /* 0x000000ffff1a7224 */ /* 0x000fe400078e000c */
[----:B------:R-:W2:Y:S03]  /*2bcb0*/  LDL.LU.64 R12, [R1+0x2810] ;  /* 0x00281000010c7983 */ /* 0x000ea60000300a00 */
[----:B------:R-:W-:Y:S01]  /*2bcc0*/  STL [R1+0x2758], R26 ;  /* 0x0027581a01007387 */ /* 0x000fe20000100800 */
[C---:B--2---:R-:W-:Y:S01]  /*2bcd0*/  HMMA.16816.F32 R12, R16.reuse, R12, R4 ;  /* 0x0000000c100c723c */ /* 0x044fe20000001804 */
[----:B------:R-:W-:Y:S01]  /*2bce0*/  STL.64 [R1+0x2750], R24 ;  /* 0x0027501801007387 */ /* 0x000fe20000100a00 */
[----:B------:R-:W2:Y:S02]  /*2bcf0*/  LDL.LU.64 R6, [R1+0x2808] ;  /* 0x0028080001067983 */ /* 0x000ea40000300a00 */
[----:B------:R-:W2:Y:S11]  /*2bd00*/  LDL.LU.64 R4, [R1+0x2800] ;  /* 0x0028000001047983 */ /* 0x000eb60000300a00 */
[----:B------:R-:W-:Y:S08]  /*2bd10*/  @!UPT UIADD3 URZ, URZ, URZ, URZ ;  /* 0x0000003f3f3ff290 */ /* 0x000ff0000fffe03f */
[----:B------:R0:W-:Y:S01]  /*2bd20*/  STL.64 [R1+0x530], R12 ;  /* 0x0005300c01007387 */ /* 0x0001e20000100a00 */
[----:B------:R1:W-:Y:S03]  /*2bd30*/  STL.64 [R1+0x538], R14 ;  /* 0x0005380e01007387 */ /* 0x0003e60000100a00 */
[----:B0-----:R-:W2:Y:S02]  /*2bd40*/  LDL.LU.64 R12, [R1+0x27f8] ;  /* 0x0027f800010c7983 */ /* 0x001ea40000300a00 */
[C---:B--2---:R-:W-:Y:S11]  /*2bd50*/  HMMA.16816.F32 R4, R16.reuse, R12, R4 ;  /* 0x0000000c1004723c */ /* 0x044ff60000001804 */
[----:B------:R-:W-:Y:S11]  /*2bd60*/  @!UPT UIADD3 URZ, URZ, URZ, URZ ;  /* 0x0000003f3f3ff290 */ /* 0x000ff6000fffe03f */
[----:B------:R-:W-:Y:S01]  /*2bd70*/  @!UPT UIADD3 URZ, URZ, URZ, URZ ;  /* 0x0000003f3f3ff290 */ /* 0x000fe2000fffe03f */
[----:B------:R0:W-:Y:S01]  /*2bd80*/  STL.64 [R1+0x520], R4 ;  /* 0x0005200401007387 */ /* 0x0001e20000100a00 */
[----:B-1----:R-:W-:Y:S02]  /*2bd90*/  IMAD.MOV.U32 R14, RZ, RZ, R6 ;  /* 0x000000ffff0e7224 */ /* 0x002fe400078e0006 */
[----:B------:R-:W-:Y:S02]  /*2bda0*/  IMAD.MOV.U32 R15, RZ, RZ, R7 ;  /* 0x000000ffff0f7224 */ /* 0x000fe400078e0007 */
[----:B------:R-:W4:Y:S04]  /*2bdb0*/  LDL.LU.64 R6, [R1+0x27f0] ;  /* 0x0027f00001067983 */ /* 0x000f280000300a00 */
[----:B0-----:R-:W4:Y:S01]  /*2bdc0*/  LDL.LU.64 R4, [R1+0x27e8] ;  /* 0x0027e80001047983 */ /* 0x001f220000300a00 */
[----:B------:R-:W-:Y:S02]  /*2bdd0*/  STL [R1+0x1f04], R14 ;  /* 0x001f040e01007387 */ /* 0x000fe40000100800 */
[----:B------:R-:W-:Y:S02]  /*2bde0*/  STL [R1+0x1f00], R15 ;  /* 0x001f000f01007387 */ /* 0x000fe40000100800 */
[----:B------:R0:W-:Y:S02]  /*2bdf0*/  STL.64 [R1+0x26b0], R12 ;  /* 0x0026b00c01007387 */ /* 0x0001e40000100a00 */
[----:B0-----:R-:W2:Y:S01]  /*2be00*/  LDL.LU R12, [R1+0x920] ;  /* 0x00092000010c7983 */ /* 0x001ea20000300800 */
[----:B------:R-:W2:Y:S02]  /*2be10*/  LDL.LU R13, [R1+0x924] ;  /* 0x00092400010d7983 */ /* 0x000ea40000300800 */
[----:B------:R-:W2:Y:S02]  /*2be20*/  LDL.LU R14, [R1+0x928] ;  /* 0x00092800010e7983 */ /* 0x000ea40000300800 */
[----:B------:R-:W2:Y:S01]  /*2be30*/  LDL.LU R15, [R1+0x92c] ;  /* 0x00092c00010f7983 */ /* 0x000ea20000300800 */
[C---:B----4-:R-:W-:Y:S11]  /*2be40*/  HMMA.16816.F32 R4, R16.reuse, R8, R4 ;  /* 0x000000081004723c */ /* 0x050ff60000001804 */
[----:B------:R-:W-:Y:S11]  /*2be50*/  @!UPT UIADD3 URZ, URZ, URZ, URZ ;  /* 0x0000003f3f3ff290 */ /* 0x000ff6000fffe03f */
[----:B------:R-:W-:Y:S01]  /*2be60*/  @!UPT UIADD3 URZ, URZ, URZ, URZ ;  /* 0x0000003f3f3ff290 */ /* 0x000fe2000fffe03f */
[----:B------:R-:W-:Y:S01]  /*2be70*/  STL.64 [R1+0x510], R4 ;  /* 0x0005100401007387 */ /* 0x000fe20000100a00 */
[----:B------:R0:W-:Y:S03]  /*2be80*/  STL.64 [R1+0x518], R6 ;  /* 0x0005180601007387 */ /* 0x0001e60000100a00 */
[----:B0-----:R-:W4:Y:S01]  /*2be90*/  LDL.LU.64 R6, [R1+0x27e0] ;  /* 0x0027e00001067983 */ /* 0x001f220000300a00 */
[----:B------:R-:W2:Y:S02]  /*2bea0*/  LDL.LU.64 R4, [R1+0x27d8] ;  /* 0x0027d80001047983 */ /* 0x000ea40000300a00 */
[----:B------:R-:W-:Y:S01]  /*2beb0*/  STL.64 [R1+0x2790], R8 ;  /* 0x0027900801007387 */ /* 0x000fe20000100a00 */
[----:B--2---:R-:W-:Y:S01]  /*2bec0*/  HMMA.16816.F32 R16, R16, R4, R12 ;  /* 0x000000041010723c */ /* 0x004fe2000000180c */
[----:B------:R-:W2:Y:S11]  /*2bed0*/  LDL.LU R12, [R1+0x410] ;  /* 0x00041000010c7983 */ /* 0x000eb60000300800 */
[----:B------:R-:W-:Y:S11]  /*2bee0*/  @!UPT UIADD3 URZ, URZ, URZ, URZ ;  /* 0x0000003f3f3ff290 */ /* 0x000ff6000fffe03f */
[----:B------:R-:W-:Y:S01]  /*2bef0*/  STL.64 [R1+0x310], R16 ;  /* 0x0003101001007387 */ /* 0x000fe20000100a00 */
[----:B------:R-:W-:Y:S02]  /*2bf00*/  STL.64 [R1+0x318], R18 ;  /* 0x0003181201007387 */ /* 0x000fe40000100a00 */
[----:B------:R-:W2:Y:S02]  /*2bf10*/  LDL.LU R13, [R1+0x414] ;  /* 0x00041400010d7983 */ /* 0x000ea40000300800 */
[----:B------:R-:W2:Y:S01]  /*2bf20*/  LDL.LU R14, [R1+0x418] ;  /* 0x00041800010e7983 */ /* 0x000ea20000300800 */
[----:B------:R-:W2:Y:S04]  /*2bf30*/  LDL.LU R15, [R1+0x41c] ;  /* 0x00041c00010f7983 */ /* 0x000ea80000300800 */
[----:B--2---:R-:W-:Y:S01]  /*2bf40*/  STL.64 [R1+0x26c0], R14 ;  /* 0x0026c00e01007387 */ /* 0x004fe20000100a00 */
[----:B------:R0:W-:Y:S02]  /*2bf50*/  STL.64 [R1+0x26b8], R12 ;  /* 0x0026b80c01007387 */ /* 0x0001e40000100a00 */
[----:B0-----:R-:W-:-:S02]  /*2bf60*/  IMAD.MOV.U32 R12, RZ, RZ, R29 ;  /* 0x000000ffff0c7224 */ /* 0x001fc400078e001d */
[----:B------:R-:W-:Y:S01]  /*2bf70*/  IMAD.MOV.U32 R13, RZ, RZ, R0 ;  /* 0x000000ffff0d7224 */ /* 0x000fe200078e0000 */
[----:B------:R-:W2:Y:S01]  /*2bf80*/  LDL.LU R29, [R1+0x27d4] ;  /* 0x0027d400011d7983 */ /* 0x000ea20000300800 */
[----:B------:R-:W2:Y:S03]  /*2bf90*/  LDL.LU R0, [R1+0x27d0] ;  /* 0x0027d00001007983 */ /* 0x000ea60000300800 */
[----:B------:R-:W-:Y:S01]  /*2bfa0*/  STL.64 [R1+0x26d0], R12 ;  /* 0x0026d00c01007387 */ /* 0x000fe20000100a00 */
[----:B------:R-:W2:Y:S03]  /*2bfb0*/  LDL.64 R16, [R1] ;  /* 0x0000000001107983 */ /* 0x000ea60000100a00 */
[----:B--2---:R0:W-:Y:S04]  /*2bfc0*/  STL.64 [R1+0x26c8], R16 ;  /* 0x0026c81001007387 */ /* 0x0041e80000100a00 */
[----:B0-----:R-:W2:Y:S01]  /*2bfd0*/  LDL.LU R16, [R1+0x420] ;  /* 0x0004200001107983 */ /* 0x001ea20000300800 */
[----:B------:R-:W2:Y:S02]  /*2bfe0*/  LDL.LU R17, [R1+0x424] ;  /* 0x0004240001117983 */ /* 0x000ea40000300800 */
[----:B------:R-:W2:Y:S02]  /*2bff0*/  LDL.LU R18, [R1+0x428] ;  /* 0x0004280001127983 */ /* 0x000ea40000300800 */
[----:B------:R-:W2:Y:S02]  /*2c000*/  LDL.LU R19, [R1+0x42c] ;  /* 0x00042c0001137983 */ /* 0x000ea40000300800 */
[----:B------:R-:W-:-:S02]  /*2c010*/  IMAD.MOV.U32 R12, RZ, RZ, R2 ;  /* 0x000000ffff0c7224 */ /* 0x000fc400078e0002 */
        /* <DEDUP_REMOVED lines=13> */
[----:B------:R-:W-:Y:S02]  /*2c0f0*/  STL.64 [R1+0x26f0], R16 ;  /* 0x0026f01001007387 */ /* 0x000fe40000100a00 */
[----:B------:R-:W2:Y:S02]  /*2c100*/  LDL.LU R11, [R1+0x27c4] ;  /* 0x0027c400010b7983 */ /* 0x000ea40000300800 */
[----:B------:R-:W2:Y:S01]  /*2c110*/  LDL.LU R20, [R1+0x27c0] ;  /* 0x0027c00001147983 */ /* 0x000ea20000300800 */
[----:B------:R0:W-:Y:S02]  /*2c120*/  STL.64 [R1+0x2700], R12 ;  /* 0x0027000c01007387 */ /* 0x0001e40000100a00 */
[----:B0-----:R-:W-:Y:S02]  /*2c130*/  IMAD.MOV.U32 R12, RZ, RZ, R21 ;  /* 0x000000ffff0c7224 */ /* 0x001fe400078e0015 */
[----:B------:R-:W-:Y:S01]  /*2c140*/  IMAD.MOV.U32 R13, RZ, RZ, R22 ;  /* 0x000000ffff0d7224 */ /* 0x000fe200078e0016 */
[----:B------:R-:W2:Y:S01]  /*2c150*/  LDL.LU R21, [R1+0x27bc] ;  /* 0x0027bc0001157983 */ /* 0x000ea20000300800 */
[----:B------:R-:W2:Y:S03]  /*2c160*/  LDL.LU R22, [R1+0x27b8] ;  /* 0x0027b80001167983 */ /* 0x000ea60000300800 */
[----:B------:R0:W-:Y:S01]  /*2c170*/  STL.64 [R1+0x2718], R12 ;  /* 0x0027180c01007387 */ /* 0x0001e20000100a00 */
[----:B------:R-:W2:Y:S02]  /*2c180*/  LDL.LU R16, [R1+0x4d0] ;  /* 0x0004d00001107983 */ /* 0x000ea40000300800 */
[----:B------:R-:W2:Y:S02]  /*2c190*/  LDL.LU R17, [R1+0x4d4] ;  /* 0x0004d40001117983 */ /* 0x000ea40000300800 */
[----:B------:R-:W2:Y:S01]  /*2c1a0*/  LDL.LU R18, [R1+0x4d8] ;  /* 0x0004d80001127983 */ /* 0x000ea20000300800 */
[----:B------:R-:W2:Y:S01]  /*2c1b0*/  LDL.LU R19, [R1+0x4dc] ;  /* 0x0004dc0001137983 */ /* 0x000ea20000300800 */
[----:B0-----:R-:W-:-:S02]  /*2c1c0*/  IMAD.MOV.U32 R12, RZ, RZ, R23 ;  /* 0x000000ffff0c7224 */ /* 0x001fc400078e0017 */
[----:B------:R-:W-:Y:S01]  /*2c1d0*/  IMAD.MOV.U32 R13, RZ, RZ, R28 ;  /* 0x000000ffff0d7224 */ /* 0x000fe200078e001c */
[----:B------:R-:W2:Y:S01]  /*2c1e0*/  LDL.LU R23, [R1+0x27b4] ;  /* 0x0027b40001177983 */ /* 0x000ea20000300800 */
[----:B------:R-:W2:Y:S03]  /*2c1f0*/  LDL.LU R28, [R1+0x27b0] ;  /* 0x0027b000011c7983 */ /* 0x000ea60000300800 */
[----:B------:R4:W-:Y:S01]  /*2c200*/  STL.64 [R1+0x2730], R12 ;  /* 0x0027300c01007387 */ /* 0x0009e20000100a00 */
[----:B------:R-:W-:Y:S02]  /*2c210*/  IMAD.MOV.U32 R24, RZ, RZ, R29 ;  /* 0x000000ffff187224 */ /* 0x000fe400078e001d */
[----:B---3--:R-:W-:Y:S02]  /*2c220*/  IMAD.MOV.U32 R25, RZ, RZ, R27 ;  /* 0x000000ffff197224 */ /* 0x008fe400078e001b */
[----:B----4-:R-:W-:-:S02]  /*2c230*/  IMAD.MOV.U32 R12, RZ, RZ, R7 ;  /* 0x000000ffff0c7224 */ /* 0x010fc400078e0007 */
[----:B------:R-:W-:-:S05]  /*2c240*/  IMAD.MOV.U32 R13, RZ, RZ, R6 ;  /* 0x000000ffff0d7224 */ /* 0x000fca00078e0006 */
[----:B------:R-:W-:Y:S04]  /*2c250*/  STL.64 [R1+0x2748], R12 ;  /* 0x0027480c01007387 */ /* 0x000fe80000100a00 */
[----:B--2---:R-:W-:Y:S01]  /*2c260*/  STL.64 [R1+0x2710], R18 ;  /* 0x0027101201007387 */ /* 0x004fe20000100a00 */
[----:B------:R0:W-:Y:S03]  /*2c270*/  STL.64 [R1+0x2708], R16 ;  /* 0x0027081001007387 */ /* 0x0001e60000100a00 */
[----:B0-----:R-:W2:Y:S01]  /*2c280*/  LDL.LU R16, [R1+0x7d0] ;  /* 0x0007d00001107983 */ /* 0x001ea20000300800 */
[----:B------:R-:W2:Y:S02]  /*2c290*/  LDL.LU R17, [R1+0x7d4] ;  /* 0x0007d40001117983 */ /* 0x000ea40000300800 */
[----:B------:R-:W3:Y:S02]  /*2c2a0*/  LDL.LU R18, [R1+0x7d8] ;  /* 0x0007d80001127983 */ /* 0x000ee40000300800 */
[----:B------:R-:W3:Y:S01]  /*2c2b0*/  LDL.LU R19, [R1+0x7dc] ;  /* 0x0007dc0001137983 */ /* 0x000ee20000300800 */
[----:B------:R0:W-:Y:S01]  /*2c2c0*/  STL.64 [R1+0x2770], R24 ;  /* 0x0027701801007387 */ /* 0x0001e20000100a00 */
[----:B------:R-:W4:Y:S02]  /*2c2d0*/  LDL.LU R12, [R1+0x8d0] ;  /* 0x0008d000010c7983 */ /* 0x000f240000300800 */
[----:B------:R-:W4:Y:S02]  /*2c2e0*/  LDL.LU R13, [R1+0x8d4] ;  /* 0x0008d400010d7983 */ /* 0x000f240000300800 */
[----:B------:R-:W2:Y:S01]  /*2c2f0*/  LDL.LU R14, [R1+0x8d8] ;  /* 0x0008d800010e7983 */ /* 0x000ea20000300800 */
[----:B------:R-:W2:Y:S01]  /*2c300*/  LDL.LU R15, [R1+0x8dc] ;  /* 0x0008dc00010f7983 */ /* 0x000ea20000300800 */
[----:B------:R-:W2:Y:S02]  /*2c310*/  LDL.64 R8, [R1+0xb0] ;  /* 0x0000b00001087983 */ /* 0x000ea40000100a00 */
[----:B0-----:R-:W-:-:S02]  /*2c320*/  IMAD.MOV.U32 R24, RZ, RZ, R2 ;  /* 0x000000ffff187224 */ /* 0x001fc400078e0002 */
[----:B------:R-:W-:Y:S01]  /*2c330*/  IMAD.MOV.U32 R25, RZ, RZ, R0 ;  /* 0x000000ffff197224 */ /* 0x000fe200078e0000 */
[----:B--2---:R-:W-:Y:S04]  /*2c340*/  STL.64 [R1+0x2798], R8 ;  /* 0x0027980801007387 */ /* 0x004fe80000100a00 */
[----:B------:R0:W-:Y:S02]  /*2c350*/  STL.64 [R1+0x2788], R24 ;  /* 0x0027881801007387 */ /* 0x0001e40000100a00 */
        /* <DEDUP_REMOVED lines=10> */
[----:B------:R-:W-:Y:S01]  /*2c400*/  STL.64 [R1+0x2768], R14 ;  /* 0x0027680e01007387 */ /* 0x000fe20000100a00 */
[----:B----4-:R0:W-:Y:S03]  /*2c410*/  STL.64 [R1+0x2760], R12 ;  /* 0x0027600c01007387 */ /* 0x0101e60000100a00 */
[----:B0-----:R-:W4:Y:S01]  /*2c420*/  LDL.LU R12, [R1+0x8e0] ;  /* 0x0008e000010c7983 */ /* 0x001f220000300800 */
[----:B------:R-:W4:Y:S02]  /*2c430*/  LDL.LU R13, [R1+0x8e4] ;  /* 0x0008e400010d7983 */ /* 0x000f240000300800 */
[----:B------:R-:W2:Y:S02]  /*2c440*/  LDL.LU R14, [R1+0x8e8] ;  /* 0x0008e800010e7983 */ /* 0x000ea40000300800 */
[----:B------:R-:W2:Y:S02]  /*2c450*/  LDL.LU R15, [R1+0x8ec] ;  /* 0x0008ec00010f7983 */ /* 0x000ea40000300800 */
[----:B------:R-:W-:-:S02]  /*2c460*/  IMAD.MOV.U32 R8, RZ, RZ, R11 ;  /* 0x000000ffff087224 */ /* 0x000fc400078e000b */
[----:B------:R-:W-:Y:S01]  /*2c470*/  IMAD.MOV.U32 R9, RZ, RZ, R10 ;  /* 0x000000ffff097224 */ /* 0x000fe200078e000a */
[----:B--2---:R-:W-:Y:S01]  /*2c480*/  STL.64 [R1+0x2780], R14 ;  /* 0x0027800e01007387 */ /* 0x004fe20000100a00 */
[----:B----4-:R0:W-:Y:S03]  /*2c490*/  STL.64 [R1+0x2778], R12 ;  /* 0x0027780c01007387 */ /* 0x0101e60000100a00 */
        /* <DEDUP_REMOVED lines=9> */
[----:B------:R-:W4:Y:S01]  /*2c530*/  LDL.LU R19, [R1+0x7ec] ;  /* 0x0007ec0001137983 */ /* 0x000f220000300800 */
[C---:B------:R-:W-:Y:S01]  /*2c540*/  HMMA.16816.F32 R8, R20.reuse, R8, R24 ;  /* 0x000000081408723c */ /* 0x040fe20000001818 */
[----:B----4-:R-:W-:Y:S01]  /*2c550*/  STL.64 [R1+0x2740], R18 ;  /* 0x0027401201007387 */ /* 0x010fe20000100a00 */
[----:B---3--:R0:W-:Y:S03]  /*2c560*/  STL.64 [R1+0x2738], R16 ;  /* 0x0027381001007387 */ /* 0x0081e60000100a00 */
[----:B0-----:R-:W3:Y:S01]  /*2c570*/  LDL.LU R16, [R1+0x7f0] ;  /* 0x0007f00001107983 */ /* 0x001ee20000300800 */
[----:B------:R-:W3:Y:S02]  /*2c580*/  LDL.LU R17, [R1+0x7f4] ;  /* 0x0007f40001117983 */ /* 0x000ee40000300800 */
[----:B------:R-:W3:Y:S02]  /*2c590*/  LDL.LU R18, [R1+0x7f8] ;  /* 0x0007f80001127983 */ /* 0x000ee40000300800 */
[----:B------:R-:W3:Y:S01]  /*2c5a0*/  LDL.LU R19, [R1+0x7fc] ;  /* 0x0007fc0001137983 */ /* 0x000ee20000300800 */
[----:B------:R0:W-:Y:S04]  /*2c5b0*/  STL.64 [R1+0x2698], R4 ;  /* 0x0026980401007387 */ /* 0x0001e80000100a00 */
[----:B0-----:R-:W4:Y:S01]  /*2c5c0*/  LDL.LU R4, [R1+0x400] ;  /* 0x0004000001047983 */ /* 0x001f220000300800 */
[----:B------:R-:W4:Y:S02]  /*2c5d0*/  LDL.LU R5, [R1+0x404] ;  /* 0x0004040001057983 */ /* 0x000f240000300800 */
[----:B------:R-:W4:Y:S02]  /*2c5e0*/  LDL.LU R6, [R1+0x408] ;  /* 0x0004080001067983 */ /* 0x000f240000300800 */
[----:B------:R-:W4:Y:S01]  /*2c5f0*/  LDL.LU R7, [R1+0x40c] ;  /* 0x00040c0001077983 */ /* 0x000f220000300800 */
[----:B------:R-:W2:Y:S01]  /*2c600*/  LDL.LU.64 R26, [R1+0x27a8] ;  /* 0x0027a800011a7983 */ /* 0x000ea20000300a00 */
[----:B------:R-:W2:Y:S02]  /*2c610*/  LDL.LU.64 R24, [R1+0x27a0] ;  /* 0x0027a00001187983 */ /* 0x000ea40000300a00 */
[----:B------:R0:W-:Y:S02]  /*2c620*/  STL.64 [R1+0x290], R8 ;  /* 0x0002900801007387 */ /* 0x0001e40000100a00 */
[----:B------:R-:W-:Y:S01]  /*2c630*/  STL.64 [R1+0x298], R10 ;  /* 0x0002980a01007387 */ /* 0x000fe20000100a00 */
[----:B0-----:R-:W2:Y:S02]  /*2c640*/  LDL.LU.64 R8, [R1+0x2798] ;  /* 0x0027980001087983 */ /* 0x001ea40000300a00 */
[----:B--2---:R-:W-:Y:S01]  /*2c650*/  HMMA.16816.F32 R24, R20, R8, R24 ;  /* 0x000000081418723c */ /* 0x004fe20000001818 */
[----:B------:R-:W-:-:S02]  /*2c660*/  IMAD.MOV.U32 R2, RZ, RZ, R8 ;  /* 0x000000ffff027224 */ /* 0x000fc400078e0008 */
[----:B------:R-:W-:Y:S02]  /*2c670*/  IMAD.MOV.U32 R0, RZ, RZ, R9 ;  /* 0x000000ffff007224 */ /* 0x000fe400078e0009 */
[----:B------:R-:W2:Y:S11]  /*2c680*/  LDL.LU.64 R8, [R1+0x2790] ;  /* 0x0027900001087983 */ /* 0x000eb60000300a00 */
[----:B------:R-:W-:Y:S07]  /*2c690*/  @!UPT UIADD3 URZ, URZ, URZ, URZ ;  /* 0x0000003f3f3ff290 */ /* 0x000fee000fffe03f */
[----:B------:R0:W-:Y:S04]  /*2c6a0*/  STL.64 [R1+0x280], R24 ;  /* 0x0002801801007387 */ /* 0x0001e80000100a00 */
[----:B0-----:R-:W2:Y:S01]  /*2c6b0*/  LDL.LU.64 R24, [R1+0x2788] ;  /* 0x0027880001187983 */ /* 0x001ea20000300a00 */
[----:B------:R-:W-:Y:S02]  /*2c6c0*/  IMAD.MOV.U32 R10, RZ, RZ, R26 ;  /* 0x000000ffff0a7224 */ /* 0x000fe400078e001a */
[----:B------:R-:W-:-:S05]  /*2c6d0*/  IMAD.MOV.U32 R11, RZ, RZ, R27 ;  /* 0x000000ffff0b7224 */ /* 0x000fca00078e001b */
[----:B------:R-:W-:Y:S01]  /*2c6e0*/  STL [R1+0x1ea4], R11 ;  /* 0x001ea40b01007387 */ /* 0x000fe20000100800 */
[----:B------:R-:W-:Y:S01]  /*2c6f0*/  STL [R1+0x1ea0], R10 ;  /* 0x001ea00a01007387 */ /* 0x000fe20000100800 */
[C---:B--2---:R-:W-:Y:S02]  /*2c700*/  HMMA.16816.F32 R24, R20.reuse, R24, R12 ;  /* 0x000000181418723c */ /* 0x044fe4000000180c */
[----:B------:R-:W2:Y:S01]  /*2c710*/  LDL.LU.64 R14, [R1+0x2780] ;  /* 0x00278000010e7983 */ /* 0x000ea20000300a00 */
[----:B------:R-:W2:Y:S11]  /*2c720*/  LDL.LU.64 R12, [R1+0x2778] ;  /* 0x00277800010c7983 */ /* 0x000eb60000300a00 */
[----:B------:R-:W-:Y:S09]  /*2c730*/  @!UPT UIADD3 URZ, URZ, URZ, URZ ;  /* 0x0000003f3f3ff290 */ /* 0x000ff2000fffe03f */
[----:B------:R0:W-:Y:S01]  /*2c740*/  STL.64 [R1+0x270], R24 ;  /* 0x0002701801007387 */ /* 0x0001e20000100a00 */
[----:B------:R2:W-:Y:S03]  /*2c750*/  STL.64 [R1+0x278], R26 ;  /* 0x0002781a01007387 */ /* 0x0005e60000100a00 */
[----:B0-----:R-:W2:Y:S02]  /*2c760*/  LDL.LU.64 R24, [R1+0x2770] ;  /* 0x0027700001187983 */ /* 0x001ea40000300a00 */
[----:B--2---:R-:W-:Y:S02]  /*2c770*/  HMMA.16816.F32 R24, R20, R24, R12 ;  /* 0x000000181418723c */ /* 0x004fe4000000180c */
[----:B------:R-:W2:Y:S01]  /*2c780*/  LDL.LU.64 R14, [R1+0x2768] ;  /* 0x00276800010e7983 */ /* 0x000ea20000300a00 */
[----:B------:R-:W2:Y:S11]  /*2c790*/  LDL.LU.64 R12, [R1+0x2760] ;  /* 0x00276000010c7983 */ /* 0x000eb60000300a00 */
[----:B------:R-:W-:Y:S09]  /*2c7a0*/  @!UPT UIADD3 URZ, URZ, URZ, URZ ;  /* 0x0000003f3f3ff290 */ /* 0x000ff2000fffe03f */
[----:B------:R0:W-:Y:S01]  /*2c7b0*/  STL.64 [R1+0x260], R24 ;  /* 0x0002601801007387 */ /* 0x0001e20000100a00 */
[----:B------:R-:W-:Y:S02]  /*2c7c0*/  IMAD.MOV.U32 R11, RZ, RZ, R26 ;  /* 0x000000ffff0b7224 */ /* 0x000fe400078e001a */
[----:B------:R-:W2:Y:S01]  /*2c7d0*/  LDL.LU R26, [R1+0x2758] ;  /* 0x00275800011a7983 */ /* 0x000ea20000300800 */
[----:B0-----:R-:W2:Y:S01]  /*2c7e0*/  LDL.LU.64 R24, [R1+0x2750] ;  /* 0x0027500001187983 */ /* 0x001ea20000300a00 */
[----:B------:R-:W-:-:S05]  /*2c7f0*/  IMAD.MOV.U32 R10, RZ, RZ, R27 ;  /* 0x000000ffff0a7224 */ /* 0x000fca00078e001b */
[----:B------:R-:W-:Y:S01]  /*2c800*/  STL [R1+0x1eac], R10 ;  /* 0x001eac0a01007387 */ /* 0x000fe20000100800 */
[----:B------:R-:W-:Y:S01]  /*2c810*/  STL [R1+0x1ea8], R11 ;  /* 0x001ea80b01007387 */ /* 0x000fe20000100800 */
[C---:B--2---:R-:W-:Y:S11]  /*2c820*/  HMMA.16816.F32 R12, R20.reuse, R24, R12 ;  /* 0x00000018140c723c */ /* 0x044ff6000000180c */
[----:B------:R-:W-:Y:S11]  /*2c830*/  @!UPT UIADD3 URZ, URZ, URZ, URZ ;  /* 0x0000003f3f3ff290 */ /* 0x000ff6000fffe03f */
[----:B------:R-:W-:Y:S01]  /*2c840*/  @!UPT UIADD3 URZ, URZ, URZ, URZ ;  /* 0x0000003f3f3ff290 */ /* 0x000fe2000fffe03f */
[----:B------:R0:W-:Y:S01]  /*2c850*/  STL.64 [R1+0x250], R12 ;  /* 0x0002500c01007387 */ /* 0x0001e20000100a00 */
[----:B------:R3:W-:Y:S03]  /*2c860*/  STL.64 [R1+0x258], R14 ;  /* 0x0002580e01007387 */ /* 0x0007e60000100a00 */
[----:B0-----:R-:W3:Y:S01]  /*2c870*/  LDL.LU.64 R12, [R1+0x2748] ;  /* 0x00274800010c7983 */ /* 0x001ee20000300a00 */
[----:B------:R-:W-:Y:S01]  /*2c880*/  STL.64 [R1+0x2650], R24 ;  /* 0x0026501801007387 */ /* 0x000fe20000100a00 */
[C---:B---3--:R-:W-:Y:S02]  /*2c890*/  HMMA.16816.F32 R12, R20.reuse, R12, R16 ;  /* 0x0000000c140c723c */ /* 0x048fe40000001810 */
        /* <DEDUP_REMOVED lines=38> */
[----:B------:R-:W4:Y:S11]  /*2cb00*/  LDL.LU.64 R16, [R1+0x26c8] ;  /* 0x0026c80001107983 */ /* 0x000f360000300a00 */
[----:B------:R-:W-:Y:S10]  /*2cb10*/  @!UPT UIADD3 URZ, URZ, URZ, URZ ;  /* 0x0000003f3f3ff290 */ /* 0x000ff4000fffe03f */
        /* <DEDUP_REMOVED lines=10> */
[----:B------:R-:W-:Y:S03]  /*2cbc0*/  STL.64 [R1+0x468], R26 ;  /* 0x0004681a01007387 */ /* 0x000fe60000100a00 */
[----:B0-----:R-:W3:Y:S01]  /*2cbd0*/  LDL.64 R24, [R1+0xa0] ;  /* 0x0000a00001187983 */ /* 0x001ee20000100a00 */
[----:B----4-:R-:W-:Y:S01]  /*2cbe0*/  HMMA.16816.F32 R4, R20, R16, R4 ;  /* 0x000000101404723c */ /* 0x010fe20000001804 */
[----:B------:R-:W-:Y:S02]  /*2cbf0*/  IMAD.MOV.U32 R11, RZ, RZ, R16 ;  /* 0x000000ffff0b7224 */ /* 0x000fe400078e0010 */
[----:B------:R-:W-:Y:S01]  /*2cc00*/  IMAD.MOV.U32 R10, RZ, RZ, R17 ;  /* 0x000000ffff0a7224 */ /* 0x000fe200078e0011 */
[----:B---3--:R-:W-:Y:S11]  /*2cc10*/  STL.64 [R1+0x2668], R24 ;  /* 0x0026681801007387 */ /* 0x008ff60000100a00 */
[----:B------:R-:W-:Y:S08]  /*2cc20*/  @!UPT UIADD3 URZ, URZ, URZ, URZ ;  /* 0x0000003f3f3ff290 */ /* 0x000ff0000fffe03f */
[----:B------:R-:W-:Y:S02]  /*2cc30*/  STL.64 [R1+0x450], R4 ;  /* 0x0004500401007387 */ /* 0x000fe40000100a00 */
[----:B------:R-:W-:Y:S02]  /*2cc40*/  STL.64 [R1+0x26a8], R10 ;  /* 0x0026a80a01007387 */ /* 0x000fe40000100a00 */
[----:B------:R0:W-:Y:S02]  /*2cc50*/  STL.64 [R1+0x26a0], R8 ;  /* 0x0026a00801007387 */ /* 0x0001e40000100a00 */
[----:B0-----:R-:W2:Y:S01]  /*2cc60*/  LDL.LU R8, [R1+0x3f0] ;  /* 0x0003f00001087983 */ /* 0x001ea20000300800 */
[----:B------:R-:W2:Y:S02]  /*2cc70*/  LDL.LU R9, [R1+0x3f4] ;  /* 0x0003f40001097983 */ /* 0x000ea40000300800 */
[----:B------:R-:W2:Y:S02]  /*2cc80*/  LDL.LU R10, [R1+0x3f8] ;  /* 0x0003f800010a7983 */ /* 0x000ea40000300800 */
[----:B------:R-:W2:Y:S01]  /*2cc90*/  LDL.LU R11, [R1+0x3fc] ;  /* 0x0003fc00010b7983 */ /* 0x000ea20000300800 */
[----:B------:R-:W3:Y:S01]  /*2cca0*/  LDL.LU R4, [R1+0x3e0] ;  /* 0x0003e00001047983 */ /* 0x000ee20000300800 */
[----:B------:R-:W-:-:S02]  /*2ccb0*/  IMAD.MOV.U32 R14, RZ, RZ, R6 ;  /* 0x000000ffff0e7224 */ /* 0x000fc400078e0006 */
[----:B------:R-:W3:Y:S02]  /*2ccc0*/  LDL.LU R5, [R1+0x3e4] ;  /* 0x0003e40001057983 */ /* 0x000ee40000300800 */
[----:B------:R-:W-:Y:S01]  /*2ccd0*/  IMAD.MOV.U32 R15, RZ, RZ, R7 ;  /* 0x000000ffff0f7224 */ /* 0x000fe200078e0007 */
[----:B------:R-:W3:Y:S01]  /*2cce0*/  LDL.LU R6, [R1+0x3e8] ;  /* 0x0003e80001067983 */ /* 0x000ee20000300800 */
[----:B------:R-:W-:Y:S02]  /*2ccf0*/  IMAD.MOV.U32 R24, RZ, RZ, R2 ;  /* 0x000000ffff187224 */ /* 0x000fe400078e0002 */
[----:B------:R-:W-:Y:S02]  /*2cd00*/  IMAD.MOV.U32 R25, RZ, RZ, R0 ;  /* 0x000000ffff197224 */ /* 0x000fe400078e0000 */
[----:B------:R-:W3:Y:S01]  /*2cd10*/  LDL.LU R7, [R1+0x3ec] ;  /* 0x0003ec0001077983 */ /* 0x000ee20000300800 */
[----:B------:R-:W4:Y:S01]  /*2cd20*/  LDL.LU R16, [R1+0x3d0] ;  /* 0x0003d00001107983 */ /* 0x000f220000300800 */
[----:B------:R-:W4:Y:S02]  /*2cd30*/  LDL.LU R17, [R1+0x3d4] ;  /* 0x0003d40001117983 */ /* 0x000f240000300800 */
[----:B------:R-:W4:Y:S02]  /*2cd40*/  LDL.LU R18, [R1+0x3d8] ;  /* 0x0003d80001127983 */ /* 0x000f240000300800 */
[----:B------:R-:W4:Y:S01]  /*2cd50*/  LDL.LU R19, [R1+0x3dc] ;  /* 0x0003dc0001137983 */ /* 0x000f220000300800 */
[----:B------:R0:W-:Y:S04]  /*2cd60*/  STL.64 [R1+0x2680], R24 ;  /* 0x0026801801007387 */ /* 0x0001e80000100a00 */
[----:B0-----:R-:W3:Y:S01]  /*2cd70*/  LDL.64 R24, [R1+0xc0] ;  /* 0x0000c00001187983 */ /* 0x001ee20000100a00 */
[----:B------:R-:W-:Y:S02]  /*2cd80*/  STL [R1+0x2384], R15 ;  /* 0x0023840f01007387 */ /* 0x000fe40000100800 */
[----:B------:R-:W-:Y:S01]  /*2cd90*/  STL [R1+0x2380], R14 ;  /* 0x0023800e01007387 */ /* 0x000fe20000100800 */
[C---:B--2---:R-:W-:Y:S11]  /*2cda0*/  HMMA.16816.F32 R8, R20.reuse, R12, R8 ;  /* 0x0000000c1408723c */ /* 0x044ff60000001808 */
[----:B------:R-:W-:Y:S11]  /*2cdb0*/  @!UPT UIADD3 URZ, URZ, URZ, URZ ;  /* 0x0000003f3f3ff290 */ /* 0x000ff6000fffe03f */
[----:B------:R-:W-:Y:S01]  /*2cdc0*/  @!UPT UIADD3 URZ, URZ, URZ, URZ ;  /* 0x0000003f3f3ff290 */ /* 0x000fe2000fffe03f */
[----:B------:R-:W-:Y:S01]  /*2cdd0*/  STL.64 [R1+0x440], R8 ;  /* 0x0004400801007387 */ /* 0x000fe20000100a00 */
[----:B------:R0:W-:Y:S03]  /*2cde0*/  STL.64 [R1+0x448], R10 ;  /* 0x0004480a01007387 */ /* 0x0001e60000100a00 */
[----:B0-----:R-:W2:Y:S01]  /*2cdf0*/  LDL.LU.64 R10, [R1+0x26a8] ;  /* 0x0026a800010a7983 */ /* 0x001ea20000300a00 */
[----:B------:R-:W3:Y:S02]  /*2ce00*/  LDL.LU.64 R8, [R1+0x26a0] ;  /* 0x0026a00001087983 */ /* 0x000ee40000300a00 */
        /* <DEDUP_REMOVED lines=11> */
[----:B---3--:R-:W-:Y:S01]  /*2cec0*/  HMMA.16816.F32 R4, R20, R8, R4 ;  /* 0x000000081404723c */ /* 0x008fe20000001804 */
[----:B--2---:R-:W-:Y:S01]  /*2ced0*/  STL.64 [R1+0x2678], R14 ;  /* 0x0026780e01007387 */ /* 0x004fe20000100a00 */
[----:B------:R0:W-:Y:S03]  /*2cee0*/  STL.64 [R1+0x2670], R12 ;  /* 0x0026700c01007387 */ /* 0x0001e60000100a00 */
        /* <DEDUP_REMOVED lines=10> */
[----:B------:R0:W-:Y:S01]  /*2cf90*/  STL.64 [R1+0x430], R4 ;  /* 0x0004300401007387 */ /* 0x0001e20000100a00 */
[----:B------:R-:W-:Y:S03]  /*2cfa0*/  STL.64 [R1+0x438], R6 ;  /* 0x0004380601007387 */ /* 0x000fe60000100a00 */
[----:B0-----:R-:W4:Y:S01]  /*2cfb0*/  LDL.LU.64 R4, [R1+0x2698] ;  /* 0x0026980001047983 */ /* 0x001f220000300a00 */
[----:B------:R-:W-:Y:S02]  /*2cfc0*/  STL.64 [R1+0x2610], R8 ;  /* 0x0026100801007387 */ /* 0x000fe40000100a00 */
[----:B------:R-:W-:-:S02]  /*2cfd0*/  IMAD.MOV.U32 R3, RZ, RZ, R24 ;  /* 0x000000ffff037224 */ /* 0x000fc400078e0018 */
[----:B------:R-:W-:Y:S01]  /*2cfe0*/  IMAD.MOV.U32 R0, RZ, RZ, R25 ;  /* 0x000000ffff007224 */ /* 0x000fe200078e0019 */
[----:B----4-:R-:W-:Y:S01]  /*2cff0*/  HMMA.16816.F32 R20, R20, R4, R16 ;  /* 0x000000041414723c */ /* 0x010fe20000001810 */
[----:B------:R-:W2:Y:S11]  /*2d000*/  LDSM.16.MT88.4 R16, [R28+0x4100] ;  /* 0x004100001c10783b */ /* 0x000eb60000004200 */
[----:B------:R-:W-:Y:S11]  /*2d010*/  @!UPT UIADD3 URZ, URZ, URZ, URZ ;  /* 0x0000003f3f3ff290 */ /* 0x000ff6000fffe03f */
[----:B------:R-:W-:Y:S01]  /*2d020*/  STL.64 [R1+0x230], R20 ;  /* 0x0002301401007387 */ /* 0x000fe20000100a00 */
[----:B------:R-:W-:Y:S02]  /*2d030*/  STL.64 [R1+0x238], R22 ;  /* 0x0002381601007387 */ /* 0x000fe40000100a00 */
[----:B------:R-:W0:Y:S01]  /*2d040*/  LDSM.16.MT88.4 R20, [R28+0x4180] ;  /* 0x004180001c14783b */ /* 0x000e220000004200 */
[C---:B--2---:R-:W-:Y:S01]  /*2d050*/  HMMA.16816.F32 R12, R16.reuse, R24, R12 ;  /* 0x00000018100c723c */ /* 0x044fe2000000180c */
[----:B0-----:R-:W-:Y:S02]  /*2d060*/  STL [R1+0x2574], R20 ;  /* 0x0025741401007387 */ /* 0x001fe40000100800 */
[----:B------:R0:W-:Y:S02]  /*2d070*/  STL [R1+0x2570], R21 ;  /* 0x0025701501007387 */ /* 0x0001e40000100800 */
[----:B------:R-:W-:Y:S02]  /*2d080*/  STL [R1+0x256c], R22 ;  /* 0x00256c1601007387 */ /* 0x000fe40000100800 */
[----:B------:R-:W-:Y:S01]  /*2d090*/  STL [R1+0x2568], R23 ;  /* 0x0025681701007387 */ /* 0x000fe20000100800 */
[----:B0-----:R-:W2:Y:S01]  /*2d0a0*/  LDL.64 R20, [R1+0x90] ;  /* 0x0000900001147983 */ /* 0x001ea20000100a00 */
[----:B------:R-:W-:Y:S11]  /*2d0b0*/  STL [R1+0x20e0], R28 ;  /* 0x0020e01c01007387 */ /* 0x000ff60000100800 */
[----:B------:R-:W-:Y:S03]  /*2d0c0*/  @!UPT UIADD3 URZ, URZ, URZ, URZ ;  /* 0x0000003f3f3ff290 */ /* 0x000fe6000fffe03f */
[----:B------:R-:W-:Y:S02]  /*2d0d0*/  STL.64 [R1+0x220], R12 ;  /* 0x0002200c01007387 */ /* 0x000fe40000100a00 */
[----:B------:R0:W-:Y:S02]  /*2d0e0*/  STL.64 [R1+0x228], R14 ;  /* 0x0002280e01007387 */ /* 0x0001e40000100a00 */
[----:B0-----:R-:W3:Y:S01]  /*2d0f0*/  LDL.LU.64 R14, [R1+0x2690] ;  /* 0x00269000010e7983 */ /* 0x001ee20000300a00 */
[----:B------:R-:W3:Y:S02]  /*2d100*/  LDL.LU.64 R12, [R1+0x2688] ;  /* 0x00268800010c7983 */ /* 0x000ee40000300a00 */
[----:B------:R-:W3:Y:S02]  /*2d110*/  LDL.LU.64 R24, [R1+0x2680] ;  /* 0x0026800001187983 */ /* 0x000ee40000300a00 */
[----:B------:R-:W-:Y:S01]  /*2d120*/  STL [R1+0x257c], R0 ;  /* 0x00257c0001007387 */ /* 0x000fe20000100800 */
[----:B------:R-:W-:Y:S01]  /*2d130*/  STL [R1+0x2578], R3 ;  /* 0x0025780301007387 */ /* 0x000fe20000100800 */
[C---:B---3--:R-:W-:Y:S03]  /*2d140*/  HMMA.16816.F32 R24, R16.reuse, R24, R12 ;  /* 0x000000181018723c */ /* 0x048fe6000000180c */
[----:B------:R-:W3:Y:S01]  /*2d150*/  LDL.LU.64 R14, [R1+0x2678] ;  /* 0x00267800010e7983 */ /* 0x000ee20000300a00 */
[----:B------:R-:W3:Y:S11]  /*2d160*/  LDL.LU.64 R12, [R1+0x2670] ;  /* 0x00267000010c7983 */ /* 0x000ef60000300a00 */
[----:B------:R-:W-:Y:S08]  /*2d170*/  @!UPT UIADD3 URZ, URZ, URZ, URZ ;  /* 0x0000003f3f3ff290 */ /* 0x000ff0000fffe03f */
[----:B------:R0:W-:Y:S01]  /*2d180*/  STL.64 [R1+0x210], R24 ;  /* 0x0002101801007387 */ /* 0x0001e20000100a00 */
[----:B------:R-:W-:Y:S03]  /*2d190*/  STL.64 [R1+0x218], R26 ;  /* 0x0002181a01007387 */ /* 0x000fe60000100a00 */
[----:B0-----:R-:W3:Y:S01]  /*2d1a0*/  LDL.LU.64 R24, [R1+0x2668] ;  /* 0x0026680001187983 */ /* 0x001ee20000300a00 */
[----:B------:R-:W4:Y:S01]  /*2d1b0*/  LDL R2, [R1+0x14fc] ;  /* 0x0014fc0001027983 */ /* 0x000f220000100800 */
        /* <DEDUP_REMOVED lines=9> */
[----:B------:R-:W-:Y:S01]  /*2d250*/  STL.64 [R1+0x2598], R6 ;  /* 0x0025980601007387 */ /* 0x000fe20000100a00 */
[----:B------:R0:W-:Y:S04]  /*2d260*/  STL.64 [R1+0x2590], R4 ;  /* 0x0025900401007387 */ /* 0x0001e80000100a00 */
[----:B0-----:R-:W2:Y:S01]  /*2d270*/  LDL.LU R4, [R1+0xaa0] ;  /* 0x000aa00001047983 */ /* 0x001ea20000300800 */
[----:B------:R-:W2:Y:S02]  /*2d280*/  LDL.LU R5, [R1+0xaa4] ;  /* 0x000aa40001057983 */ /* 0x000ea40000300800 */
[----:B------:R-:W2:Y:S02]  /*2d290*/  LDL.LU R6, [R1+0xaa8] ;  /* 0x000aa80001067983 */ /* 0x000ea40000300800 */
[----:B------:R-:W2:Y:S01]  /*2d2a0*/  LDL.LU R7, [R1+0xaac] ;  /* 0x000aac0001077983 */ /* 0x000ea20000300800 */
[C---:B---3--:R-:W-:Y:S08]  /*2d2b0*/  HMMA.16816.F32 R12, R16.reuse, R24, R12 ;  /* 0x00000018100c723c */ /* 0x048ff0000000180c */
[----:B--2---:R-:W-:Y:S11]  /*2d2c0*/  HMMA.16816.F32 R4, R16, R20, R4 ;  /* 0x000000141004723c */ /* 0x004ff60000001804 */
[----:B------:R-:W-:Y:S11]  /*2d2d0*/  @!UPT UIADD3 URZ, URZ, URZ, URZ ;  /* 0x0000003f3f3ff290 */ /* 0x000ff6000fffe03f */
[----:B------:R-:W-:Y:S01]  /*2d2e0*/  @!UPT UIADD3 URZ, URZ, URZ, URZ ;  /* 0x0000003f3f3ff290 */ /* 0x000fe2000fffe03f */
[----:B------:R0:W-:Y:S01]  /*2d2f0*/  STL.64 [R1+0x1f0], R4 ;  /* 0x0001f00401007387 */ /* 0x0001e20000100a00 */
[----:B------:R1:W-:Y:S02]  /*2d300*/  STL.64 [R1+0x1f8], R6 ;  /* 0x0001f80601007387 */ /* 0x0003e40000100a00 */
[----:B------:R-:W-:Y:S01]  /*2d310*/  STL.64 [R1+0x25f8], R24 ;  /* 0x0025f81801007387 */ /* 0x000fe20000100a00 */
[----:B0-----:R-:W2:Y:S01]  /*2d320*/  LDL.LU R4, [R1+0x3a0] ;  /* 0x0003a00001047983 */ /* 0x001ea20000300800 */
[----:B------:R-:W-:Y:S02]  /*2d330*/  STL.64 [R1+0x1e0], R12 ;  /* 0x0001e00c01007387 */ /* 0x000fe40000100a00 */
[----:B------:R-:W-:Y:S02]  /*2d340*/  STL.64 [R1+0x1e8], R14 ;  /* 0x0001e80e01007387 */ /* 0x000fe40000100a00 */
[----:B------:R-:W2:Y:S01]  /*2d350*/  LDL.LU R5, [R1+0x3a4] ;  /* 0x0003a40001057983 */ /* 0x000ea20000300800 */
[----:B-1----:R-:W3:Y:S01]  /*2d360*/  LDL.LU R6, [R1+0x3a8] ;  /* 0x0003a80001067983 */ /* 0x002ee20000300800 */
[----:B------:R-:W3:Y:S03]  /*2d370*/  LDL.LU R7, [R1+0x3ac] ;  /* 0x0003ac0001077983 */ /* 0x000ee60000300800 */
[----:B---3--:R-:W-:Y:S01]  /*2d380*/  STL.64 [R1+0x25a8], R6 ;  /* 0x0025a80601007387 */ /* 0x008fe20000100a00 */
[----:B--2---:R0:W-:Y:S03]  /*2d390*/  STL.64 [R1+0x25a0], R4 ;  /* 0x0025a00401007387 */ /* 0x0041e60000100a00 */
[----:B0-----:R-:W2:Y:S01]  /*2d3a0*/  LDL.LU R4, [R1+0x3b0] ;  /* 0x0003b00001047983 */ /* 0x001ea20000300800 */
[----:B------:R-:W2:Y:S02]  /*2d3b0*/  LDL.LU R5, [R1+0x3b4] ;  /* 0x0003b40001057983 */ /* 0x000ea40000300800 */
[----:B------:R-:W3:Y:S02]  /*2d3c0*/  LDL.LU R6, [R1+0x3b8] ;  /* 0x0003b80001067983 */ /* 0x000ee40000300800 */
[----:B------:R-:W3:Y:S02]  /*2d3d0*/  LDL.LU R7, [R1+0x3bc] ;  /* 0x0003bc0001077983 */ /* 0x000ee40000300800 */
[----:B------:R-:W-:-:S02]  /*2d3e0*/  IMAD.MOV.U32 R29, RZ, RZ, R20 ;  /* 0x000000ffff1d7224 */ /* 0x000fc400078e0014 */
[----:B------:R-:W-:Y:S01]  /*2d3f0*/  IMAD.MOV.U32 R28, RZ, RZ, R21 ;  /* 0x000000ffff1c7224 */ /* 0x000fe200078e0015 */
[----:B---3--:R-:W-:Y:S01]  /*2d400*/  STL.64 [R1+0x25b8], R6 ;  /* 0x0025b80601007387 */ /* 0x008fe20000100a00 */
[----:B--2---:R0:W-:Y:S02]  /*2d410*/  STL.64 [R1+0x25b0], R4 ;  /* 0x0025b00401007387 */ /* 0x0041e40000100a00 */
[----:B------:R-:W2:Y:S02]  /*2d420*/  LDL.LU R12, [R1+0xa20] ;  /* 0x000a2000010c7983 */ /* 0x000ea40000300800 */
[----:B------:R-:W2:Y:S01]  /*2d430*/  LDL.LU R13, [R1+0xa24] ;  /* 0x000a2400010d7983 */ /* 0x000ea20000300800 */
[----:B------:R-:W3:Y:S01]  /*2d440*/  LDL.LU R14, [R1+0xa28] ;  /* 0x000a2800010e7983 */ /* 0x000ee20000300800 */
[----:B------:R-:W3:Y:S02]  /*2d450*/  LDL.LU R15, [R1+0xa2c] ;  /* 0x000a2c00010f7983 */ /* 0x000ee40000300800 */
        /* <DEDUP_REMOVED lines=9> */
[----:B0-----:R-:W-:Y:S01]  /*2d4f0*/  IMAD.MOV.U32 R5, RZ, RZ, R10 ;  /* 0x000000ffff057224 */ /* 0x001fe200078e000a */
[----:B------:R-:W2:Y:S01]  /*2d500*/  LDL.LU R9, [R1+0xa54] ;  /* 0x000a540001097983 */ /* 0x000ea20000300800 */
[----:B------:R-:W-:-:S02]  /*2d510*/  IMAD.MOV.U32 R4, RZ, RZ, R11 ;  /* 0x000000ffff047224 */ /* 0x000fc400078e000b */
[----:B------:R-:W2:Y:S02]  /*2d520*/  LDL.LU R10, [R1+0xa58] ;  /* 0x000a5800010a7983 */ /* 0x000ea40000300800 */
[----:B------:R-:W2:Y:S02]  /*2d530*/  LDL.LU R11, [R1+0xa5c] ;  /* 0x000a5c00010b7983 */ /* 0x000ea40000300800 */
[----:B--2---:R-:W-:Y:S01]  /*2d540*/  STL.64 [R1+0x2620], R10 ;  /* 0x0026200a01007387 */ /* 0x004fe20000100a00 */
[----:B------:R0:W-:Y:S03]  /*2d550*/  STL.64 [R1+0x2618], R8 ;  /* 0x0026180801007387 */ /* 0x0001e60000100a00 */
[----:B0-----:R-:W2:Y:S04]  /*2d560*/  LDL.64 R8, [R1+0x50] ;  /* 0x0000500001087983 */ /* 0x001ea80000100a00 */
[----:B--2---:R0:W-:Y:S04]  /*2d570*/  STL.64 [R1+0x2630], R8 ;  /* 0x0026300801007387 */ /* 0x0041e80000100a00 */
[----:B0-----:R-:W2:Y:S04]  /*2d580*/  LDL.64 R8, [R1+0x60] ;  /* 0x0000600001087983 */ /* 0x001ea80000100a00 */
[----:B--2---:R0:W-:Y:S04]  /*2d590*/  STL.64 [R1+0x2648], R8 ;  /* 0x0026480801007387 */ /* 0x0041e80000100a00 */
[----:B0-----:R-:W2:Y:S01]  /*2d5a0*/  LDL.64 R8, [R1+0x70] ;  /* 0x0000700001087983 */ /* 0x001ea20000100a00 */
[----:B------:R-:W-:Y:S02]  /*2d5b0*/  STL.64 [R1+0x2608], R26 ;  /* 0x0026081a01007387 */ /* 0x000fe40000100a00 */
[----:B------:R0:W-:Y:S02]  /*2d5c0*/  STL.64 [R1+0x2600], R24 ;  /* 0x0026001801007387 */ /* 0x0001e40000100a00 */
[----:B0-----:R-:W2:Y:S04]  /*2d5d0*/  LDL.64 R24, [R1+0x40] ;  /* 0x0000400001187983 */ /* 0x001ea80000100a00 */
[----:B--2---:R0:W-:Y:S04]  /*2d5e0*/  STL.64 [R1+0x2628], R24 ;  /* 0x0026281801007387 */ /* 0x0041e80000100a00 */
[----:B0-----:R-:W2:Y:S01]  /*2d5f0*/  LDL.LU R24, [R1+0xa60] ;  /* 0x000a600001187983 */ /* 0x001ea20000300800 */
[----:B------:R-:W2:Y:S02]  /*2d600*/  LDL.LU R25, [R1+0xa64] ;  /* 0x000a640001197983 */ /* 0x000ea40000300800 */
[----:B------:R-:W2:Y:S02]  /*2d610*/  LDL.LU R26, [R1+0xa68] ;  /* 0x000a6800011a7983 */ /* 0x000ea40000300800 */
[----:B------:R-:W2:Y:S01]  /*2d620*/  LDL.LU R27, [R1+0xa6c] ;  /* 0x000a6c00011b7983 */ /* 0x000ea20000300800 */
[----:B------:R-:W-:Y:S01]  /*2d630*/  HMMA.16816.F32 R20, R16, R8, R20 ;  /* 0x000000081014723c */ /* 0x000fe20000001814 */
[----:B--2---:R-:W-:Y:S01]  /*2d640*/  STL.64 [R1+0x2640], R26 ;  /* 0x0026401a01007387 */ /* 0x004fe20000100a00 */
[----:B------:R0:W-:Y:S03]  /*2d650*/  STL.64 [R1+0x2638], R24 ;  /* 0x0026381801007387 */ /* 0x0001e60000100a00 */
[----:B0-----:R-:W2:Y:S01]  /*2d660*/  LDL.LU R24, [R1+0xa70] ;  /* 0x000a700001187983 */ /* 0x001ea20000300800 */
[----:B------:R-:W2:Y:S02]  /*2d670*/  LDL.LU R25, [R1+0xa74] ;  /* 0x000a740001197983 */ /* 0x000ea40000300800 */
[----:B------:R-:W2:Y:S02]  /*2d680*/  LDL.LU R26, [R1+0xa78] ;  /* 0x000a7800011a7983 */ /* 0x000ea40000300800 */
[----:B------:R-:W2:Y:S01]  /*2d690*/  LDL.LU R27, [R1+0xa7c] ;  /* 0x000a7c00011b7983 */ /* 0x000ea20000300800 */
[----:B---3--:R-:W-:Y:S01]  /*2d6a0*/  STL.64 [R1+0x25e8], R14 ;  /* 0x0025e80e01007387 */ /* 0x008fe20000100a00 */
[----:B------:R0:W-:Y:S03]  /*2d6b0*/  STL.64 [R1+0x25e0], R12 ;  /* 0x0025e00c01007387 */ /* 0x0001e60000100a00 */
[----:B0-----:R-:W3:Y:S04]  /*2d6c0*/  LDL.64 R12, [R1+0x20] ;  /* 0x00002000010c7983 */ /* 0x001ee80000100a00 */
[----:B---3--:R0:W-:Y:S04]  /*2d6d0*/  STL.64 [R1+0x25f0], R12 ;  /* 0x0025f00c01007387 */ /* 0x0081e80000100a00 */
[----:B0-----:R-:W3:Y:S01]  /*2d6e0*/  LDL.64 R12, [R1+0x30] ;  /* 0x00003000010c7983 */ /* 0x001ee20000100a00 */
[----:B------:R0:W-:Y:S03]  /*2d6f0*/  STL.64 [R1+0x25d0], R4 ;  /* 0x0025d00401007387 */ /* 0x0001e60000100a00 */
[----:B0-----:R-:W2:Y:S01]  /*2d700*/  LDL.64 R4, [R1+0x10] ;  /* 0x0000100001047983 */ /* 0x001ea20000100a00 */
[----:B------:R-:W-:Y:S02]  /*2d710*/  STL.64 [R1+0x1d0], R20 ;  /* 0x0001d01401007387 */ /* 0x000fe40000100a00 */
[----:B------:R0:W-:Y:S02]  /*2d720*/  STL.64 [R1+0x1d8], R22 ;  /* 0x0001d81601007387 */ /* 0x0001e40000100a00 */
[----:B0-----:R-:W-:-:S02]  /*2d730*/  IMAD.MOV.U32 R22, RZ, RZ, R8 ;  /* 0x000000ffff167224 */ /* 0x001fc400078e0008 */
[----:B------:R-:W-:Y:S02]  /*2d740*/  IMAD.MOV.U32 R23, RZ, RZ, R9 ;  /* 0x000000ffff177224 */ /* 0x000fe400078e0009 */
        /* <DEDUP_REMOVED lines=18> */
[----:B------:R-:W-:Y:S01]  /*2d870*/  IMAD.MOV.U32 R3, RZ, RZ, R9 ;  /* 0x000000ffff037224 */ /* 0x000fe200078e0009 */
[----:B---3--:R-:W-:Y:S01]  /*2d880*/  STL.64 [R1+0x25c8], R22 ;  /* 0x0025c81601007387 */ /* 0x008fe20000100a00 */
[----:B------:R0:W-:Y:S03]  /*2d890*/  STL.64 [R1+0x25c0], R20 ;  /* 0x0025c01401007387 */ /* 0x0001e60000100a00 */
[----:B0-----:R-:W2:Y:S01]  /*2d8a0*/  LDL.LU R20, [R1+0x3c0] ;  /* 0x0003c00001147983 */ /* 0x001ea20000300800 */
[----:B------:R-:W2:Y:S02]  /*2d8b0*/  LDL.LU R21, [R1+0x3c4] ;  /* 0x0003c40001157983 */ /* 0x000ea40000300800 */
[----:B------:R-:W2:Y:S02]  /*2d8c0*/  LDL.LU R22, [R1+0x3c8] ;  /* 0x0003c80001167983 */ /* 0x000ea40000300800 */
[----:B------:R-:W2:Y:S10]  /*2d8d0*/  LDL.LU R23, [R1+0x3cc] ;  /* 0x0003cc0001177983 */ /* 0x000eb40000300800 */
[----:B------:R0:W-:Y:S01]  /*2d8e0*/  STL.64 [R1+0x410], R24 ;  /* 0x0004101801007387 */ /* 0x0001e20000100a00 */
[----:B------:R-:W-:Y:S03]  /*2d8f0*/  STL.64 [R1+0x418], R26 ;  /* 0x0004181a01007387 */ /* 0x000fe60000100a00 */
[----:B0-----:R-:W3:Y:S01]  /*2d900*/  LDL.LU.64 R24, [R1+0x2628] ;  /* 0x0026280001187983 */ /* 0x001ee20000300a00 */
[----:B------:R-:W3:Y:S02]  /*2d910*/  LDL.LU.64 R10, [R1+0x2620] ;  /* 0x00262000010a7983 */ /* 0x000ee40000300a00 */
        /* <DEDUP_REMOVED lines=19> */
[----:B------:R-:W3:Y:S03]  /*2da50*/  LDL.LU.64 R12, [R1+0x25f0] ;  /* 0x0025f000010c7983 */ /* 0x000ee60000300a00 */
[----:B------:R-:W-:Y:S01]  /*2da60*/  STL.64 [R1+0x2508], R26 ;  /* 0x0025081a01007387 */ /* 0x000fe20000100a00 */
[----:B--2---:R0:W-:Y:S04]  /*2da70*/  STL.64 [R1+0x2500], R24 ;  /* 0x0025001801007387 */ /* 0x0041e80000100a00 */
        /* <DEDUP_REMOVED lines=8> */
[----:B------:R-:W-:Y:S02]  /*2db00*/  STL.64 [R1+0x3e8], R26 ;  /* 0x0003e81a01007387 */ /* 0x000fe40000100a00 */
[----:B------:R-:W2:Y:S02]  /*2db10*/  LDL.LU.64 R14, [R1+0x25e8] ;  /* 0x0025e800010e7983 */ /* 0x000ea40000300a00 */
[----:B0-----:R-:W-:Y:S02]  /*2db20*/  IMAD.MOV.U32 R25, RZ, RZ, R12 ;  /* 0x000000ffff197224 */ /* 0x001fe400078e000c */
        /* <DEDUP_REMOVED lines=10> */
[----:B------:R-:W3:Y:S02]  /*2dbd0*/  LDL.LU.64 R4, [R1+0x25d0] ;  /* 0x0025d00001047983 */ /* 0x000ee40000300a00 */
[C---:B---3--:R-:W-:Y:S02]  /*2dbe0*/  HMMA.16816.F32 R4, R16.reuse, R4, R20 ;  /* 0x000000041004723c */ /* 0x048fe40000001814 */
[----:B------:R-:W3:Y:S01]  /*2dbf0*/  LDL.LU.64 R22, [R1+0x25c8] ;  /* 0x0025c80001167983 */ /* 0x000ee20000300a00 */
[----:B------:R-:W3:Y:S11]  /*2dc00*/  LDL.LU.64 R20, [R1+0x25c0] ;  /* 0x0025c00001147983 */ /* 0x000ef60000300a00 */
        /* <DEDUP_REMOVED lines=12> */
[----:B------:R-:W-:Y:S01]  /*2dcd0*/  STL.64 [R1+0x2468], R12 ;  /* 0x0024680c01007387 */ /* 0x000fe20000100a00 */
[C---:B--2---:R-:W-:Y:S11]  /*2dce0*/  HMMA.16816.F32 R4, R16.reuse, R8, R4 ;  /* 0x000000081004723c */ /* 0x044ff60000001804 */
[----:B------:R-:W-:Y:S11]  /*2dcf0*/  @!UPT UIADD3 URZ, URZ, URZ, URZ ;  /* 0x0000003f3f3ff290 */ /* 0x000ff6000fffe03f */
[----:B------:R-:W-:Y:S01]  /*2dd00*/  @!UPT UIADD3 URZ, URZ, URZ, URZ ;  /* 0x0000003f3f3ff290 */ /* 0x000fe2000fffe03f */
[----:B------:R-:W-:Y:S01]  /*2dd10*/  STL.64 [R1+0x3a0], R4 ;  /* 0x0003a00401007387 */ /* 0x000fe20000100a00 */
[----:B------:R0:W-:Y:S03]  /*2dd20*/  STL.64 [R1+0x3a8], R6 ;  /* 0x0003a80601007387 */ /* 0x0001e60000100a00 */
[----:B0-----:R-:W2:Y:S01]  /*2dd30*/  LDL.LU.64 R6, [R1+0x2598] ;  /* 0x0025980001067983 */ /* 0x001ea20000300a00 */
[----:B------:R-:W3:Y:S02]  /*2dd40*/  LDL.LU.64 R4, [R1+0x2590] ;  /* 0x0025900001047983 */ /* 0x000ee40000300a00 */
[----:B------:R-:W-:Y:S01]  /*2dd50*/  STL.64 [R1+0x2470], R8 ;  /* 0x0024700801007387 */ /* 0x000fe20000100a00 */
[----:B---3--:R-:W-:Y:S01]  /*2dd60*/  HMMA.16816.F32 R16, R16, R4, R20 ;  /* 0x000000041010723c */ /* 0x008fe20000001814 */
[----:B------:R-:W3:Y:S01]  /*2dd70*/  LDL.LU.64 R22, [R1+0x2588] ;  /* 0x0025880001167983 */ /* 0x000ee20000300a00 */
[----:B------:R-:W2:Y:S11]  /*2dd80*/  LDL.LU.64 R20, [R1+0x2580] ;  /* 0x0025800001147983 */ /* 0x000eb60000300a00 */
[----:B------:R-:W-:Y:S10]  /*2dd90*/  @!UPT UIADD3 URZ, URZ, URZ, URZ ;  /* 0x0000003f3f3ff290 */ /* 0x000ff4000fffe03f */
[----:B------:R0:W-:Y:S01]  /*2dda0*/  STL.64 [R1+0x1c0], R16 ;  /* 0x0001c01001007387 */ /* 0x0001e20000100a00 */
[----:B------:R-:W-:Y:S02]  /*2ddb0*/  STL.64 [R1+0x1c8], R18 ;  /* 0x0001c81201007387 */ /* 0x000fe40000100a00 */
[----:B0-----:R-:W-:Y:S02]  /*2ddc0*/  IMAD.MOV.U32 R16, RZ, RZ, R25 ;  /* 0x000000ffff107224 */ /* 0x001fe400078e0019 */
[----:B------:R-:W-:-:S05]  /*2ddd0*/  IMAD.MOV.U32 R17, RZ, RZ, R24 ;  /* 0x000000ffff117224 */ /* 0x000fca00078e0018 */
[----:B------:R0:W-:Y:S04]  /*2dde0*/  STL.64 [R1+0x2488], R16 ;  /* 0x0024881001007387 */ /* 0x0001e80000100a00 */
[----:B0-----:R-:W2:Y:S01]  /*2ddf0*/  LDL.LU R16, [R1+0x120] ;  /* 0x0001200001107983 */ /* 0x001ea20000300800 */
[----:B------:R-:W2:Y:S02]  /*2de00*/  LDL.LU R17, [R1+0x124] ;  /* 0x0001240001117983 */ /* 0x000ea40000300800 */
[----:B------:R-:W2:Y:S02]  /*2de10*/  LDL.LU R18, [R1+0x128] ;  /* 0x0001280001127983 */ /* 0x000ea40000300800 */
[----:B------:R-:W2:Y:S02]  /*2de20*/  LDL.LU R19, [R1+0x12c] ;  /* 0x00012c0001137983 */ /* 0x000ea40000300800 */
[----:B--2---:R-:W-:Y:S01]  /*2de30*/  STL.64 [R1+0x2498], R18 ;  /* 0x0024981201007387 */ /* 0x004fe20000100a00 */
[----:B------:R0:W-:Y:S02]  /*2de40*/  STL.64 [R1+0x2490], R16 ;  /* 0x0024901001007387 */ /* 0x0001e40000100a00 */
[----:B0-----:R-:W-:-:S02]  /*2de50*/  IMAD.MOV.U32 R16, RZ, RZ, R11 ;  /* 0x000000ffff107224 */ /* 0x001fc400078e000b */
[----:B------:R-:W-:-:S05]  /*2de60*/  IMAD.MOV.U32 R17, RZ, RZ, R10 ;  /* 0x000000ffff117224 */ /* 0x000fca00078e000a */
[----:B------:R0:W-:Y:S01]  /*2de70*/  STL.64 [R1+0x24b0], R16 ;  /* 0x0024b01001007387 */ /* 0x0001e20000100a00 */
[----:B------:R-:W2:Y:S02]  /*2de80*/  LDL.LU R8, [R1+0xf0] ;  /* 0x0000f00001087983 */ /* 0x000ea40000300800 */
[----:B------:R-:W2:Y:S02]  /*2de90*/  LDL.LU R9, [R1+0xf4] ;  /* 0x0000f40001097983 */ /* 0x000ea40000300800 */
[----:B------:R-:W2:Y:S01]  /*2dea0*/  LDL.LU R10, [R1+0xf8] ;  /* 0x0000f800010a7983 */ /* 0x000ea20000300800 */
[----:B------:R-:W2:Y:S01]  /*2deb0*/  LDL.LU R11, [R1+0xfc] ;  /* 0x0000fc00010b7983 */ /* 0x000ea20000300800 */
[----:B0-----:R-:W-:Y:S02]  /*2dec0*/  IMAD.MOV.U32 R16, RZ, RZ, R0 ;  /* 0x000000ffff107224 */ /* 0x001fe400078e0000 */
[----:B------:R-:W-:Y:S01]  /*2ded0*/  IMAD.MOV.U32 R17, RZ, RZ, R3 ;  /* 0x000000ffff117224 */ /* 0x000fe200078e0003 */
[----:B------:R-:W3:Y:S01]  /*2dee0*/  LDL.LU R0, [R1+0x257c] ;  /* 0x00257c0001007983 */ /* 0x000ee20000300800 */
[----:B------:R-:W3:Y:S03]  /*2def0*/  LDL.LU R3, [R1+0x2578] ;  /* 0x0025780001037983 */ /* 0x000ee60000300800 */
[----:B------:R0:W-:Y:S02]  /*2df00*/  STL.64 [R1+0x24c8], R16 ;  /* 0x0024c81001007387 */ /* 0x0001e40000100a00 */
[----:B0-----:R-:W-:-:S02]  /*2df10*/  IMAD.MOV.U32 R16, RZ, RZ, R20 ;  /* 0x000000ffff107224 */ /* 0x001fc400078e0014 */
[----:B------:R-:W-:Y:S01]  /*2df20*/  IMAD.MOV.U32 R17, RZ, RZ, R21 ;  /* 0x000000ffff117224 */ /* 0x000fe200078e0015 */
[----:B------:R-:W4:Y:S01]  /*2df30*/  LDL.LU R20, [R1+0x2574] ;  /* 0x0025740001147983 */ /* 0x000f220000300800 */
[----:B------:R-:W4:Y:S03]  /*2df40*/  LDL.LU R21, [R1+0x2570] ;  /* 0x0025700001157983 */ /* 0x000f260000300800 */
[----:B------:R-:W-:Y:S04]  /*2df50*/  STL.64 [R1+0x24e0], R16 ;  /* 0x0024e01001007387 */ /* 0x000fe80000100a00 */
[----:B--2---:R-:W-:Y:S01]  /*2df60*/  STL.64 [R1+0x2480], R10 ;  /* 0x0024800a01007387 */ /* 0x004fe20000100a00 */
[----:B------:R0:W-:Y:S03]  /*2df70*/  STL.64 [R1+0x2478], R8 ;  /* 0x0024780801007387 */ /* 0x0001e60000100a00 */
[----:B0-----:R-:W2:Y:S01]  /*2df80*/  LDL.LU R8, [R1+0x100] ;  /* 0x0001000001087983 */ /* 0x001ea20000300800 */
[----:B------:R-:W2:Y:S02]  /*2df90*/  LDL.LU R9, [R1+0x104] ;  /* 0x0001040001097983 */ /* 0x000ea40000300800 */
[----:B------:R-:W2:Y:S02]  /*2dfa0*/  LDL.LU R10, [R1+0x108] ;  /* 0x00010800010a7983 */ /* 0x000ea40000300800 */
[----:B------:R-:W2:Y:S02]  /*2dfb0*/  LDL.LU R11, [R1+0x10c] ;  /* 0x00010c00010b7983 */ /* 0x000ea40000300800 */
[----:B---3--:R-:W-:-:S02]  /*2dfc0*/  IMAD.MOV.U32 R16, RZ, RZ, R22 ;  /* 0x000000ffff107224 */ /* 0x008fc400078e0016 */
[----:B------:R-:W-:Y:S01]  /*2dfd0*/  IMAD.MOV.U32 R17, RZ, RZ, R23 ;  /* 0x000000ffff117224 */ /* 0x000fe200078e0017 */
[----:B------:R-:W4:Y:S01]  /*2dfe0*/  LDL.LU R22, [R1+0x256c] ;  /* 0x00256c0001167983 */ /* 0x000f220000300800 */
[----:B------:R-:W4:Y:S02]  /*2dff0*/  LDL.LU R23, [R1+0x2568] ;  /* 0x0025680001177983 */ /* 0x000f240000300800 */
[----:B------:R-:W-:Y:S01]  /*2e000*/  IMAD.MOV.U32 R24, RZ, RZ, R29 ;  /* 0x000000ffff187224 */ /* 0x000fe200078e001d */
[----:B------:R-:W-:Y:S01]  /*2e010*/  STL.64 [R1+0x24f8], R16 ;  /* 0x0024f81001007387 */ /* 0x000fe20000100a00 */
[----:B------:R-:W-:-:S03]  /*2e020*/  IMAD.MOV.U32 R25, RZ, RZ, R28 ;  /* 0x000000ffff197224 */ /* 0x000fc600078e001c */
[----:B--2---:R-:W-:Y:S01]  /*2e030*/  STL.64 [R1+0x24a8], R10 ;  /* 0x0024a80a01007387 */ /* 0x004fe20000100a00 */
[----:B------:R0:W-:Y:S03]  /*2e040*/  STL.64 [R1+0x24a0], R8 ;  /* 0x0024a00801007387 */ /* 0x0001e60000100a00 */
[----:B0-----:R-:W2:Y:S01]  /*2e050*/  LDL.LU R8, [R1+0x130] ;  /* 0x0001300001087983 */ /* 0x001ea20000300800 */
[----:B------:R-:W2:Y:S02]  /*2e060*/  LDL.LU R9, [R1+0x134] ;  /* 0x0001340001097983 */ /* 0x000ea40000300800 */
[----:B------:R-:W3:Y:S02]  /*2e070*/  LDL.LU R10, [R1+0x138] ;  /* 0x00013800010a7983 */ /* 0x000ee40000300800 */
[----:B------:R-:W3:Y:S01]  /*2e080*/  LDL.LU R11, [R1+0x13c] ;  /* 0x00013c00010b7983 */ /* 0x000ee20000300800 */
[----:B------:R0:W-:Y:S01]  /*2e090*/  STL.64 [R1+0x2520], R24 ;  /* 0x0025201801007387 */ /* 0x0001e20000100a00 */
[----:B------:R-:W2:Y:S02]  /*2e0a0*/  LDL.LU R16, [R1+0x170] ;  /* 0x0001700001107983 */ /* 0x000ea40000300800 */
[----:B------:R-:W2:Y:S02]  /*2e0b0*/  LDL.LU R17, [R1+0x174] ;  /* 0x0001740001117983 */ /* 0x000ea40000300800 */
[----:B------:R-:W2:Y:S01]  /*2e0c0*/  LDL.LU R18, [R1+0x178] ;  /* 0x0001780001127983 */ /* 0x000ea20000300800 */
[----:B------:R-:W2:Y:S01]  /*2e0d0*/  LDL.LU R19, [R1+0x17c] ;  /* 0x00017c0001137983 */ /* 0x000ea20000300800 */
[----:B0-----:R-:W-:-:S02]  /*2e0e0*/  IMAD.MOV.U32 R24, RZ, RZ, R7 ;  /* 0x000000ffff187224 */ /* 0x001fc400078e0007 */
[----:B------:R-:W-:-:S05]  /*2e0f0*/  IMAD.MOV.U32 R25, RZ, RZ, R6 ;  /* 0x000000ffff197224 */ /* 0x000fca00078e0006 */
[----:B------:R-:W-:Y:S04]  /*2e100*/  STL.64 [R1+0x2538], R24 ;  /* 0x0025381801007387 */ /* 0x000fe80000100a00 */
[----:B--2---:R-:W-:Y:S01]  /*2e110*/  STL.64 [R1+0x2518], R18 ;  /* 0x0025181201007387 */ /* 0x004fe20000100a00 */
[----:B------:R0:W-:Y:S03]  /*2e120*/  STL.64 [R1+0x2510], R16 ;  /* 0x0025101001007387 */ /* 0x0001e60000100a00 */
[----:B0-----:R-:W2:Y:S01]  /*2e130*/  LDL.LU R16, [R1+0x180] ;  /* 0x0001800001107983 */ /* 0x001ea20000300800 */
[----:B------:R-:W2:Y:S02]  /*2e140*/  LDL.LU R17, [R1+0x184] ;  /* 0x0001840001117983 */ /* 0x000ea40000300800 */
[----:B------:R-:W2:Y:S02]  /*2e150*/  LDL.LU R18, [R1+0x188] ;  /* 0x0001880001127983 */ /* 0x000ea40000300800 */
[----:B------:R-:W2:Y:S01]  /*2e160*/  LDL.LU R19, [R1+0x18c] ;  /* 0x00018c0001137983 */ /* 0x000ea20000300800 */
[----:B------:R-:W2:Y:S04]  /*2e170*/  LDL.64 R24, [R1+0xb0] ;  /* 0x0000b00001187983 */ /* 0x000ea80000100a00 */
[----:B--2---:R-:W-:Y:S01]  /*2e180*/  STL.64 [R1+0x2550], R24 ;  /* 0x0025501801007387 */ /* 0x004fe20000100a00 */
[----:B------:R-:W-:Y:S02]  /*2e190*/  STL.64 [R1+0x2530], R18 ;  /* 0x0025301201007387 */ /* 0x000fe40000100a00 */
        /* <DEDUP_REMOVED lines=10> */
[----:B------:R-:W2:Y:S02]  /*2e240*/  LDL.LU R19, [R1+0x1ac] ;  /* 0x0001ac0001137983 */ /* 0x000ea40000300800 */
[----:B--2---:R-:W-:Y:S01]  /*2e250*/  STL.64 [R1+0x2560], R18 ;  /* 0x0025601201007387 */ /* 0x004fe20000100a00 */
[----:B------:R0:W-:Y:S03]  /*2e260*/  STL.64 [R1+0x2558], R16 ;  /* 0x0025581001007387 */ /* 0x0001e60000100a00 */
[----:B0-----:R-:W4:Y:S01]  /*2e270*/  LDL.LU R16, [R1+0x1b0] ;  /* 0x0001b00001107983 */ /* 0x001f220000300800 */
[----:B------:R-:W4:Y:S02]  /*2e280*/  LDL.LU R17, [R1+0x1b4] ;  /* 0x0001b40001117983 */ /* 0x000f240000300800 */
[----:B------:R-:W4:Y:S02]  /*2e290*/  LDL.LU R18, [R1+0x1b8] ;  /* 0x0001b80001127983 */ /* 0x000f240000300800 */
[----:B------:R-:W4:Y:S01]  /*2e2a0*/  LDL.LU R19, [R1+0x1bc] ;  /* 0x0001bc0001137983 */ /* 0x000f220000300800 */
[----:B---3--:R-:W-:Y:S01]  /*2e2b0*/  STL.64 [R1+0x24c0], R10 ;  /* 0x0024c00a01007387 */ /* 0x008fe20000100a00 */
[----:B------:R0:W-:Y:S03]  /*2e2c0*/  STL.64 [R1+0x24b8], R8 ;  /* 0x0024b80801007387 */ /* 0x0001e60000100a00 */
[----:B0-----:R-:W2:Y:S01]  /*2e2d0*/  LDL.LU R8, [R1+0x140] ;  /* 0x0001400001087983 */ /* 0x001ea20000300800 */
[----:B------:R-:W2:Y:S02]  /*2e2e0*/  LDL.LU R9, [R1+0x144] ;  /* 0x0001440001097983 */ /* 0x000ea40000300800 */
[----:B------:R-:W3:Y:S02]  /*2e2f0*/  LDL.LU R10, [R1+0x148] ;  /* 0x00014800010a7983 */ /* 0x000ee40000300800 */
[----:B------:R-:W3:Y:S02]  /*2e300*/  LDL.LU R11, [R1+0x14c] ;  /* 0x00014c00010b7983 */ /* 0x000ee40000300800 */
[----:B------:R-:W-:-:S02]  /*2e310*/  IMAD.MOV.U32 R24, RZ, RZ, R3 ;  /* 0x000000ffff187224 */ /* 0x000fc400078e0003 */
[----:B------:R-:W-:Y:S01]  /*2e320*/  IMAD.MOV.U32 R25, RZ, RZ, R0 ;  /* 0x000000ffff197224 */ /* 0x000fe200078e0000 */
        /* <DEDUP_REMOVED lines=11> */
[----:B------:R-:W2:Y:S02]  /*2e3e0*/  LDL.LU R10, [R1+0x168] ;  /* 0x00016800010a7983 */ /* 0x000ea40000300800 */
[----:B------:R-:W2:Y:S01]  /*2e3f0*/  LDL.LU R11, [R1+0x16c] ;  /* 0x00016c00010b7983 */ /* 0x000ea20000300800 */
[----:B------:R-:W3:Y:S01]  /*2e400*/  LDL.64 R12, [R1] ;  /* 0x00000000010c7983 */ /* 0x000ee20000100a00 */
[----:B------:R0:W-:Y:S03]  /*2e410*/  STL.64 [R1+0x2460], R4 ;  /* 0x0024600401007387 */ /* 0x0001e60000100a00 */
        /* <DEDUP_REMOVED lines=36> */
[----:B------:R0:W-:Y:S01]  /*2e660*/  STL.64 [R1+0x170], R16 ;  /* 0x0001701001007387 */ /* 0x0001e20000100a00 */
[----:B------:R1:W-:Y:S03]  /*2e670*/  STL.64 [R1+0x178], R18 ;  /* 0x0001781201007387 */ /* 0x0003e60000100a00 */
[----:B0-----:R-:W1:Y:S01]  /*2e680*/  LDL.LU.64 R16, [R1+0x24f8] ;  /* 0x0024f80001107983 */ /* 0x001e620000300a00 */
[----:B------:R-:W-:Y:S01]  /*2e690*/  STL.64 [R1+0x2428], R24 ;  /* 0x0024281801007387 */ /* 0x000fe20000100a00 */
[C---:B-1----:R-:W-:Y:S02]  /*2e6a0*/  HMMA.16816.F32 R16, R20.reuse, R16, R8 ;  /* 0x000000101410723c */ /* 0x042fe40000001808 */
        /* <DEDUP_REMOVED lines=31> */
[----:B------:R-:W4:Y:S07]  /*2e8a0*/  LDL.LU.64 R16, [R1+0x2488] ;  /* 0x0024880001107983 */ /* 0x000f2e0000300a00 */
[----:B----4-:R-:W-:Y:S01]  /*2e8b0*/  HMMA.16816.F32 R16, R20, R16, R4 ;  /* 0x000000101410723c */ /* 0x010fe20000001804 */
[----:B------:R-:W2:Y:S11]  /*2e8c0*/  LDL.LU R4, [R1+0x390] ;  /* 0x0003900001047983 */ /* 0x000eb60000300800 */
[----:B------:R-:W-:Y:S03]  /*2e8d0*/  @!UPT UIADD3 URZ, URZ, URZ, URZ ;  /* 0x0000003f3f3ff290 */ /* 0x000fe6000fffe03f */
[----:B------:R-:W-:Y:S02]  /*2e8e0*/  STL.64 [R1+0x120], R24 ;  /* 0x0001201801007387 */ /* 0x000fe40000100a00 */
[----:B------:R-:W-:Y:S06]  /*2e8f0*/  STL.64 [R1+0x128], R26 ;  /* 0x0001281a01007387 */ /* 0x000fec0000100a00 */
[----:B------:R0:W-:Y:S01]  /*2e900*/  STL.64 [R1+0x110], R16 ;  /* 0x0001101001007387 */ /* 0x0001e20000100a00 */
[----:B------:R1:W-:Y:S02]  /*2e910*/  STL.64 [R1+0x118], R18 ;  /* 0x0001181201007387 */ /* 0x0003e40000100a00 */
[----:B------:R-:W2:Y:S02]  /*2e920*/  LDL.LU R5, [R1+0x394] ;  /* 0x0003940001057983 */ /* 0x000ea40000300800 */
[----:B------:R-:W2:Y:S01]  /*2e930*/  LDL.LU R6, [R1+0x398] ;  /* 0x0003980001067983 */ /* 0x000ea20000300800 */
[----:B------:R-:W2:Y:S04]  /*2e940*/  LDL.LU R7, [R1+0x39c] ;  /* 0x00039c0001077983 */ /* 0x000ea80000300800 */
[----:B0-----:R-:W4:Y:S01]  /*2e950*/  LDL.LU R16, [R1+0xd0] ;  /* 0x0000d00001107983 */ /* 0x001f220000300800 */
[----:B------:R-:W4:Y:S02]  /*2e960*/  LDL.LU R17, [R1+0xd4] ;  /* 0x0000d40001117983 */ /* 0x000f240000300800 */
[----:B-1----:R-:W4:Y:S02]  /*2e970*/  LDL.LU R18, [R1+0xd8] ;  /* 0x0000d80001127983 */ /* 0x002f240000300800 */
[----:B------:R-:W4:Y:S01]  /*2e980*/  LDL.LU R19, [R1+0xdc] ;  /* 0x0000dc0001137983 */ /* 0x000f220000300800 */
[----:B------:R-:W2:Y:S04]  /*2e990*/  LDL.64 R24, [R1+0xa0] ;  /* 0x0000a00001187983 */ /* 0x000ea80000100a00 */
[----:B--2---:R0:W-:Y:S02]  /*2e9a0*/  STL.64 [R1+0x2430], R24 ;  /* 0x0024301801007387 */ /* 0x0041e40000100a00 */
[----:B0-----:R-:W-:-:S02]  /*2e9b0*/  IMAD.MOV.U32 R24, RZ, RZ, R15 ;  /* 0x000000ffff187224 */ /* 0x001fc400078e000f */
[----:B------:R-:W-:-:S07]  /*2e9c0*/  IMAD.MOV.U32 R25, RZ, RZ, R14 ;  /* 0x000000ffff197224 */ /* 0x000fce00078e000e */
[----:B------:R-:W-:Y:S01]  /*2e9d0*/  HMMA.16816.F32 R24, R20, R24, R8 ;  /* 0x000000181418723c */ /* 0x000fe20000001808 */
[----:B------:R-:W2:Y:S01]  /*2e9e0*/  LDL.LU.64 R10, [R1+0x2480] ;  /* 0x00248000010a7983 */ /* 0x000ea20000300a00 */
[----:B------:R-:W2:Y:S02]  /*2e9f0*/  LDL.LU.64 R8, [R1+0x2478] ;  /* 0x0024780001087983 */ /* 0x000ea40000300a00 */
[----:B---3--:R-:W-:Y:S02]  /*2ea00*/  IMAD.MOV.U32 R29, RZ, RZ, R12 ;  /* 0x000000ffff1d7224 */ /* 0x008fe400078e000c */
[----:B------:R-:W-:Y:S11]  /*2ea10*/  IMAD.MOV.U32 R28, RZ, RZ, R13 ;  /* 0x000000ffff1c7224 */ /* 0x000ff600078e000d */
[----:B------:R-:W-:Y:S06]  /*2ea20*/  @!UPT UIADD3 URZ, URZ, URZ, URZ ;  /* 0x0000003f3f3ff290 */ /* 0x000fec000fffe03f */
[----:B------:R0:W-:Y:S01]  /*2ea30*/  STL.64 [R1+0x100], R24 ;  /* 0x0001001801007387 */ /* 0x0001e20000100a00 */
[----:B------:R-:W-:Y:S02]  /*2ea40*/  STL.64 [R1+0x108], R26 ;  /* 0x0001081a01007387 */ /* 0x000fe40000100a00 */
[----:B0-----:R-:W-:Y:S02]  /*2ea50*/  IMAD.MOV.U32 R24, RZ, RZ, R3 ;  /* 0x000000ffff187224 */ /* 0x001fe400078e0003 */
[----:B------:R-:W-:-:S05]  /*2ea60*/  IMAD.MOV.U32 R25, RZ, RZ, R0 ;  /* 0x000000ffff197224 */ /* 0x000fca00078e0000 */
[----:B------:R0:W-:Y:S04]  /*2ea70*/  STL.64 [R1+0x2448], R24 ;  /* 0x0024481801007387 */ /* 0x0001e80000100a00 */
[----:B0-----:R-:W3:Y:S01]  /*2ea80*/  LDL.LU R24, [R1+0xe0] ;  /* 0x0000e00001187983 */ /* 0x001ee20000300800 */
[----:B------:R-:W3:Y:S02]  /*2ea90*/  LDL.LU R25, [R1+0xe4] ;  /* 0x0000e40001197983 */ /* 0x000ee40000300800 */
[----:B------:R-:W3:Y:S02]  /*2eaa0*/  LDL.LU R26, [R1+0xe8] ;  /* 0x0000e800011a7983 */ /* 0x000ee40000300800 */
[----:B------:R-:W3:Y:S01]  /*2eab0*/  LDL.LU R27, [R1+0xec] ;  /* 0x0000ec00011b7983 */ /* 0x000ee20000300800 */
[C---:B--2---:R-:W-:Y:S11]  /*2eac0*/  HMMA.16816.F32 R8, R20.reuse, R12, R8 ;  /* 0x0000000c1408723c */ /* 0x044ff60000001808 */
[----:B------:R-:W-:Y:S11]  /*2ead0*/  @!UPT UIADD3 URZ, URZ, URZ, URZ ;  /* 0x0000003f3f3ff290 */ /* 0x000ff6000fffe03f */
[----:B------:R-:W-:Y:S01]  /*2eae0*/  @!UPT UIADD3 URZ, URZ, URZ, URZ ;  /* 0x0000003f3f3ff290 */ /* 0x000fe2000fffe03f */
[----:B------:R0:W-:Y:S01]  /*2eaf0*/  STL.64 [R1+0xf0], R8 ;  /* 0x0000f00801007387 */ /* 0x0001e20000100a00 */
[----:B------:R-:W-:Y:S03]  /*2eb00*/  STL.64 [R1+0xf8], R10 ;  /* 0x0000f80a01007387 */ /* 0x000fe60000100a00 */
[----:B0-----:R-:W2:Y:S01]  /*2eb10*/  LDL.LU.64 R8, [R1+0x2470] ;  /* 0x0024700001087983 */ /* 0x001ea20000300a00 */
[----:B------:R-:W3:Y:S02]  /*2eb20*/  LDL.LU.64 R12, [R1+0x2468] ;  /* 0x00246800010c7983 */ /* 0x000ee40000300a00 */
[C---:B---3--:R-:W-:Y:S11]  /*2eb30*/  HMMA.16816.F32 R24, R20.reuse, R12, R24 ;  /* 0x0000000c1418723c */ /* 0x048ff60000001818 */
[----:B------:R-:W-:Y:S11]  /*2eb40*/  @!UPT UIADD3 URZ, URZ, URZ, URZ ;  /* 0x0000003f3f3ff290 */ /* 0x000ff6000fffe03f */
[----:B------:R-:W-:Y:S01]  /*2eb50*/  @!UPT UIADD3 URZ, URZ, URZ, URZ ;  /* 0x0000003f3f3ff290 */ /* 0x000fe2000fffe03f */
[----:B------:R0:W-:Y:S01]  /*2eb60*/  STL.64 [R1+0xe0], R24 ;  /* 0x0000e01801007387 */ /* 0x0001e20000100a00 */
[----:B------:R-:W-:Y:S03]  /*2eb70*/  STL.64 [R1+0xe8], R26 ;  /* 0x0000e81a01007387 */ /* 0x000fe60000100a00 */
[----:B0-----:R-:W3:Y:S01]  /*2eb80*/  LDL.64 R24, [R1+0xc0] ;  /* 0x0000c00001187983 */ /* 0x001ee20000100a00 */
[----:B------:R0:W-:Y:S03]  /*2eb90*/  STL.64 [R1+0x23a8], R12 ;  /* 0x0023a80c01007387 */ /* 0x0001e60000100a00 */
[----:B0-----:R-:W3:Y:S01]  /*2eba0*/  LDL.LU R12, [R1+0xb00] ;  /* 0x000b0000010c7983 */ /* 0x001ee20000300800 */
[----:B------:R-:W3:Y:S02]  /*2ebb0*/  LDL.LU R13, [R1+0xb04] ;  /* 0x000b0400010d7983 */ /* 0x000ee40000300800 */
[----:B------:R-:W3:Y:S02]  /*2ebc0*/  LDL.LU R14, [R1+0xb08] ;  /* 0x000b0800010e7983 */ /* 0x000ee40000300800 */
[----:B------:R-:W3:Y:S01]  /*2ebd0*/  LDL.LU R15, [R1+0xb0c] ;  /* 0x000b0c00010f7983 */ /* 0x000ee20000300800 */
[----:B--2---:R-:W-:Y:S01]  /*2ebe0*/  HMMA.16816.F32 R4, R20, R8, R4 ;  /* 0x000000081404723c */ /* 0x004fe20000001804 */
[----:B---3--:R-:W-:Y:S01]  /*2ebf0*/  STL.64 [R1+0x2440], R14 ;  /* 0x0024400e01007387 */ /* 0x008fe20000100a00 */
        /* <DEDUP_REMOVED lines=14> */
[----:B------:R-:W-:Y:S02]  /*2ece0*/  STL [R1+0x2364], R8 ;  /* 0x0023640801007387 */ /* 0x000fe40000100800 */
[----:B------:R0:W-:Y:S02]  /*2ecf0*/  STL [R1+0x2360], R9 ;  /* 0x0023600901007387 */ /* 0x0001e40000100800 */
[----:B0-----:R-:W3:Y:S01]  /*2ed00*/  LDL.64 R8, [R1+0x90] ;  /* 0x0000900001087983 */ /* 0x001ee20000100a00 */
[----:B------:R-:W-:-:S02]  /*2ed10*/  IMAD.MOV.U32 R3, RZ, RZ, R24 ;  /* 0x000000ffff037224 */ /* 0x000fc400078e0018 */
[----:B------:R-:W-:Y:S01]  /*2ed20*/  IMAD.MOV.U32 R0, RZ, RZ, R25 ;  /* 0x000000ffff007224 */ /* 0x000fe200078e0019 */
[----:B----4-:R-:W-:Y:S01]  /*2ed30*/  HMMA.16816.F32 R16, R20, R4, R16 ;  /* 0x000000041410723c */ /* 0x010fe20000001810 */
[----:B------:R0:W-:Y:S04]  /*2ed40*/  STL.64 [R1+0x2358], R4 ;  /* 0x0023580401007387 */ /* 0x0001e80000100a00 */
[----:B------:R-:W1:Y:S04]  /*2ed50*/  LDSM.16.MT88.4 R20, [R2+0x4080] ;  /* 0x004080000214783b */ /* 0x000e680000004200 */
[----:B0-----:R-:W4:Y:S11]  /*2ed60*/  LDL.LU R4, [R1+0xb20] ;  /* 0x000b200001047983 */ /* 0x001f360000300800 */
[----:B------:R-:W-:Y:S03]  /*2ed70*/  @!UPT UIADD3 URZ, URZ, URZ, URZ ;  /* 0x0000003f3f3ff290 */ /* 0x000fe6000fffe03f */
[----:B------:R-:W-:Y:S01]  /*2ed80*/  STL.64 [R1+0xd0], R16 ;  /* 0x0000d01001007387 */ /* 0x000fe20000100a00 */
[----:B------:R-:W-:Y:S02]  /*2ed90*/  STL.64 [R1+0xd8], R18 ;  /* 0x0000d81201007387 */ /* 0x000fe40000100a00 */
[----:B------:R-:W2:Y:S04]  /*2eda0*/  LDSM.16.MT88.4 R16, [R2+0x4000] ;  /* 0x004000000210783b */ /* 0x000ea80000004200 */
[----:B------:R-:W4:Y:S01]  /*2edb0*/  LDL.LU R5, [R1+0xb24] ;  /* 0x000b240001057983 */ /* 0x000f220000300800 */
[----:B------:R-:W4:Y:S01]  /*2edc0*/  LDL.LU R6, [R1+0xb28] ;  /* 0x000b280001067983 */ /* 0x000f220000300800 */
[----:B------:R-:W4:Y:S02]  /*2edd0*/  LDL.LU R7, [R1+0xb2c] ;  /* 0x000b2c0001077983 */ /* 0x000f240000300800 */
[----:B------:R-:W-:Y:S01]  /*2ede0*/  STL [R1+0x2368], R2 ;  /* 0x0023680201007387 */ /* 0x000fe20000100800 */
[----:B-1----:R-:W-:Y:S01]  /*2edf0*/  STL.64 [R1+0x2350], R22 ;  /* 0x0023501601007387 */ /* 0x002fe20000100a00 */
[----:B------:R0:W-:Y:S03]  /*2ee00*/  STL.64 [R1+0x2348], R20 ;  /* 0x0023481401007387 */ /* 0x0001e60000100a00 */
[----:B0-----:R-:W3:Y:S01]  /*2ee10*/  LDL.LU R20, [R1+0xb10] ;  /* 0x000b100001147983 */ /* 0x001ee20000300800 */
[----:B------:R-:W3:Y:S02]  /*2ee20*/  LDL.LU R21, [R1+0xb14] ;  /* 0x000b140001157983 */ /* 0x000ee40000300800 */
[----:B------:R-:W3:Y:S02]  /*2ee30*/  LDL.LU R22, [R1+0xb18] ;  /* 0x000b180001167983 */ /* 0x000ee40000300800 */
[----:B------:R-:W3:Y:S01]  /*2ee40*/  LDL.LU R23, [R1+0xb1c] ;  /* 0x000b1c0001177983 */ /* 0x000ee20000300800 */
[C---:B--2---:R-:W-:Y:S11]  /*2ee50*/  HMMA.16816.F32 R12, R16.reuse, R24, R12 ;  /* 0x00000018100c723c */ /* 0x044ff6000000180c */
[----:B------:R-:W-:Y:S11]  /*2ee60*/  @!UPT UIADD3 URZ, URZ, URZ, URZ ;  /* 0x0000003f3f3ff290 */ /* 0x000ff6000fffe03f */
[----:B------:R-:W-:Y:S01]  /*2ee70*/  @!UPT UIADD3 URZ, URZ, URZ, URZ ;  /* 0x0000003f3f3ff290 */ /* 0x000fe2000fffe03f */
[----:B------:R-:W-:Y:S01]  /*2ee80*/  STL.64 [R1+0x300], R12 ;  /* 0x0003000c01007387 */ /* 0x000fe20000100a00 */
[----:B------:R0:W-:Y:S03]  /*2ee90*/  STL.64 [R1+0x308], R14 ;  /* 0x0003080e01007387 */ /* 0x0001e60000100a00 */
[----:B0-----:R-:W2:Y:S01]  /*2eea0*/  LDL.LU.64 R14, [R1+0x2458] ;  /* 0x00245800010e7983 */ /* 0x001ea20000300a00 */
[----:B------:R-:W2:Y:S02]  /*2eeb0*/  LDL.LU.64 R12, [R1+0x2450] ;  /* 0x00245000010c7983 */ /* 0x000ea40000300a00 */
[----:B------:R-:W2:Y:S02]  /*2eec0*/  LDL.LU.64 R24, [R1+0x2448] ;  /* 0x0024480001187983 */ /* 0x000ea40000300a00 */
[----:B------:R-:W-:Y:S01]  /*2eed0*/  STL [R1+0x236c], R3 ;  /* 0x00236c0301007387 */ /* 0x000fe20000100800 */
[C---:B--2---:R-:W-:Y:S01]  /*2eee0*/  HMMA.16816.F32 R24, R16.reuse, R24, R12 ;  /* 0x000000181018723c */ /* 0x044fe2000000180c */
[----:B------:R-:W2:Y:S01]  /*2eef0*/  LDL.LU.64 R14, [R1+0x2440] ;  /* 0x00244000010e7983 */ /* 0x000ea20000300a00 */
[----:B------:R-:W2:Y:S11]  /*2ef00*/  LDL.LU.64 R12, [R1+0x2438] ;  /* 0x00243800010c7983 */ /* 0x000eb60000300a00 */
[----:B------:R-:W-:Y:S10]  /*2ef10*/  @!UPT UIADD3 URZ, URZ, URZ, URZ ;  /* 0x0000003f3f3ff290 */ /* 0x000ff4000fffe03f */
[----:B------:R0:W-:Y:S01]  /*2ef20*/  STL.64 [R1+0x2f0], R24 ;  /* 0x0002f01801007387 */ /* 0x0001e20000100a00 */
[----:B------:R-:W-:Y:S03]  /*2ef30*/  STL.64 [R1+0x2f8], R26 ;  /* 0x0002f81a01007387 */ /* 0x000fe60000100a00 */
[----:B0-----:R-:W4:Y:S01]  /*2ef40*/  LDL.LU.64 R24, [R1+0x2430] ;  /* 0x0024300001187983 */ /* 0x001f220000300a00 */
[C---:B---3--:R-:W-:Y:S08]  /*2ef50*/  HMMA.16816.F32 R20, R16.reuse, R8, R20 ;  /* 0x000000081014723c */ /* 0x048ff00000001814 */
[----:B----4-:R-:W-:Y:S11]  /*2ef60*/  HMMA.16816.F32 R4, R16, R24, R4 ;  /* 0x000000181004723c */ /* 0x010ff60000001804 */
[----:B------:R-:W-:Y:S11]  /*2ef70*/  @!UPT UIADD3 URZ, URZ, URZ, URZ ;  /* 0x0000003f3f3ff290 */ /* 0x000ff6000fffe03f */
[----:B------:R-:W-:Y:S01]  /*2ef80*/  @!UPT UIADD3 URZ, URZ, URZ, URZ ;  /* 0x0000003f3f3ff290 */ /* 0x000fe2000fffe03f */
[----:B------:R0:W-:Y:S01]  /*2ef90*/  STL.64 [R1+0x2e0], R4 ;  /* 0x0002e00401007387 */ /* 0x0001e20000100a00 */
[----:B------:R1:W-:Y:S02]  /*2efa0*/  STL.64 [R1+0x2e8], R6 ;  /* 0x0002e80601007387 */ /* 0x0003e40000100a00 */
[----:B0-----:R-:W-:Y:S02]  /*2efb0*/  IMAD.MOV.U32 R5, RZ, RZ, R24 ;  /* 0x000000ffff057224 */ /* 0x001fe400078e0018 */
[----:B------:R-:W-:Y:S02]  /*2efc0*/  IMAD.MOV.U32 R4, RZ, RZ, R25 ;  /* 0x000000ffff047224 */ /* 0x000fe400078e0019 */
[----:B------:R-:W2:Y:S01]  /*2efd0*/  LDL.LU.64 R24, [R1+0x2428] ;  /* 0x0024280001187983 */ /* 0x000ea20000300a00 */
[----:B-1----:R-:W-:Y:S02]  /*2efe0*/  IMAD.MOV.U32 R7, RZ, RZ, R8 ;  /* 0x000000ffff077224 */ /* 0x002fe400078e0008 */
[----:B------:R-:W-:-:S02]  /*2eff0*/  IMAD.MOV.U32 R6, RZ, RZ, R9 ;  /* 0x000000ffff067224 */ /* 0x000fc400078e0009 */
[----:B------:R-:W-:Y:S01]  /*2f000*/  STL.64 [R1+0x2d0], R20 ;  /* 0x0002d01401007387 */ /* 0x000fe20000100a00 */
[----:B------:R-:W-:Y:S02]  /*2f010*/  STL.64 [R1+0x2d8], R22 ;  /* 0x0002d81601007387 */ /* 0x000fe40000100a00 */
[----:B------:R-:W-:Y:S02]  /*2f020*/  STL.64 [R1+0x2378], R6 ;  /* 0x0023780601007387 */ /* 0x000fe40000100a00 */
[----:B------:R2:W-:Y:S02]  /*2f030*/  STL.64 [R1+0x2370], R4 ;  /* 0x0023700401007387 */ /* 0x0005e40000100a00 */
[C---:B--2---:R-:W-:Y:S01]  /*2f040*/  HMMA.16816.F32 R4, R16.reuse, R24, R12 ;  /* 0x000000181004723c */ /* 0x044fe2000000180c */
[----:B------:R-:W-:Y:S02]  /*2f050*/  IMAD.MOV.U32 R11, RZ, RZ, R24 ;  /* 0x000000ffff0b7224 */ /* 0x000fe400078e0018 */
[----:B------:R-:W-:Y:S11]  /*2f060*/  IMAD.MOV.U32 R10, RZ, RZ, R25 ;  /* 0x000000ffff0a7224 */ /* 0x000ff600078e0019 */
[----:B------:R-:W-:Y:S09]  /*2f070*/  @!UPT UIADD3 URZ, URZ, URZ, URZ ;  /* 0x0000003f3f3ff290 */ /* 0x000ff2000fffe03f */
[----:B------:R0:W-:Y:S01]  /*2f080*/  STL.64 [R1+0x2c0], R4 ;  /* 0x0002c00401007387 */ /* 0x0001e20000100a00 */
[----:B------:R1:W-:Y:S02]  /*2f090*/  STL.64 [R1+0x2c8], R6 ;  /* 0x0002c80601007387 */ /* 0x0003e40000100a00 */
[----:B------:R2:W-:Y:S01]  /*2f0a0*/  STL.64 [R1+0x23d0], R10 ;  /* 0x0023d00a01007387 */ /* 0x0005e20000100a00 */
[----:B0-----:R-:W3:Y:S01]  /*2f0b0*/  LDL.LU R4, [R1+0x820] ;  /* 0x0008200001047983 */ /* 0x001ee20000300800 */
[----:B------:R-:W3:Y:S02]  /*2f0c0*/  LDL.LU R5, [R1+0x824] ;  /* 0x0008240001057983 */ /* 0x000ee40000300800 */
[----:B-1----:R-:W4:Y:S02]  /*2f0d0*/  LDL.LU R6, [R1+0x828] ;  /* 0x0008280001067983 */ /* 0x002f240000300800 */
[----:B------:R-:W4:Y:S01]  /*2f0e0*/  LDL.LU R7, [R1+0x82c] ;  /* 0x00082c0001077983 */ /* 0x000f220000300800 */
[----:B------:R-:W3:Y:S01]  /*2f0f0*/  LDL.LU R12, [R1+0x840] ;  /* 0x00084000010c7983 */ /* 0x000ee20000300800 */
[----:B------:R-:W3:Y:S02]  /*2f100*/  LDL.LU R13, [R1+0x844] ;  /* 0x00084400010d7983 */ /* 0x000ee40000300800 */
[----:B------:R-:W3:Y:S02]  /*2f110*/  LDL.LU R14, [R1+0x848] ;  /* 0x00084800010e7983 */ /* 0x000ee40000300800 */
[----:B------:R-:W3:Y:S01]  /*2f120*/  LDL.LU R15, [R1+0x84c] ;  /* 0x00084c00010f7983 */ /* 0x000ee20000300800 */
[----:B------:R-:W3:Y:S01]  /*2f130*/  LDL.LU R8, [R1+0x860] ;  /* 0x0008600001087983 */ /* 0x000ee20000300800 */
[----:B------:R-:W3:Y:S02]  /*2f140*/  LDL.LU R9, [R1+0x864] ;  /* 0x0008640001097983 */ /* 0x000ee40000300800 */
[----:B--2---:R-:W2:Y:S02]  /*2f150*/  LDL.LU R10, [R1+0x868] ;  /* 0x00086800010a7983 */ /* 0x004ea40000300800 */
[----:B------:R-:W2:Y:S02]  /*2f160*/  LDL.LU R11, [R1+0x86c] ;  /* 0x00086c00010b7983 */ /* 0x000ea40000300800 */
[----:B--2---:R-:W-:Y:S01]  /*2f170*/  STL.64 [R1+0x23e0], R10 ;  /* 0x0023e00a01007387 */ /* 0x004fe20000100a00 */
[----:B---3--:R0:W-:Y:S03]  /*2f180*/  STL.64 [R1+0x23d8], R8 ;  /* 0x0023d80801007387 */ /* 0x0081e60000100a00 */
[----:B0-----:R-:W2:Y:S04]  /*2f190*/  LDL.64 R8, [R1+0x40] ;  /* 0x0000400001087983 */ /* 0x001ea80000100a00 */
[----:B--2---:R0:W-:Y:S04]  /*2f1a0*/  STL.64 [R1+0x23f0], R8 ;  /* 0x0023f00801007387 */ /* 0x0041e80000100a00 */
[----:B0-----:R-:W2:Y:S04]  /*2f1b0*/  LDL.64 R8, [R1+0x50] ;  /* 0x0000500001087983 */ /* 0x001ea80000100a00 */
[----:B--2---:R-:W-:Y:S01]  /*2f1c0*/  STL.64 [R1+0x2408], R8 ;  /* 0x0024080801007387 */ /* 0x004fe20000100a00 */
[----:B------:R-:W-:Y:S02]  /*2f1d0*/  STL.64 [R1+0x23b8], R14 ;  /* 0x0023b80e01007387 */ /* 0x000fe40000100a00 */
[----:B------:R0:W-:Y:S02]  /*2f1e0*/  STL.64 [R1+0x23b0], R12 ;  /* 0x0023b00c01007387 */ /* 0x0001e40000100a00 */
[----:B0-----:R-:W2:Y:S04]  /*2f1f0*/  LDL.64 R12, [R1+0x20] ;  /* 0x00002000010c7983 */ /* 0x001ea80000100a00 */
[----:B--2---:R0:W-:Y:S04]  /*2f200*/  STL.64 [R1+0x23c8], R12 ;  /* 0x0023c80c01007387 */ /* 0x0041e80000100a00 */
[----:B0-----:R-:W2:Y:S04]  /*2f210*/  LDL.64 R12, [R1+0x30] ;  /* 0x00003000010c7983 */ /* 0x001ea80000100a00 */
[----:B--2---:R0:W-:Y:S04]  /*2f220*/  STL.64 [R1+0x23e8], R12 ;  /* 0x0023e80c01007387 */ /* 0x0041e80000100a00 */
[----:B0-----:R-:W2:Y:S01]  /*2f230*/  LDL.LU R12, [R1+0x870] ;  /* 0x00087000010c7983 */ /* 0x001ea20000300800 */
[----:B------:R-:W2:Y:S02]  /*2f240*/  LDL.LU R13, [R1+0x874] ;  /* 0x00087400010d7983 */ /* 0x000ea40000300800 */
[----:B------:R-:W3:Y:S02]  /*2f250*/  LDL.LU R14, [R1+0x878] ;  /* 0x00087800010e7983 */ /* 0x000ee40000300800 */
[----:B------:R-:W3:Y:S01]  /*2f260*/  LDL.LU R15, [R1+0x87c] ;  /* 0x00087c00010f7983 */ /* 0x000ee20000300800 */
[----:B------:R-:W2:Y:S01]  /*2f270*/  LDL.LU R20, [R1+0xaf0] ;  /* 0x000af00001147983 */ /* 0x000ea20000300800 */
[----:B------:R-:W2:Y:S02]  /*2f280*/  LDL.LU R21, [R1+0xaf4] ;  /* 0x000af40001157983 */ /* 0x000ea40000300800 */
[----:B------:R-:W2:Y:S02]  /*2f290*/  LDL.LU R22, [R1+0xaf8] ;  /* 0x000af80001167983 */ /* 0x000ea40000300800 */
[----:B------:R-:W2:Y:S01]  /*2f2a0*/  LDL.LU R23, [R1+0xafc] ;  /* 0x000afc0001177983 */ /* 0x000ea20000300800 */
[----:B------:R-:W2:Y:S04]  /*2f2b0*/  LDL.64 R8, [R1+0x60] ;  /* 0x0000600001087983 */ /* 0x000ea80000100a00 */
[----:B--2---:R0:W-:Y:S04]  /*2f2c0*/  STL.64 [R1+0x2420], R8 ;  /* 0x0024200801007387 */ /* 0x0041e80000100a00 */
[----:B0-----:R-:W2:Y:S01]  /*2f2d0*/  LDL.64 R8, [R1+0x70] ;  /* 0x0000700001087983 */ /* 0x001ea20000100a00 */
        /* <DEDUP_REMOVED lines=10> */
[----:B------:R-:W2:Y:S02]  /*2f380*/  LDL.LU R14, [R1+0xae8] ;  /* 0x000ae800010e7983 */ /* 0x000ea40000300800 */
[----:B------:R-:W2:Y:S01]  /*2f390*/  LDL.LU R15, [R1+0xaec] ;  /* 0x000aec00010f7983 */ /* 0x000ea20000300800 */
[----:B----4-:R-:W-:Y:S01]  /*2f3a0*/  STL.64 [R1+0x2390], R6 ;  /* 0x0023900601007387 */ /* 0x010fe20000100a00 */
[----:B------:R0:W-:Y:S03]  /*2f3b0*/  STL.64 [R1+0x2388], R4 ;  /* 0x0023880401007387 */ /* 0x0001e60000100a00 */
[----:B0-----:R-:W3:Y:S01]  /*2f3c0*/  LDL.LU R4, [R1+0x830] ;  /* 0x0008300001047983 */ /* 0x001ee20000300800 */
[----:B------:R-:W3:Y:S02]  /*2f3d0*/  LDL.LU R5, [R1+0x834] ;  /* 0x0008340001057983 */ /* 0x000ee40000300800 */
[----:B------:R-:W4:Y:S02]  /*2f3e0*/  LDL.LU R6, [R1+0x838] ;  /* 0x0008380001067983 */ /* 0x000f240000300800 */
[----:B------:R-:W4:Y:S02]  /*2f3f0*/  LDL.LU R7, [R1+0x83c] ;  /* 0x00083c0001077983 */ /* 0x000f240000300800 */
[----:B----4-:R-:W-:Y:S01]  /*2f400*/  STL.64 [R1+0x23a0], R6 ;  /* 0x0023a00601007387 */ /* 0x010fe20000100a00 */
[----:B---3--:R0:W-:Y:S03]  /*2f410*/  STL.64 [R1+0x2398], R4 ;  /* 0x0023980401007387 */ /* 0x0081e60000100a00 */
[----:B0-----:R-:W3:Y:S01]  /*2f420*/  LDL.64 R4, [R1+0x10] ;  /* 0x0000100001047983 */ /* 0x001ee20000100a00 */
[----:B------:R-:W-:Y:S03]  /*2f430*/  HMMA.16816.F32 R20, R16, R8, R20 ;  /* 0x000000081014723c */ /* 0x000fe60000001814 */
[----:B---3--:R0:W-:Y:S04]  /*2f440*/  STL.64 [R1+0x23c0], R4 ;  /* 0x0023c00401007387 */ /* 0x0081e80000100a00 */
[----:B0-----:R-:W3:Y:S01]  /*2f450*/  LDL.LU R4, [R1+0x850] ;  /* 0x0008500001047983 */ /* 0x001ee20000300800 */
[----:B------:R-:W3:Y:S02]  /*2f460*/  LDL.LU R5, [R1+0x854] ;  /* 0x0008540001057983 */ /* 0x000ee40000300800 */
[----:B------:R-:W3:Y:S02]  /*2f470*/  LDL.LU R6, [R1+0x858] ;  /* 0x0008580001067983 */ /* 0x000ee40000300800 */
[----:B------:R-:W3:Y:S01]  /*2f480*/  LDL.LU R7, [R1+0x85c] ;  /* 0x00085c0001077983 */ /* 0x000ee20000300800 */
[----:B------:R-:W4:Y:S01]  /*2f490*/  LDL.LU R24, [R1+0x6f0] ;  /* 0x0006f00001187983 */ /* 0x000f220000300800 */
[----:B------:R-:W4:Y:S02]  /*2f4a0*/  LDL.LU R25, [R1+0x6f4] ;  /* 0x0006f40001197983 */ /* 0x000f240000300800 */
[----:B------:R-:W2:Y:S02]  /*2f4b0*/  LDL.LU R26, [R1+0x6f8] ;  /* 0x0006f800011a7983 */ /* 0x000ea40000300800 */
[----:B------:R-:W2:Y:S02]  /*2f4c0*/  LDL.LU R27, [R1+0x6fc] ;  /* 0x0006fc00011b7983 */ /* 0x000ea40000300800 */
[----:B--2---:R-:W-:Y:S01]  /*2f4d0*/  STL.64 [R1+0x2210], R26 ;  /* 0x0022101a01007387 */ /* 0x004fe20000100a00 */
[----:B----4-:R-:W-:Y:S02]  /*2f4e0*/  STL.64 [R1+0x2208], R24 ;  /* 0x0022081801007387 */ /* 0x010fe40000100a00 */
[----:B------:R0:W-:Y:S02]  /*2f4f0*/  STL.64 [R1+0x2b0], R20 ;  /* 0x0002b01401007387 */ /* 0x0001e40000100a00 */
[----:B------:R1:W-:Y:S02]  /*2f500*/  STL.64 [R1+0x2b8], R22 ;  /* 0x0002b81601007387 */ /* 0x0003e40000100a00 */
[----:B0-----:R-:W-:-:S02]  /*2f510*/  IMAD.MOV.U32 R21, RZ, RZ, R8 ;  /* 0x000000ffff157224 */ /* 0x001fc400078e0008 */
[----:B------:R-:W-:Y:S02]  /*2f520*/  IMAD.MOV.U32 R20, RZ, RZ, R9 ;  /* 0x000000ffff147224 */ /* 0x000fe400078e0009 */
[----:B------:R-:W2:Y:S02]  /*2f530*/  LDL.LU.64 R8, [R1+0x2420] ;  /* 0x0024200001087983 */ /* 0x000ea40000300a00 */
[C---:B--2---:R-:W-:Y:S01]  /*2f540*/  HMMA.16816.F32 R12, R16.reuse, R8, R12 ;  /* 0x00000008100c723c */ /* 0x044fe2000000180c */
[----:B-1----:R-:W-:Y:S02]  /*2f550*/  IMAD.MOV.U32 R23, RZ, RZ, R8 ;  /* 0x000000ffff177224 */ /* 0x002fe400078e0008 */
        /* <DEDUP_REMOVED lines=16> */
[----:B------:R-:W-:Y:S02]  /*2f660*/  IMAD.MOV.U32 R24, RZ, RZ, R29 ;  /* 0x000000ffff187224 */ /* 0x000fe400078e001d */
[----:B------:R-:W-:Y:S01]  /*2f670*/  IMAD.MOV.U32 R25, RZ, RZ, R28 ;  /* 0x000000ffff197224 */ /* 0x000fe200078e001c */
[----:B--2---:R-:W-:Y:S01]  /*2f680*/  HMMA.16816.F32 R12, R16, R8, R12 ;  /* 0x00000008100c723c */ /* 0x004fe2000000180c */
[----:B------:R-:W-:-:S02]  /*2f690*/  IMAD.MOV.U32 R29, RZ, RZ, R8 ;  /* 0x000000ffff1d7224 */ /* 0x000fc400078e0008 */
[----:B------:R-:W-:Y:S11]  /*2f6a0*/  IMAD.MOV.U32 R28, RZ, RZ, R9 ;  /* 0x000000ffff1c7224 */ /* 0x000ff600078e0009 */
[----:B------:R-:W-:Y:S09]  /*2f6b0*/  @!UPT UIADD3 URZ, URZ, URZ, URZ ;  /* 0x0000003f3f3ff290 */ /* 0x000ff2000fffe03f */
[----:B------:R0:W-:Y:S01]  /*2f6c0*/  STL.64 [R1+0x4f0], R12 ;  /* 0x0004f00c01007387 */ /* 0x0001e20000100a00 */
[----:B------:R-:W-:Y:S03]  /*2f6d0*/  STL.64 [R1+0x4f8], R14 ;  /* 0x0004f80e01007387 */ /* 0x000fe60000100a00 */
        /* <DEDUP_REMOVED lines=31> */
[----:B----4-:R-:W-:Y:S11]  /*2f8d0*/  HMMA.16816.F32 R4, R16, R24, R4 ;  /* 0x000000181004723c */ /* 0x010ff60000001804 */
[----:B------:R-:W-:Y:S11]  /*2f8e0*/  @!UPT UIADD3 URZ, URZ, URZ, URZ ;  /* 0x0000003f3f3ff290 */ /* 0x000ff6000fffe03f */
[----:B------:R-:W-:Y:S01]  /*2f8f0*/  @!UPT UIADD3 URZ, URZ, URZ, URZ ;  /* 0x0000003f3f3ff290 */ /* 0x000fe2000fffe03f */
[----:B------:R-:W-:Y:S01]  /*2f900*/  STL.64 [R1+0x5a0], R4 ;  /* 0x0005a00401007387 */ /* 0x000fe20000100a00 */
[----:B------:R0:W-:Y:S03]  /*2f910*/  STL.64 [R1+0x5a8], R6 ;  /* 0x0005a80601007387 */ /* 0x0001e60000100a00 */
[----:B0-----:R-:W3:Y:S01]  /*2f920*/  LDL.LU.64 R6, [R1+0x2390] ;  /* 0x0023900001067983 */ /* 0x001ee20000300a00 */
[----:B------:R-:W3:Y:S02]  /*2f930*/  LDL.LU.64 R4, [R1+0x2388] ;  /* 0x0023880001047983 */ /* 0x000ee40000300a00 */
[----:B------:R0:W-:Y:S02]  /*2f940*/  STL.64 [R1+0x2228], R24 ;  /* 0x0022281801007387 */ /* 0x0001e40000100a00 */
[----:B0-----:R-:W-:Y:S02]  /*2f950*/  IMAD.MOV.U32 R24, RZ, RZ, R15 ;  /* 0x000000ffff187224 */ /* 0x001fe400078e000f */
[----:B------:R-:W-:Y:S01]  /*2f960*/  IMAD.MOV.U32 R25, RZ, RZ, R14 ;  /* 0x000000ffff197224 */ /* 0x000fe200078e000e */
[----:B------:R-:W4:Y:S01]  /*2f970*/  LDL.LU R15, [R1+0x2384] ;  /* 0x00238400010f7983 */ /* 0x000f220000300800 */
[----:B------:R-:W4:Y:S03]  /*2f980*/  LDL.LU R14, [R1+0x2380] ;  /* 0x00238000010e7983 */ /* 0x000f260000300800 */
[----:B------:R0:W-:Y:S02]  /*2f990*/  STL.64 [R1+0x2240], R24 ;  /* 0x0022401801007387 */ /* 0x0001e40000100a00 */
[----:B0-----:R-:W-:-:S02]  /*2f9a0*/  IMAD.MOV.U32 R24, RZ, RZ, R3 ;  /* 0x000000ffff187224 */ /* 0x001fc400078e0003 */
[----:B------:R-:W-:Y:S01]  /*2f9b0*/  IMAD.MOV.U32 R25, RZ, RZ, R2 ;  /* 0x000000ffff197224 */ /* 0x000fe200078e0002 */
[----:B---3--:R-:W-:Y:S11]  /*2f9c0*/  HMMA.16816.F32 R4, R16, R12, R4 ;  /* 0x0000000c1004723c */ /* 0x008ff60000001804 */
[----:B------:R-:W-:Y:S11]  /*2f9d0*/  @!UPT UIADD3 URZ, URZ, URZ, URZ ;  /* 0x0000003f3f3ff290 */ /* 0x000ff6000fffe03f */
[----:B------:R-:W-:Y:S01]  /*2f9e0*/  @!UPT UIADD3 URZ, URZ, URZ, URZ ;  /* 0x0000003f3f3ff290 */ /* 0x000fe2000fffe03f */
[----:B------:R-:W-:Y:S01]  /*2f9f0*/  STL.64 [R1+0x5d0], R4 ;  /* 0x0005d00401007387 */ /* 0x000fe20000100a00 */
[----:B------:R0:W-:Y:S03]  /*2fa00*/  STL.64 [R1+0x5d8], R6 ;  /* 0x0005d80601007387 */ /* 0x0001e60000100a00 */
[----:B0-----:R-:W3:Y:S01]  /*2fa10*/  LDL.LU.64 R6, [R1+0x2378] ;  /* 0x0023780001067983 */ /* 0x001ee20000300a00 */
[----:B------:R-:W2:Y:S02]  /*2fa20*/  LDL.LU.64 R4, [R1+0x2370] ;  /* 0x0023700001047983 */ /* 0x000ea40000300a00 */
[----:B------:R-:W2:Y:S02]  /*2fa30*/  LDL.LU R3, [R1+0x236c] ;  /* 0x00236c0001037983 */ /* 0x000ea40000300800 */
[----:B------:R-:W2:Y:S01]  /*2fa40*/  LDL.LU R2, [R1+0x2368] ;  /* 0x0023680001027983 */ /* 0x000ea20000300800 */
[----:B------:R0:W-:Y:S02]  /*2fa50*/  STL.64 [R1+0x2258], R24 ;  /* 0x0022581801007387 */ /* 0x0001e40000100a00 */
[----:B0-----:R-:W-:-:S02]  /*2fa60*/  IMAD.MOV.U32 R24, RZ, RZ, R8 ;  /* 0x000000ffff187224 */ /* 0x001fc400078e0008 */
[----:B------:R-:W-:Y:S01]  /*2fa70*/  IMAD.MOV.U32 R25, RZ, RZ, R9 ;  /* 0x000000ffff197224 */ /* 0x000fe200078e0009 */
[----:B------:R-:W2:Y:S01]  /*2fa80*/  LDL.LU R8, [R1+0x2364] ;  /* 0x0023640001087983 */ /* 0x000ea20000300800 */
[----:B------:R-:W2:Y:S03]  /*2fa90*/  LDL.LU R9, [R1+0x2360] ;  /* 0x0023600001097983 */ /* 0x000ea60000300800 */
[----:B------:R-:W-:Y:S01]  /*2faa0*/  STL.64 [R1+0x2270], R24 ;  /* 0x0022701801007387 */ /* 0x000fe20000100a00 */
[----:B----4-:R-:W-:Y:S02]  /*2fab0*/  STL.64 [R1+0x2220], R14 ;  /* 0x0022200e01007387 */ /* 0x010fe40000100a00 */
[----:B------:R0:W-:Y:S02]  /*2fac0*/  STL.64 [R1+0x2218], R12 ;  /* 0x0022180c01007387 */ /* 0x0001e40000100a00 */
[----:B0-----:R-:W4:Y:S01]  /*2fad0*/  LDL.LU R12, [R1+0x700] ;  /* 0x00070000010c7983 */ /* 0x001f220000300800 */
[----:B------:R-:W4:Y:S02]  /*2fae0*/  LDL.LU R13, [R1+0x704] ;  /* 0x00070400010d7983 */ /* 0x000f240000300800 */
[----:B------:R-:W2:Y:S02]  /*2faf0*/  LDL.LU R14, [R1+0x708] ;  /* 0x00070800010e7983 */ /* 0x000ea40000300800 */
[----:B------:R-:W2:Y:S02]  /*2fb00*/  LDL.LU R15, [R1+0x70c] ;  /* 0x00070c00010f7983 */ /* 0x000ea40000300800 */
[----:B------:R-:W-:-:S02]  /*2fb10*/  IMAD.MOV.U32 R24, RZ, RZ, R29 ;  /* 0x000000ffff187224 */ /* 0x000fc400078e001d */
[----:B------:R-:W-:-:S05]  /*2fb20*/  IMAD.MOV.U32 R25, RZ, RZ, R28 ;  /* 0x000000ffff197224 */ /* 0x000fca00078e001c */
        /* <DEDUP_REMOVED lines=36> */
[----:B------:R3:W-:Y:S02]  /*2fd70*/  STL.64 [R1+0x22e8], R24 ;  /* 0x0022e81801007387 */ /* 0x0007e40000100a00 */
[----:B---3--:R-:W-:Y:S02]  /*2fd80*/  IMAD.MOV.U32 R24, RZ, RZ, R7 ;  /* 0x000000ffff187224 */ /* 0x008fe400078e0007 */
[----:B------:R-:W-:-:S05]  /*2fd90*/  IMAD.MOV.U32 R25, RZ, RZ, R6 ;  /* 0x000000ffff197224 */ /* 0x000fca00078e0006 */
[----:B------:R-:W-:Y:S04]  /*2fda0*/  STL.64 [R1+0x2300], R24 ;  /* 0x0023001801007387 */ /* 0x000fe80000100a00 */
[----:B----4-:R-:W-:Y:S01]  /*2fdb0*/  STL.64 [R1+0x2298], R14 ;  /* 0x0022980e01007387 */ /* 0x010fe20000100a00 */
        /* <DEDUP_REMOVED lines=14> */
[----:B------:R-:W4:Y:S04]  /*2fea0*/  LDL.LU.64 R24, [R1+0xb0] ;  /* 0x0000b00001187983 */ /* 0x000f280000300a00 */
        /* <DEDUP_REMOVED lines=33> */
[----:B----4-:R-:W-:Y:S01]  /*300c0*/  HMMA.16816.F32 R4, R16, R8, R4 ;  /* 0x000000081004723c */ /* 0x010fe20000001804 */
        /* <DEDUP_REMOVED lines=14> */
[----:B0-----:R-:W3:Y:S01]  /*301b0*/  LDL.LU.64 R4, [R1+0x2358] ;  /* 0x0023580001047983 */ /* 0x001ee20000300a00 */
[----:B------:R-:W-:-:S02]  /*301c0*/  IMAD.MOV.U32 R24, RZ, RZ, R3 ;  /* 0x000000ffff187224 */ /* 0x000fc400078e0003 */
[----:B------:R-:W-:Y:S01]  /*301d0*/  IMAD.MOV.U32 R25, RZ, RZ, R0 ;  /* 0x000000ffff197224 */ /* 0x000fe200078e0000 */
[----:B---3--:R-:W-:Y:S01]  /*301e0*/  HMMA.16816.F32 R16, R16, R4, R20 ;  /* 0x000000041010723c */ /* 0x008fe20000001814 */
[----:B------:R-:W2:Y:S01]  /*301f0*/  LDL.LU.64 R22, [R1+0x2350] ;  /* 0x0023500001167983 */ /* 0x000ea20000300a00 */
[----:B------:R-:W2:Y:S11]  /*30200*/  LDL.LU.64 R20, [R1+0x2348] ;  /* 0x0023480001147983 */ /* 0x000eb60000300a00 */
[----:B------:R-:W-:Y:S10]  /*30210*/  @!UPT UIADD3 URZ, URZ, URZ, URZ ;  /* 0x0000003f3f3ff290 */ /* 0x000ff4000fffe03f */
[----:B------:R0:W-:Y:S01]  /*30220*/  STL.64 [R1+0x6c0], R16 ;  /* 0x0006c01001007387 */ /* 0x0001e20000100a00 */
[----:B------:R1:W-:Y:S03]  /*30230*/  STL.64 [R1+0x6c8], R18 ;  /* 0x0006c81201007387 */ /* 0x0003e60000100a00 */
[----:B0-----:R-:W3:Y:S01]  /*30240*/  LDL.LU R16, [R1+0x6e0] ;  /* 0x0006e00001107983 */ /* 0x001ee20000300800 */
[----:B------:R-:W3:Y:S02]  /*30250*/  LDL.LU R17, [R1+0x6e4] ;  /* 0x0006e40001117983 */ /* 0x000ee40000300800 */
[----:B-1----:R-:W3:Y:S02]  /*30260*/  LDL.LU R18, [R1+0x6e8] ;  /* 0x0006e80001127983 */ /* 0x002ee40000300800 */
[----:B------:R-:W3:Y:S01]  /*30270*/  LDL.LU R19, [R1+0x6ec] ;  /* 0x0006ec0001137983 */ /* 0x000ee20000300800 */
        /* <DEDUP_REMOVED lines=88> */
[----:B------:R-:W4:Y:S11]  /*30800*/  LDL.LU.64 R12, [R1+0x2218] ;  /* 0x00221800010c7983 */ /* 0x000f360000300a00 */
[----:B------:R-:W-:Y:S09]  /*30810*/  @!UPT UIADD3 URZ, URZ, URZ, URZ ;  /* 0x0000003f3f3ff290 */ /* 0x000ff2000fffe03f */
[----:B------:R-:W-:Y:S01]  /*30820*/  STL.64 [R1+0x800], R24 ;  /* 0x0008001801007387 */ /* 0x000fe20000100a00 */
[----:B------:R0:W-:Y:S03]  /*30830*/  STL.64 [R1+0x808], R26 ;  /* 0x0008081a01007387 */ /* 0x0001e60000100a00 */
[----:B0-----:R-:W4:Y:S01]  /*30840*/  LDL.LU.64 R26, [R1+0x2210] ;  /* 0x00221000011a7983 */ /* 0x001f220000300a00 */
[----:B------:R-:W4:Y:S02]  /*30850*/  LDL.LU.64 R24, [R1+0x2208] ;  /* 0x0022080001187983 */ /* 0x000f240000300a00 */
[C---:B----4-:R-:W-:Y:S11]  /*30860*/  HMMA.16816.F32 R24, R20.reuse, R12, R24 ;  /* 0x0000000c1418723c */ /* 0x050ff60000001818 */
[----:B------:R-:W-:Y:S11]  /*30870*/  @!UPT UIADD3 URZ, URZ, URZ, URZ ;  /* 0x0000003f3f3ff290 */ /* 0x000ff6000fffe03f */
[----:B------:R-:W-:Y:S01]  /*30880*/  @!UPT UIADD3 URZ, URZ, URZ, URZ ;  /* 0x0000003f3f3ff290 */ /* 0x000fe2000fffe03f */
[----:B------:R-:W-:Y:S01]  /*30890*/  STL.64 [R1+0x7f0], R24 ;  /* 0x0007f01801007387 */ /* 0x000fe20000100a00 */
[----:B------:R0:W-:Y:S03]  /*308a0*/  STL.64 [R1+0x7f8], R26 ;  /* 0x0007f81a01007387 */ /* 0x0001e60000100a00 */
[----:B0-----:R-:W4:Y:S01]  /*308b0*/  LDL.LU.64 R26, [R1+0x2200] ;  /* 0x00220000011a7983 */ /* 0x001f220000300a00 */
[----:B------:R-:W4:Y:S02]  /*308c0*/  LDL.LU.64 R24, [R1+0x21f8] ;  /* 0x0021f80001187983 */ /* 0x000f240000300a00 */
[----:B--2---:R-:W-:Y:S02]  /*308d0*/  STL.64 [R1+0x2118], R14 ;  /* 0x0021180e01007387 */ /* 0x004fe40000100a00 */
[----:B------:R0:W-:Y:S02]  /*308e0*/  STL.64 [R1+0x2110], R12 ;  /* 0x0021100c01007387 */ /* 0x0001e40000100a00 */
[----:B0-----:R-:W2:Y:S01]  /*308f0*/  LDL.LU.64 R12, [R1+0x90] ;  /* 0x00009000010c7983 */ /* 0x001ea20000300a00 */
[----:B---3--:R-:W-:Y:S01]  /*30900*/  HMMA.16816.F32 R16, R20, R8, R16 ;  /* 0x000000081410723c */ /* 0x008fe20000001810 */
[----:B----4-:R-:W-:-:S02]  /*30910*/  IMAD.MOV.U32 R14, RZ, RZ, R26 ;  /* 0x000000ffff0e7224 */ /* 0x010fc400078e001a */
[----:B------:R-:W-:Y:S01]  /*30920*/  IMAD.MOV.U32 R15, RZ, RZ, R27 ;  /* 0x000000ffff0f7224 */ /* 0x000fe200078e001b */
[----:B--2---:R0:W-:Y:S02]  /*30930*/  STL.64 [R1+0x21d0], R12 ;  /* 0x0021d00c01007387 */ /* 0x0041e40000100a00 */
[----:B0-----:R-:W-:Y:S02]  /*30940*/  IMAD.MOV.U32 R12, RZ, RZ, R24 ;  /* 0x000000ffff0c7224 */ /* 0x001fe400078e0018 */
[----:B------:R-:W-:Y:S01]  /*30950*/  IMAD.MOV.U32 R13, RZ, RZ, R25 ;  /* 0x000000ffff0d7224 */ /* 0x000fe200078e0019 */
[----:B------:R-:W2:Y:S01]  /*30960*/  LDL.LU R24, [R1+0x21f4] ;  /* 0x0021f40001187983 */ /* 0x000ea20000300800 */
[----:B------:R-:W2:Y:S02]  /*30970*/  LDL.LU R25, [R1+0x21f0] ;  /* 0x0021f00001197983 */ /* 0x000ea40000300800 */
[----:B------:R-:W2:Y:S02]  /*30980*/  LDL.LU R26, [R1+0x21ec] ;  /* 0x0021ec00011a7983 */ /* 0x000ea40000300800 */
[----:B------:R-:W2:Y:S01]  /*30990*/  LDL.LU R27, [R1+0x21e8] ;  /* 0x0021e800011b7983 */ /* 0x000ea20000300800 */
[----:B------:R-:W-:Y:S01]  /*309a0*/  STL.64 [R1+0x21e0], R14 ;  /* 0x0021e00e01007387 */ /* 0x000fe20000100a00 */
[----:B------:R0:W-:Y:S03]  /*309b0*/  STL.64 [R1+0x21d8], R12 ;  /* 0x0021d80c01007387 */ /* 0x0001e60000100a00 */
[----:B0-----:R-:W3:Y:S01]  /*309c0*/  LDL.LU.64 R12, [R1+0xc0] ;  /* 0x0000c000010c7983 */ /* 0x001ee20000300a00 */
[----:B------:R0:W-:Y:S03]  /*309d0*/  STL.64 [R1+0x2120], R8 ;  /* 0x0021200801007387 */ /* 0x0001e60000100a00 */
[----:B0-----:R-:W4:Y:S01]  /*309e0*/  LDL.LU R8, [R1+0x9e0] ;  /* 0x0009e00001087983 */ /* 0x001f220000300800 */
[----:B------:R-:W-:Y:S02]  /*309f0*/  STL.64 [R1+0x7e0], R16 ;  /* 0x0007e01001007387 */ /* 0x000fe40000100a00 */
[----:B------:R2:W-:Y:S02]  /*30a00*/  STL.64 [R1+0x7e8], R18 ;  /* 0x0007e81201007387 */ /* 0x0005e40000100a00 */
[----:B------:R-:W4:Y:S01]  /*30a10*/  LDL.LU R9, [R1+0x9e4] ;  /* 0x0009e40001097983 */ /* 0x000f220000300800 */
[----:B------:R-:W4:Y:S01]  /*30a20*/  LDL.LU R10, [R1+0x9e8] ;  /* 0x0009e800010a7983 */ /* 0x000f220000300800 */
[----:B------:R-:W4:Y:S02]  /*30a30*/  LDL.LU R11, [R1+0x9ec] ;  /* 0x0009ec00010b7983 */ /* 0x000f240000300800 */
[----:B------:R-:W-:Y:S02]  /*30a40*/  STL [R1+0x20e8], R4 ;  /* 0x0020e80401007387 */ /* 0x000fe40000100800 */
[----:B------:R0:W-:Y:S01]  /*30a50*/  STL [R1+0x20e4], R5 ;  /* 0x0020e40501007387 */ /* 0x0001e20000100800 */
[----:B--2---:R-:W-:Y:S01]  /*30a60*/  HMMA.16816.F32 R16, R20, R4, R24 ;  /* 0x000000041410723c */ /* 0x004fe20000001818 */
[----:B------:R-:W1:Y:S11]  /*30a70*/  LDSM.16.MT88.4 R24, [R2+0x4180] ;  /* 0x004180000218783b */ /* 0x000e760000004200 */
[----:B------:R-:W-:Y:S11]  /*30a80*/  @!UPT UIADD3 URZ, URZ, URZ, URZ ;  /* 0x0000003f3f3ff290 */ /* 0x000ff6000fffe03f */
[----:B------:R-:W-:Y:S01]  /*30a90*/  STL.64 [R1+0x7d0], R16 ;  /* 0x0007d01001007387 */ /* 0x000fe20000100a00 */
[----:B------:R-:W-:Y:S02]  /*30aa0*/  STL.64 [R1+0x7d8], R18 ;  /* 0x0007d81201007387 */ /* 0x000fe40000100a00 */
[----:B0-----:R-:W2:Y:S02]  /*30ab0*/  LDL.LU.64 R4, [R1+0xa0] ;  /* 0x0000a00001047983 */ /* 0x001ea40000300a00 */
[----:B------:R-:W3:Y:S01]  /*30ac0*/  LDSM.16.MT88.4 R16, [R2+0x4100] ;  /* 0x004100000210783b */ /* 0x000ee20000004200 */
[----:B-1----:R-:W-:Y:S03]  /*30ad0*/  STL.64 [R1+0x20c8], R26 ;  /* 0x0020c81a01007387 */ /* 0x002fe60000100a00 */
[----:B------:R0:W-:Y:S02]  /*30ae0*/  STL.64 [R1+0x20c0], R24 ;  /* 0x0020c01801007387 */ /* 0x0001e40000100a00 */
[----:B0-----:R-:W3:Y:S01]  /*30af0*/  LDL.LU R24, [R1+0xa10] ;  /* 0x000a100001187983 */ /* 0x001ee20000300800 */
[----:B------:R-:W3:Y:S02]  /*30b00*/  LDL.LU R25, [R1+0xa14] ;  /* 0x000a140001197983 */ /* 0x000ee40000300800 */
[----:B------:R-:W3:Y:S02]  /*30b10*/  LDL.LU R26, [R1+0xa18] ;  /* 0x000a1800011a7983 */ /* 0x000ee40000300800 */
[----:B------:R-:W3:Y:S02]  /*30b20*/  LDL.LU R27, [R1+0xa1c] ;  /* 0x000a1c00011b7983 */ /* 0x000ee40000300800 */
[----:B---3--:R-:W-:Y:S11]  /*30b30*/  HMMA.16816.F32 R24, R16, R12, R24 ;  /* 0x0000000c1018723c */ /* 0x008ff60000001818 */
[----:B------:R-:W-:Y:S11]  /*30b40*/  @!UPT UIADD3 URZ, URZ, URZ, URZ ;  /* 0x0000003f3f3ff290 */ /* 0x000ff6000fffe03f */
[----:B------:R-:W-:Y:S01]  /*30b50*/  @!UPT UIADD3 URZ, URZ, URZ, URZ ;  /* 0x0000003f3f3ff290 */ /* 0x000fe2000fffe03f */
[----:B------:R0:W-:Y:S01]  /*30b60*/  STL.64 [R1+0x7c0], R24 ;  /* 0x0007c01801007387 */ /* 0x0001e20000100a00 */
[----:B------:R-:W-:Y:S02]  /*30b70*/  STL.64 [R1+0x7c8], R26 ;  /* 0x0007c81a01007387 */ /* 0x000fe40000100a00 */
[----:B------:R-:W3:Y:S02]  /*30b80*/  LDL.LU.64 R14, [R1+0x21e0] ;  /* 0x0021e000010e7983 */ /* 0x000ee40000300a00 */
[----:B0-----:R-:W-:Y:S02]  /*30b90*/  IMAD.MOV.U32 R25, RZ, RZ, R12 ;  /* 0x000000ffff197224 */ /* 0x001fe400078e000c */
[----:B------:R-:W-:Y:S02]  /*30ba0*/  IMAD.MOV.U32 R24, RZ, RZ, R13 ;  /* 0x000000ffff187224 */ /* 0x000fe400078e000d */
[----:B------:R-:W3:Y:S01]  /*30bb0*/  LDL.LU.64 R12, [R1+0x21d8] ;  /* 0x0021d800010c7983 */ /* 0x000ee20000300a00 */
[----:B------:R-:W-:-:S02]  /*30bc0*/  IMAD.MOV.U32 R20, RZ, RZ, R3 ;  /* 0x000000ffff147224 */ /* 0x000fc400078e0003 */
[----:B------:R-:W-:Y:S02]  /*30bd0*/  IMAD.MOV.U32 R21, RZ, RZ, R0 ;  /* 0x000000ffff157224 */ /* 0x000fe400078e0000 */
[----:B------:R0:W-:Y:S01]  /*30be0*/  STL [R1+0x20f0], R24 ;  /* 0x0020f01801007387 */ /* 0x0001e20000100800 */
[----:B------:R1:W-:Y:S04]  /*30bf0*/  STL [R1+0x20ec], R25 ;  /* 0x0020ec1901007387 */ /* 0x0003e80000100800 */
[----:B0-----:R-:W2:Y:S01]  /*30c00*/  LDL.LU R24, [R1+0x9f0] ;  /* 0x0009f00001187983 */ /* 0x001ea20000300800 */
[----:B-1----:R-:W2:Y:S02]  /*30c10*/  LDL.LU R25, [R1+0x9f4] ;  /* 0x0009f40001197983 */ /* 0x002ea40000300800 */
[----:B------:R-:W2:Y:S02]  /*30c20*/  LDL.LU R26, [R1+0x9f8] ;  /* 0x0009f800011a7983 */ /* 0x000ea40000300800 */
[----:B------:R-:W2:Y:S01]  /*30c30*/  LDL.LU R27, [R1+0x9fc] ;  /* 0x0009fc00011b7983 */ /* 0x000ea20000300800 */
[C---:B---3--:R-:W-:Y:S11]  /*30c40*/  HMMA.16816.F32 R12, R16.reuse, R20, R12 ;  /* 0x00000014100c723c */ /* 0x048ff6000000180c */
[----:B------:R-:W-:Y:S11]  /*30c50*/  @!UPT UIADD3 URZ, URZ, URZ, URZ ;  /* 0x0000003f3f3ff290 */ /* 0x000ff6000fffe03f */
[----:B------:R-:W-:Y:S01]  /*30c60*/  @!UPT UIADD3 URZ, URZ, URZ, URZ ;  /* 0x0000003f3f3ff290 */ /* 0x000fe2000fffe03f */
[----:B------:R0:W-:Y:S01]  /*30c70*/  STL.64 [R1+0x7b0], R12 ;  /* 0x0007b00c01007387 */ /* 0x0001e20000100a00 */
[----:B------:R-:W-:Y:S03]  /*30c80*/  STL.64 [R1+0x7b8], R14 ;  /* 0x0007b80e01007387 */ /* 0x000fe60000100a00 */
[----:B0-----:R-:W4:Y:S01]  /*30c90*/  LDL.LU.64 R12, [R1+0x21d0] ;  /* 0x0021d000010c7983 */ /* 0x001f220000300a00 */
[C---:B--2---:R-:W-:Y:S01]  /*30ca0*/  HMMA.16816.F32 R24, R16.reuse, R4, R24 ;  /* 0x000000041018723c */ /* 0x044fe20000001818 */
[----:B------:R0:W-:Y:S02]  /*30cb0*/  STL.64 [R1+0x20a8], R20 ;  /* 0x0020a81401007387 */ /* 0x0001e40000100a00 */
[----:B0-----:R-:W-:Y:S02]  /*30cc0*/  IMAD.MOV.U32 R21, RZ, RZ, R4 ;  /* 0x000000ffff157224 */ /* 0x001fe400078e0004 */
[----:B------:R-:W-:Y:S11]  /*30cd0*/  IMAD.MOV.U32 R20, RZ, RZ, R5 ;  /* 0x000000ffff147224 */ /* 0x000ff600078e0005 */
[----:B------:R-:W-:Y:S07]  /*30ce0*/  @!UPT UIADD3 URZ, URZ, URZ, URZ ;  /* 0x0000003f3f3ff290 */ /* 0x000fee000fffe03f */
[----:B------:R-:W-:Y:S01]  /*30cf0*/  STL.64 [R1+0x7a0], R24 ;  /* 0x0007a01801007387 */ /* 0x000fe20000100a00 */
[----:B------:R-:W-:Y:S02]  /*30d00*/  STL.64 [R1+0x7a8], R26 ;  /* 0x0007a81a01007387 */ /* 0x000fe40000100a00 */
[----:B------:R-:W-:Y:S02]  /*30d10*/  STL [R1+0x20f8], R20 ;  /* 0x0020f81401007387 */ /* 0x000fe40000100800 */
[----:B------:R-:W-:Y:S01]  /*30d20*/  STL [R1+0x20f4], R21 ;  /* 0x0020f41501007387 */ /* 0x000fe20000100800 */
[----:B----4-:R-:W-:Y:S11]  /*30d30*/  HMMA.16816.F32 R4, R16, R12, R8 ;  /* 0x0000000c1004723c */ /* 0x010ff60000001808 */
[----:B------:R-:W-:Y:S11]  /*30d40*/  @!UPT UIADD3 URZ, URZ, URZ, URZ ;  /* 0x0000003f3f3ff290 */ /* 0x000ff6000fffe03f */
[----:B------:R-:W-:Y:S01]  /*30d50*/  @!UPT UIADD3 URZ, URZ, URZ, URZ ;  /* 0x0000003f3f3ff290 */ /* 0x000fe2000fffe03f */
[----:B------:R-:W-:Y:S01]  /*30d60*/  STL.64 [R1+0x790], R4 ;  /* 0x0007900401007387 */ /* 0x000fe20000100a00 */
[----:B------:R-:W-:Y:S02]  /*30d70*/  STL.64 [R1+0x798], R6 ;  /* 0x0007980601007387 */ /* 0x000fe40000100a00 */
[----:B------:R-:W2:Y:S02]  /*30d80*/  LDL.LU R8, [R1+0x950] ;  /* 0x0009500001087983 */ /* 0x000ea40000300800 */
[----:B------:R-:W2:Y:S01]  /*30d90*/  LDL.LU R9, [R1+0x954] ;  /* 0x0009540001097983 */ /* 0x000ea20000300800 */
[----:B------:R-:W3:Y:S01]  /*30da0*/  LDL.LU R10, [R1+0x958] ;  /* 0x00095800010a7983 */ /* 0x000ee20000300800 */
[----:B------:R-:W3:Y:S03]  /*30db0*/  LDL.LU R11, [R1+0x95c] ;  /* 0x00095c00010b7983 */ /* 0x000ee60000300800 */
[----:B---3--:R-:W-:Y:S01]  /*30dc0*/  STL.64 [R1+0x2130], R10 ;  /* 0x0021300a01007387 */ /* 0x008fe20000100a00 */
[----:B--2---:R0:W-:Y:S03]  /*30dd0*/  STL.64 [R1+0x2128], R8 ;  /* 0x0021280801007387 */ /* 0x0041e60000100a00 */
[----:B0-----:R-:W2:Y:S04]  /*30de0*/  LDL.LU.64 R8, [R1+0x10] ;  /* 0x0000100001087983 */ /* 0x001ea80000300a00 */
[----:B--2---:R0:W-:Y:S04]  /*30df0*/  STL.64 [R1+0x2140], R8 ;  /* 0x0021400801007387 */ /* 0x0041e80000100a00 */
[----:B0-----:R-:W2:Y:S04]  /*30e00*/  LDL.LU.64 R8, [R1+0x20] ;  /* 0x0000200001087983 */ /* 0x001ea80000300a00 */
[----:B--2---:R0:W-:Y:S04]  /*30e10*/  STL.64 [R1+0x2158], R8 ;  /* 0x0021580801007387 */ /* 0x0041e80000100a00 */
[----:B0-----:R-:W2:Y:S04]  /*30e20*/  LDL.LU.64 R8, [R1+0x30] ;  /* 0x0000300001087983 */ /* 0x001ea80000300a00 */
[----:B--2---:R0:W-:Y:S04]  /*30e30*/  STL.64 [R1+0x2170], R8 ;  /* 0x0021700801007387 */ /* 0x0041e80000100a00 */
[----:B0-----:R-:W2:Y:S04]  /*30e40*/  LDL.LU.64 R8, [R1+0x40] ;  /* 0x0000400001087983 */ /* 0x001ea80000300a00 */
[----:B--2---:R0:W-:Y:S04]  /*30e50*/  STL.64 [R1+0x2188], R8 ;  /* 0x0021880801007387 */ /* 0x0041e80000100a00 */
[----:B0-----:R-:W2:Y:S01]  /*30e60*/  LDL.LU.64 R8, [R1+0x50] ;  /* 0x0000500001087983 */ /* 0x001ea20000300a00 */
[----:B------:R-:W-:-:S02]  /*30e70*/  IMAD.MOV.U32 R27, RZ, RZ, R12 ;  /* 0x000000ffff1b7224 */ /* 0x000fc400078e000c */
[----:B------:R-:W-:Y:S01]  /*30e80*/  IMAD.MOV.U32 R26, RZ, RZ, R13 ;  /* 0x000000ffff1a7224 */ /* 0x000fe200078e000d */
[----:B--2---:R-:W-:Y:S01]  /*30e90*/  STL.64 [R1+0x21a0], R8 ;  /* 0x0021a00801007387 */ /* 0x004fe20000100a00 */
[----:B------:R-:W2:Y:S03]  /*30ea0*/  LDL.LU.64 R12, [R1] ;  /* 0x00000000010c7983 */ /* 0x000ea60000300a00 */
        /* <DEDUP_REMOVED lines=13> */
[----:B--2---:R-:W-:Y:S01]  /*30f80*/  STL.64 [R1+0x21c0], R6 ;  /* 0x0021c00601007387 */ /* 0x004fe20000100a00 */
[----:B------:R0:W-:Y:S03]  /*30f90*/  STL.64 [R1+0x21b8], R4 ;  /* 0x0021b80401007387 */ /* 0x0001e60000100a00 */
[----:B0-----:R-:W2:Y:S01]  /*30fa0*/  LDL.LU.64 R4, [R1+0x80] ;  /* 0x0000800001047983 */ /* 0x001ea20000300a00 */
[----:B------:R-:W-:Y:S02]  /*30fb0*/  STL.64 [R1+0x21b0], R22 ;  /* 0x0021b01601007387 */ /* 0x000fe40000100a00 */
[----:B----4-:R0:W-:Y:S02]  /*30fc0*/  STL.64 [R1+0x21a8], R20 ;  /* 0x0021a81401007387 */ /* 0x0101e40000100a00 */
[----:B0-----:R-:W4:Y:S04]  /*30fd0*/  LDL.LU.64 R20, [R1+0x70] ;  /* 0x0000700001147983 */ /* 0x001f280000300a00 */
[----:B----4-:R0:W-:Y:S04]  /*30fe0*/  STL.64 [R1+0x21c8], R20 ;  /* 0x0021c81401007387 */ /* 0x0101e80000100a00 */
[----:B0-----:R-:W2:Y:S01]  /*30ff0*/  LDL.LU R20, [R1+0x9d0] ;  /* 0x0009d00001147983 */ /* 0x001ea20000300800 */
[----:B------:R-:W2:Y:S02]  /*31000*/  LDL.LU R21, [R1+0x9d4] ;  /* 0x0009d40001157983 */ /* 0x000ea40000300800 */
[----:B------:R-:W2:Y:S02]  /*31010*/  LDL.LU R22, [R1+0x9d8] ;  /* 0x0009d80001167983 */ /* 0x000ea40000300800 */
[----:B------:R-:W2:Y:S01]  /*31020*/  LDL.LU R23, [R1+0x9dc] ;  /* 0x0009dc0001177983 */ /* 0x000ea20000300800 */
[----:B------:R-:W4:Y:S01]  /*31030*/  LDL.LU.64 R8, [R1+0x60] ;  /* 0x0000600001087983 */ /* 0x000f220000300a00 */
        /* <DEDUP_REMOVED lines=11> */
[----:B------:R-:W3:Y:S01]  /*310f0*/  LDL.LU R15, [R1+0x98c] ;  /* 0x00098c00010f7983 */ /* 0x000ee20000300800 */
[----:B------:R-:W-:Y:S01]  /*31100*/  HMMA.16816.F32 R20, R16, R4, R20 ;  /* 0x000000041014723c */ /* 0x000fe20000001814 */
        /* <DEDUP_REMOVED lines=12> */
[----:B------:R-:W2:Y:S02]  /*311d0*/  LDL.LU R14, [R1+0x9a8] ;  /* 0x0009a800010e7983 */ /* 0x000ea40000300800 */
[----:B------:R-:W2:Y:S01]  /*311e0*/  LDL.LU R15, [R1+0x9ac] ;  /* 0x0009ac00010f7983 */ /* 0x000ea20000300800 */
[----:B------:R-:W-:Y:S01]  /*311f0*/  STL [R1+0x20fc], R27 ;  /* 0x0020fc1b01007387 */ /* 0x000fe20000100800 */
[----:B------:R0:W-:Y:S02]  /*31200*/  STL.64 [R1+0x780], R20 ;  /* 0x0007801401007387 */ /* 0x0001e40000100a00 */
[----:B------:R1:W-:Y:S01]  /*31210*/  STL.64 [R1+0x788], R22 ;  /* 0x0007881601007387 */ /* 0x0003e20000100a00 */
[----:B0-----:R-:W3:Y:S01]  /*31220*/  LDL.LU.64 R20, [R1+0x21c8] ;  /* 0x0021c80001147983 */ /* 0x001ee20000300a00 */
[----:B------:R-:W3:Y:S02]  /*31230*/  LDL.LU.64 R6, [R1+0x21c0] ;  /* 0x0021c00001067983 */ /* 0x000ee40000300a00 */
[----:B------:R-:W3:Y:S02]  /*31240*/  LDL.LU.64 R4, [R1+0x21b8] ;  /* 0x0021b80001047983 */ /* 0x000ee40000300a00 */
[C---:B---3--:R-:W-:Y:S11]  /*31250*/  HMMA.16816.F32 R4, R16.reuse, R20, R4 ;  /* 0x000000141004723c */ /* 0x048ff60000001804 */
[----:B------:R-:W-:Y:S11]  /*31260*/  @!UPT UIADD3 URZ, URZ, URZ, URZ ;  /* 0x0000003f3f3ff290 */ /* 0x000ff6000fffe03f */
[----:B------:R-:W-:Y:S01]  /*31270*/  @!UPT UIADD3 URZ, URZ, URZ, URZ ;  /* 0x0000003f3f3ff290 */ /* 0x000fe2000fffe03f */
[----:B------:R-:W-:Y:S01]  /*31280*/  STL.64 [R1+0x770], R4 ;  /* 0x0007700401007387 */ /* 0x000fe20000100a00 */
[----:B------:R0:W-:Y:S02]  /*31290*/  STL.64 [R1+0x778], R6 ;  /* 0x0007780601007387 */ /* 0x0001e40000100a00 */
[----:B-1----:R-:W4:Y:S02]  /*312a0*/  LDL.LU.64 R22, [R1+0x21b0] ;  /* 0x0021b00001167983 */ /* 0x002f240000300a00 */
[----:B0-----:R-:W-:Y:S02]  /*312b0*/  IMAD.MOV.U32 R7, RZ, RZ, R20 ;  /* 0x000000ffff077224 */ /* 0x001fe400078e0014 */
[----:B------:R-:W-:Y:S02]  /*312c0*/  IMAD.MOV.U32 R6, RZ, RZ, R21 ;  /* 0x000000ffff067224 */ /* 0x000fe400078e0015 */
[----:B------:R-:W4:Y:S02]  /*312d0*/  LDL.LU.64 R20, [R1+0x21a8] ;  /* 0x0021a80001147983 */ /* 0x000f240000300a00 */
[C---:B----4-:R-:W-:Y:S11]  /*312e0*/  HMMA.16816.F32 R20, R16.reuse, R8, R20 ;  /* 0x000000081014723c */ /* 0x050ff60000001814 */
[----:B------:R-:W-:Y:S11]  /*312f0*/  @!UPT UIADD3 URZ, URZ, URZ, URZ ;  /* 0x0000003f3f3ff290 */ /* 0x000ff6000fffe03f */
[----:B------:R-:W-:Y:S01]  /*31300*/  @!UPT UIADD3 URZ, URZ, URZ, URZ ;  /* 0x0000003f3f3ff290 */ /* 0x000fe2000fffe03f */
[----:B------:R-:W-:Y:S01]  /*31310*/  STL.64 [R1+0x760], R20 ;  /* 0x0007601401007387 */ /* 0x000fe20000100a00 */
[----:B------:R0:W-:Y:S02]  /*31320*/  STL.64 [R1+0x768], R22 ;  /* 0x0007681601007387 */ /* 0x0001e40000100a00 */
        /* <DEDUP_REMOVED lines=62> */
[----:B------:R-:W4:Y:S01]  /*31710*/  LDL.LU.64 R14, [R1+0x2118] ;  /* 0x00211800010e7983 */ /* 0x000f220000300a00 */
[----:B------:R-:W3:Y:S02]  /*31720*/  LDL.LU.64 R12, [R1+0x2110] ;  /* 0x00211000010c7983 */ /* 0x000ee40000300a00 */
[C---:B---3--:R-:W-:Y:S11]  /*31730*/  HMMA.16816.F32 R4, R16.reuse, R12, R4 ;  /* 0x0000000c1004723c */ /* 0x048ff60000001804 */
[----:B------:R-:W-:Y:S11]  /*31740*/  @!UPT UIADD3 URZ, URZ, URZ, URZ ;  /* 0x0000003f3f3ff290 */ /* 0x000ff6000fffe03f */
[----:B------:R-:W-:Y:S01]  /*31750*/  @!UPT UIADD3 URZ, URZ, URZ, URZ ;  /* 0x0000003f3f3ff290 */ /* 0x000fe2000fffe03f */
[----:B------:R-:W-:Y:S01]  /*31760*/  STL.64 [R1+0x6f0], R4 ;  /* 0x0006f00401007387 */ /* 0x000fe20000100a00 */
[----:B------:R0:W-:Y:S03]  /*31770*/  STL.64 [R1+0x6f8], R6 ;  /* 0x0006f80601007387 */ /* 0x0001e60000100a00 */
[----:B0-----:R-:W3:Y:S01]  /*31780*/  LDL.LU.64 R6, [R1+0x2108] ;  /* 0x0021080001067983 */ /* 0x001ee20000300a00 */
[----:B------:R-:W2:Y:S02]  /*31790*/  LDL.LU.64 R4, [R1+0x2100] ;  /* 0x0021000001047983 */ /* 0x000ea40000300a00 */
[----:B----4-:R-:W-:Y:S02]  /*317a0*/  STL.64 [R1+0x1f98], R14 ;  /* 0x001f980e01007387 */ /* 0x010fe40000100a00 */
[----:B------:R0:W-:Y:S02]  /*317b0*/  STL.64 [R1+0x1f90], R12 ;  /* 0x001f900c01007387 */ /* 0x0001e40000100a00 */
[----:B0-----:R-:W2:Y:S01]  /*317c0*/  LDL.LU R12, [R1+0x930] ;  /* 0x00093000010c7983 */ /* 0x001ea20000300800 */
[----:B------:R-:W2:Y:S02]  /*317d0*/  LDL.LU R13, [R1+0x934] ;  /* 0x00093400010d7983 */ /* 0x000ea40000300800 */
[----:B------:R-:W2:Y:S02]  /*317e0*/  LDL.LU R14, [R1+0x938] ;  /* 0x00093800010e7983 */ /* 0x000ea40000300800 */
[----:B------:R-:W2:Y:S02]  /*317f0*/  LDL.LU R15, [R1+0x93c] ;  /* 0x00093c00010f7983 */ /* 0x000ea40000300800 */
[----:B--2---:R-:W-:Y:S11]  /*31800*/  HMMA.16816.F32 R12, R16, R8, R12 ;  /* 0x00000008100c723c */ /* 0x004ff6000000180c */
[----:B------:R-:W-:Y:S11]  /*31810*/  @!UPT UIADD3 URZ, URZ, URZ, URZ ;  /* 0x0000003f3f3ff290 */ /* 0x000ff6000fffe03f */
[----:B------:R-:W-:Y:S01]  /*31820*/  @!UPT UIADD3 URZ, URZ, URZ, URZ ;  /* 0x0000003f3f3ff290 */ /* 0x000fe2000fffe03f */
[----:B------:R0:W-:Y:S01]  /*31830*/  STL.64 [R1+0x6e0], R12 ;  /* 0x0006e00c01007387 */ /* 0x0001e20000100a00 */
[----:B------:R-:W-:Y:S02]  /*31840*/  STL.64 [R1+0x6e8], R14 ;  /* 0x0006e80e01007387 */ /* 0x000fe40000100a00 */
[----:B0-----:R-:W-:Y:S02]  /*31850*/  IMAD.MOV.U32 R12, RZ, RZ, R11 ;  /* 0x000000ffff0c7224 */ /* 0x001fe400078e000b */
[----:B------:R-:W-:-:S05]  /*31860*/  IMAD.MOV.U32 R13, RZ, RZ, R10 ;  /* 0x000000ffff0d7224 */ /* 0x000fca00078e000a */
[----:B------:R0:W-:Y:S01]  /*31870*/  STL.64 [R1+0x1fb0], R12 ;  /* 0x001fb00c01007387 */ /* 0x0001e20000100a00 */
[----:B------:R1:W-:Y:S02]  /*31880*/  STL.64 [R1+0x1f88], R8 ;  /* 0x001f880801007387 */ /* 0x0003e40000100a00 */
[----:B0-----:R-:W-:Y:S01]  /*31890*/  IMAD.MOV.U32 R12, RZ, RZ, R27 ;  /* 0x000000ffff0c7224 */ /* 0x001fe200078e001b */
[----:B-1----:R-:W2:Y:S01]  /*318a0*/  LDL.LU R8, [R1+0x5c0] ;  /* 0x0005c00001087983 */ /* 0x002ea20000300800 */
[----:B------:R-:W2:Y:S02]  /*318b0*/  LDL.LU R9, [R1+0x5c4] ;  /* 0x0005c40001097983 */ /* 0x000ea40000300800 */
[----:B------:R-:W-:Y:S02]  /*318c0*/  IMAD.MOV.U32 R13, RZ, RZ, R20 ;  /* 0x000000ffff0d7224 */ /* 0x000fe400078e0014 */
[----:B------:R-:W4:Y:S01]  /*318d0*/  LDL.LU R10, [R1+0x5c8] ;  /* 0x0005c800010a7983 */ /* 0x000f220000300800 */
[----:B------:R-:W4:Y:S01]  /*318e0*/  LDL.LU R11, [R1+0x5cc] ;  /* 0x0005cc00010b7983 */ /* 0x000f220000300800 */
[----:B------:R-:W2:Y:S02]  /*318f0*/  LDL.LU R27, [R1+0x20fc] ;  /* 0x0020fc00011b7983 */ /* 0x000ea40000300800 */
[----:B------:R-:W2:Y:S02]  /*31900*/  LDL.LU R20, [R1+0x20f8] ;  /* 0x0020f80001147983 */ /* 0x000ea40000300800 */
[----:B------:R0:W-:Y:S02]  /*31910*/  STL.64 [R1+0x1fc8], R12 ;  /* 0x001fc80c01007387 */ /* 0x0001e40000100a00 */
[----:B0-----:R-:W-:-:S02]  /*31920*/  IMAD.MOV.U32 R12, RZ, RZ, R21 ;  /* 0x000000ffff0c7224 */ /* 0x001fc400078e0015 */
[----:B------:R-:W-:Y:S01]  /*31930*/  IMAD.MOV.U32 R13, RZ, RZ, R24 ;  /* 0x000000ffff0d7224 */ /* 0x000fe200078e0018 */
[----:B------:R-:W2:Y:S01]  /*31940*/  LDL.LU R21, [R1+0x20f4] ;  /* 0x0020f40001157983 */ /* 0x000ea20000300800 */
[----:B------:R-:W2:Y:S03]  /*31950*/  LDL.LU R24, [R1+0x20f0] ;  /* 0x0020f00001187983 */ /* 0x000ea60000300800 */
        /* <DEDUP_REMOVED lines=8> */
[----:B------:R-:W-:Y:S01]  /*319e0*/  IMAD.MOV.U32 R13, RZ, RZ, R4 ;  /* 0x000000ffff0d7224 */ /* 0x000fe200078e0004 */
[----:B------:R-:W2:Y:S01]  /*319f0*/  LDL.LU R25, [R1+0x20ec] ;  /* 0x0020ec0001197983 */ /* 0x000ea20000300800 */
[----:B------:R-:W2:Y:S03]  /*31a00*/  LDL.LU R4, [R1+0x20e8] ;  /* 0x0020e80001047983 */ /* 0x000ea60000300800 */
[----:B------:R0:W-:Y:S01]  /*31a10*/  STL.64 [R1+0x2010], R12 ;  /* 0x0020100c01007387 */ /* 0x0001e20000100a00 */
[----:B----4-:R-:W-:Y:S02]  /*31a20*/  STL.64 [R1+0x1fa8], R10 ;  /* 0x001fa80a01007387 */ /* 0x010fe40000100a00 */
[----:B------:R1:W-:Y:S02]  /*31a30*/  STL.64 [R1+0x1fa0], R8 ;  /* 0x001fa00801007387 */ /* 0x0003e40000100a00 */
[----:B0-----:R-:W-:-:S02]  /*31a40*/  IMAD.MOV.U32 R12, RZ, RZ, R5 ;  /* 0x000000ffff0c7224 */ /* 0x001fc400078e0005 */
[----:B------:R-:W-:Y:S01]  /*31a50*/  IMAD.MOV.U32 R13, RZ, RZ, R28 ;  /* 0x000000ffff0d7224 */ /* 0x000fe200078e001c */
[----:B-1----:R-:W4:Y:S01]  /*31a60*/  LDL.LU R8, [R1+0x5e0] ;  /* 0x0005e00001087983 */ /* 0x002f220000300800 */
[----:B------:R-:W4:Y:S02]  /*31a70*/  LDL.LU R9, [R1+0x5e4] ;  /* 0x0005e40001097983 */ /* 0x000f240000300800 */
[----:B------:R-:W2:Y:S02]  /*31a80*/  LDL.LU R10, [R1+0x5e8] ;  /* 0x0005e800010a7983 */ /* 0x000ea40000300800 */
[----:B------:R-:W2:Y:S01]  /*31a90*/  LDL.LU R11, [R1+0x5ec] ;  /* 0x0005ec00010b7983 */ /* 0x000ea20000300800 */
[----:B------:R-:W2:Y:S01]  /*31aa0*/  LDL.LU R5, [R1+0x20e4] ;  /* 0x0020e40001057983 */ /* 0x000ea20000300800 */
[----:B------:R-:W2:Y:S02]  /*31ab0*/  LDL.LU R28, [R1+0x20e0] ;  /* 0x0020e000011c7983 */ /* 0x000ea40000300800 */
[----:B------:R0:W-:Y:S02]  /*31ac0*/  STL.64 [R1+0x2030], R12 ;  /* 0x0020300c01007387 */ /* 0x0001e40000100a00 */
[----:B0-----:R-:W2:Y:S01]  /*31ad0*/  LDL.LU R12, [R1+0x640] ;  /* 0x00064000010c7983 */ /* 0x001ea20000300800 */
[----:B------:R-:W2:Y:S02]  /*31ae0*/  LDL.LU R13, [R1+0x644] ;  /* 0x00064400010d7983 */ /* 0x000ea40000300800 */
[----:B------:R-:W2:Y:S02]  /*31af0*/  LDL.LU R14, [R1+0x648] ;  /* 0x00064800010e7983 */ /* 0x000ea40000300800 */
[----:B------:R-:W2:Y:S02]  /*31b00*/  LDL.LU R15, [R1+0x64c] ;  /* 0x00064c00010f7983 */ /* 0x000ea40000300800 */
[----:B--2---:R-:W-:Y:S01]  /*31b10*/  STL.64 [R1+0x2040], R14 ;  /* 0x0020400e01007387 */ /* 0x004fe20000100a00 */
[----:B------:R3:W-:Y:S02]  /*31b20*/  STL.64 [R1+0x2038], R12 ;  /* 0x0020380c01007387 */ /* 0x0007e40000100a00 */
[----:B---3--:R-:W-:-:S02]  /*31b30*/  IMAD.MOV.U32 R12, RZ, RZ, R7 ;  /* 0x000000ffff0c7224 */ /* 0x008fc400078e0007 */
        /* <DEDUP_REMOVED lines=23> */
[----:B------:R0:W-:Y:S02]  /*31cb0*/  STL.64 [R1+0x2088], R12 ;  /* 0x0020880c01007387 */ /* 0x0001e40000100a00 */
[----:B0-----:R-:W-:Y:S02]  /*31cc0*/  IMAD.MOV.U32 R12, RZ, RZ, R21 ;  /* 0x000000ffff0c7224 */ /* 0x001fe400078e0015 */
[----:B------:R-:W-:Y:S01]  /*31cd0*/  IMAD.MOV.U32 R13, RZ, RZ, R20 ;  /* 0x000000ffff0d7224 */ /* 0x000fe200078e0014 */
[----:B----4-:R-:W-:Y:S01]  /*31ce0*/  STL.64 [R1+0x2008], R10 ;  /* 0x0020080a01007387 */ /* 0x010fe20000100a00 */
[----:B--2---:R0:W-:Y:S03]  /*31cf0*/  STL.64 [R1+0x2000], R8 ;  /* 0x0020000801007387 */ /* 0x0041e60000100a00 */
[----:B0-----:R-:W2:Y:S01]  /*31d00*/  LDL.LU R8, [R1+0x620] ;  /* 0x0006200001087983 */ /* 0x001ea20000300800 */
[----:B------:R-:W2:Y:S02]  /*31d10*/  LDL.LU R9, [R1+0x624] ;  /* 0x0006240001097983 */ /* 0x000ea40000300800 */
[----:B------:R-:W4:Y:S02]  /*31d20*/  LDL.LU R10, [R1+0x628] ;  /* 0x00062800010a7983 */ /* 0x000f240000300800 */
[----:B------:R-:W4:Y:S01]  /*31d30*/  LDL.LU R11, [R1+0x62c] ;  /* 0x00062c00010b7983 */ /* 0x000f220000300800 */
[----:B------:R0:W-:Y:S04]  /*31d40*/  STL.64 [R1+0x20a0], R12 ;  /* 0x0020a00c01007387 */ /* 0x0001e80000100a00 */
[----:B0-----:R-:W2:Y:S01]  /*31d50*/  LDL.LU R12, [R1+0x690] ;  /* 0x00069000010c7983 */ /* 0x001ea20000300800 */
[----:B------:R-:W2:Y:S02]  /*31d60*/  LDL.LU R13, [R1+0x694] ;  /* 0x00069400010d7983 */ /* 0x000ea40000300800 */
[----:B------:R-:W2:Y:S02]  /*31d70*/  LDL.LU R14, [R1+0x698] ;  /* 0x00069800010e7983 */ /* 0x000ea40000300800 */
[----:B------:R-:W2:Y:S02]  /*31d80*/  LDL.LU R15, [R1+0x69c] ;  /* 0x00069c00010f7983 */ /* 0x000ea40000300800 */
[----:B------:R-:W-:-:S02]  /*31d90*/  IMAD.MOV.U32 R21, RZ, RZ, R24 ;  /* 0x000000ffff157224 */ /* 0x000fc400078e0018 */
[----:B------:R-:W-:Y:S01]  /*31da0*/  IMAD.MOV.U32 R20, RZ, RZ, R25 ;  /* 0x000000ffff147224 */ /* 0x000fe200078e0019 */
[----:B--2---:R-:W-:Y:S01]  /*31db0*/  STL.64 [R1+0x20b8], R14 ;  /* 0x0020b80e01007387 */ /* 0x004fe20000100a00 */
[----:B------:R0:W-:Y:S03]  /*31dc0*/  STL.64 [R1+0x20b0], R12 ;  /* 0x0020b00c01007387 */ /* 0x0001e60000100a00 */
[----:B0-----:R-:W2:Y:S01]  /*31dd0*/  LDL.LU R12, [R1+0x6a0] ;  /* 0x0006a000010c7983 */ /* 0x001ea20000300800 */
[----:B------:R-:W2:Y:S02]  /*31de0*/  LDL.LU R13, [R1+0x6a4] ;  /* 0x0006a400010d7983 */ /* 0x000ea40000300800 */
[----:B------:R-:W2:Y:S02]  /*31df0*/  LDL.LU R14, [R1+0x6a8] ;  /* 0x0006a800010e7983 */ /* 0x000ea40000300800 */
[----:B------:R-:W2:Y:S01]  /*31e00*/  LDL.LU R15, [R1+0x6ac] ;  /* 0x0006ac00010f7983 */ /* 0x000ea20000300800 */
[----:B------:R-:W2:Y:S01]  /*31e10*/  LDL.LU R24, [R1+0x6b0] ;  /* 0x0006b00001187983 */ /* 0x000ea20000300800 */
[----:B------:R-:W2:Y:S02]  /*31e20*/  LDL.LU R25, [R1+0x6b4] ;  /* 0x0006b40001197983 */ /* 0x000ea40000300800 */
[----:B------:R-:W2:Y:S02]  /*31e30*/  LDL.LU R26, [R1+0x6b8] ;  /* 0x0006b800011a7983 */ /* 0x000ea40000300800 */
[----:B------:R-:W2:Y:S01]  /*31e40*/  LDL.LU R27, [R1+0x6bc] ;  /* 0x0006bc00011b7983 */ /* 0x000ea20000300800 */
[----:B----4-:R-:W-:Y:S01]  /*31e50*/  STL.64 [R1+0x2020], R10 ;  /* 0x0020200a01007387 */ /* 0x010fe20000100a00 */
[----:B------:R0:W-:Y:S03]  /*31e60*/  STL.64 [R1+0x2018], R8 ;  /* 0x0020180801007387 */ /* 0x0001e60000100a00 */
        /* <DEDUP_REMOVED lines=22> */
[----:B------:R-:W-:Y:S01]  /*31fd0*/  HMMA.16816.F32 R16, R16, R4, R24 ;  /* 0x000000041010723c */ /* 0x000fe20000001818 */
[----:B----4-:R-:W-:Y:S01]  /*31fe0*/  STL.64 [R1+0x2098], R10 ;  /* 0x0020980a01007387 */ /* 0x010fe20000100a00 */
[----:B--2---:R0:W-:Y:S03]  /*31ff0*/  STL.64 [R1+0x2090], R8 ;  /* 0x0020900801007387 */ /* 0x0041e60000100a00 */
[----:B0-----:R-:W2:Y:S01]  /*32000*/  LDL.LU R8, [R1+0x680] ;  /* 0x0006800001087983 */ /* 0x001ea20000300800 */
[----:B------:R-:W2:Y:S02]  /*32010*/  LDL.LU R9, [R1+0x684] ;  /* 0x0006840001097983 */ /* 0x000ea40000300800 */
[----:B------:R-:W2:Y:S02]  /*32020*/  LDL.LU R10, [R1+0x688] ;  /* 0x00068800010a7983 */ /* 0x000ea40000300800 */
[----:B------:R-:W2:Y:S01]  /*32030*/  LDL.LU R11, [R1+0x68c] ;  /* 0x00068c00010b7983 */ /* 0x000ea20000300800 */
[----:B------:R-:W4:Y:S01]  /*32040*/  LDL.LU.64 R26, [R1+0x20c8] ;  /* 0x0020c800011a7983 */ /* 0x000f220000300a00 */
[----:B------:R-:W4:Y:S11]  /*32050*/  LDL.LU.64 R24, [R1+0x20c0] ;  /* 0x0020c00001187983 */ /* 0x000f360000300a00 */
[----:B------:R0:W-:Y:S02]  /*32060*/  STL.64 [R1+0x6b0], R16 ;  /* 0x0006b01001007387 */ /* 0x0001e40000100a00 */
[----:B0-----:R-:W-:-:S02]  /*32070*/  IMAD.MOV.U32 R16, RZ, RZ, R23 ;  /* 0x000000ffff107224 */ /* 0x001fc400078e0017 */
[----:B------:R-:W-:Y:S01]  /*32080*/  IMAD.MOV.U32 R17, RZ, RZ, R22 ;  /* 0x000000ffff117224 */ /* 0x000fe200078e0016 */
[----:B------:R-:W-:Y:S01]  /*32090*/  STL.64 [R1+0x6b8], R18 ;  /* 0x0006b81201007387 */ /* 0x000fe20000100a00 */
[C---:B----4-:R-:W-:Y:S03]  /*320a0*/  HMMA.16816.F32 R20, R24.reuse, R20, R12 ;  /* 0x000000141814723c */ /* 0x050fe6000000180c */
[----:B------:R-:W4:Y:S01]  /*320b0*/  LDL.LU.64 R14, [R1+0x20b8] ;  /* 0x0020b800010e7983 */ /* 0x000f220000300a00 */
[----:B------:R-:W4:Y:S11]  /*320c0*/  LDL.LU.64 R12, [R1+0x20b0] ;  /* 0x0020b000010c7983 */ /* 0x000f360000300a00 */
[----:B------:R-:W-:Y:S08]  /*320d0*/  @!UPT UIADD3 URZ, URZ, URZ, URZ ;  /* 0x0000003f3f3ff290 */ /* 0x000ff0000fffe03f */
[----:B------:R0:W-:Y:S01]  /*320e0*/  STL.64 [R1+0x6a0], R20 ;  /* 0x0006a01401007387 */ /* 0x0001e20000100a00 */
[----:B------:R4:W-:Y:S03]  /*320f0*/  STL.64 [R1+0x6a8], R22 ;  /* 0x0006a81601007387 */ /* 0x0009e60000100a00 */
[----:B0-----:R-:W4:Y:S02]  /*32100*/  LDL.LU.64 R20, [R1+0x20a8] ;  /* 0x0020a80001147983 */ /* 0x001f240000300a00 */
[C---:B----4-:R-:W-:Y:S02]  /*32110*/  HMMA.16816.F32 R20, R24.reuse, R20, R12 ;  /* 0x000000141814723c */ /* 0x050fe4000000180c */
[----:B------:R-:W2:Y:S11]  /*32120*/  LDL.LU.64 R12, [R1+0x20a0] ;  /* 0x0020a000010c7983 */ /* 0x000eb60000300a00 */
[----:B------:R-:W-:Y:S10]  /*32130*/  @!UPT UIADD3 URZ, URZ, URZ, URZ ;  /* 0x0000003f3f3ff290 */ /* 0x000ff4000fffe03f */
[----:B------:R-:W-:Y:S01]  /*32140*/  STL.64 [R1+0x690], R20 ;  /* 0x0006901401007387 */ /* 0x000fe20000100a00 */
[----:B------:R-:W-:Y:S02]  /*32150*/  STL.64 [R1+0x698], R22 ;  /* 0x0006981601007387 */ /* 0x000fe40000100a00 */
[----:B------:R-:W-:Y:S01]  /*32160*/  LDSM.16.MT88.4 R20, [R28+0x6000] ;  /* 0x006000001c14783b */ /* 0x000fe20000004200 */
[C---:B--2---:R-:W-:Y:S01]  /*32170*/  HMMA.16816.F32 R12, R24.reuse, R12, R8 ;  /* 0x0000000c180c723c */ /* 0x044fe20000001808 */
[----:B------:R-:W2:Y:S02]  /*32180*/  LDL.LU.64 R10, [R1+0x2098] ;  /* 0x00209800010a7983 */ /* 0x000ea40000300a00 */
        /* <DEDUP_REMOVED lines=26> */
[----:B------:R-:W4:Y:S02]  /*32330*/  LDL.LU.64 R12, [R1+0x2038] ;  /* 0x00203800010c7983 */ /* 0x000f240000300a00 */
[C---:B----4-:R-:W-:Y:S01]  /*32340*/  HMMA.16816.F32 R16, R24.reuse, R16, R12 ;  /* 0x000000101810723c */ /* 0x050fe2000000180c */
[----:B------:R-:W2:Y:S11]  /*32350*/  LDL.LU.64 R12, [R1+0x2030] ;  /* 0x00203000010c7983 */ /* 0x000eb60000300a00 */
[----:B------:R-:W-:Y:S11]  /*32360*/  @!UPT UIADD3 URZ, URZ, URZ, URZ ;  /* 0x0000003f3f3ff290 */ /* 0x000ff6000fffe03f */
[----:B------:R-:W-:Y:S01]  /*32370*/  STL.64 [R1+0x640], R16 ;  /* 0x0006401001007387 */ /* 0x000fe20000100a00 */
[----:B------:R-:W-:Y:S02]  /*32380*/  STL.64 [R1+0x648], R18 ;  /* 0x0006481201007387 */ /* 0x000fe40000100a00 */
[----:B------:R-:W0:Y:S02]  /*32390*/  LDSM.16.MT88.4 R16, [R28+0x6080] ;  /* 0x006080001c10783b */ /* 0x000e240000004200 */
[----:B0-----:R-:W-:Y:S02]  /*323a0*/  STL.64 [R1+0x1e80], R18 ;  /* 0x001e801201007387 */ /* 0x001fe40000100a00 */
[----:B------:R0:W-:Y:S02]  /*323b0*/  STL.64 [R1+0x1e78], R16 ;  /* 0x001e781001007387 */ /* 0x0001e40000100a00 */
[----:B0-----:R-:W-:Y:S02]  /*323c0*/  IMAD.MOV.U32 R16, RZ, RZ, R3 ;  /* 0x000000ffff107224 */ /* 0x001fe400078e0003 */
[----:B------:R-:W-:Y:S01]  /*323d0*/  IMAD.MOV.U32 R17, RZ, RZ, R0 ;  /* 0x000000ffff117224 */ /* 0x000fe200078e0000 */
[----:B------:R-:W4:Y:S01]  /*323e0*/  LDL.LU R3, [R1+0x202c] ;  /* 0x00202c0001037983 */ /* 0x000f220000300800 */
[----:B------:R-:W3:Y:S01]  /*323f0*/  LDL.LU R0, [R1+0x2028] ;  /* 0x0020280001007983 */ /* 0x000ee20000300800 */
        /* <DEDUP_REMOVED lines=15> */
[C---:B--2---:R-:W-:Y:S01]  /*324f0*/  HMMA.16816.F32 R16, R24.reuse, R16, R12 ;  /* 0x000000101810723c */ /* 0x044fe2000000180c */
[----:B------:R-:W2:Y:S11]  /*32500*/  LDL.LU.64 R12, [R1+0x1fe8] ;  /* 0x001fe800010c7983 */ /* 0x000eb60000300a00 */
[----:B------:R-:W-:Y:S11]  /*32510*/  @!UPT UIADD3 URZ, URZ, URZ, URZ ;  /* 0x0000003f3f3ff290 */ /* 0x000ff6000fffe03f */
[----:B------:R3:W-:Y:S01]  /*32520*/  STL.64 [R1+0x610], R16 ;  /* 0x0006101001007387 */ /* 0x0007e20000100a00 */
[----:B------:R-:W-:Y:S02]  /*32530*/  STL.64 [R1+0x618], R18 ;  /* 0x0006181201007387 */ /* 0x000fe40000100a00 */
[----:B---3--:R-:W-:Y:S02]  /*32540*/  IMAD.MOV.U32 R16, RZ, RZ, R0 ;  /* 0x000000ffff107224 */ /* 0x008fe400078e0000 */
[----:B----4-:R-:W-:Y:S01]  /*32550*/  IMAD.MOV.U32 R17, RZ, RZ, R3 ;  /* 0x000000ffff117224 */ /* 0x010fe200078e0003 */
[----:B------:R-:W3:Y:S01]  /*32560*/  LDL.LU R0, [R1+0x1fe4] ;  /* 0x001fe40001007983 */ /* 0x000ee20000300800 */
[----:B------:R-:W4:Y:S01]  /*32570*/  LDL.LU R3, [R1+0x1fe0] ;  /* 0x001fe00001037983 */ /* 0x000f220000300800 */
[----:B--2---:R-:W-:Y:S02]  /*32580*/  HMMA.16816.F32 R12, R24, R12, R8 ;  /* 0x0000000c180c723c */ /* 0x004fe40000001808 */
[----:B------:R-:W2:Y:S01]  /*32590*/  LDL.LU.64 R10, [R1+0x1fd8] ;  /* 0x001fd800010a7983 */ /* 0x000ea20000300a00 */
[----:B------:R-:W2:Y:S11]  /*325a0*/  LDL.LU.64 R8, [R1+0x1fd0] ;  /* 0x001fd00001087983 */ /* 0x000eb60000300a00 */
[----:B------:R-:W-:Y:S09]  /*325b0*/  @!UPT UIADD3 URZ, URZ, URZ, URZ ;  /* 0x0000003f3f3ff290 */ /* 0x000ff2000fffe03f */
[----:B------:R0:W-:Y:S04]  /*325c0*/  STL.64 [R1+0x600], R12 ;  /* 0x0006000c01007387 */ /* 0x0001e80000100a00 */
[----:B0-----:R-:W2:Y:S01]  /*325d0*/  LDL.LU.64 R12, [R1+0x1fc8] ;  /* 0x001fc800010c7983 */ /* 0x001ea20000300a00 */
[----:B------:R-:W-:Y:S02]  /*325e0*/  IMAD.MOV.U32 R18, RZ, RZ, R29 ;  /* 0x000000ffff127224 */ /* 0x000fe400078e001d */
[----:B------:R-:W-:Y:S02]  /*325f0*/  IMAD.MOV.U32 R19, RZ, RZ, R2 ;  /* 0x000000ffff137224 */ /* 0x000fe400078e0002 */
        /* <DEDUP_REMOVED lines=16> */
[----:B------:R-:W-:Y:S02]  /*32700*/  IMAD.MOV.U32 R2, RZ, RZ, R14 ;  /* 0x000000ffff027224 */ /* 0x000fe400078e000e */
[----:B------:R-:W-:Y:S02]  /*32710*/  IMAD.MOV.U32 R29, RZ, RZ, R15 ;  /* 0x000000ffff1d7224 */ /* 0x000fe400078e000f */
[----:B------:R-:W2:Y:S04]  /*32720*/  LDL.LU.64 R14, [R1+0x1f98] ;  /* 0x001f9800010e7983 */ /* 0x000ea80000300a00 */
[----:B0-----:R-:W2:Y:S01]  /*32730*/  LDL.LU.64 R12, [R1+0x1f90] ;  /* 0x001f9000010c7983 */ /* 0x001ea20000300a00 */
[----:B------:R-:W-:Y:S02]  /*32740*/  STL [R1+0x1734], R29 ;  /* 0x0017341d01007387 */ /* 0x000fe40000100800 */
[----:B------:R-:W-:Y:S01]  /*32750*/  STL [R1+0x1730], R2 ;  /* 0x0017300201007387 */ /* 0x000fe20000100800 */
[C---:B--2---:R-:W-:Y:S11]  /*32760*/  HMMA.16816.F32 R8, R24.reuse, R12, R8 ;  /* 0x0000000c1808723c */ /* 0x044ff60000001808 */
[----:B------:R-:W-:Y:S11]  /*32770*/  @!UPT UIADD3 URZ, URZ, URZ, URZ ;  /* 0x0000003f3f3ff290 */ /* 0x000ff6000fffe03f */
[----:B------:R-:W-:Y:S01]  /*32780*/  @!UPT UIADD3 URZ, URZ, URZ, URZ ;  /* 0x0000003f3f3ff290 */ /* 0x000fe2000fffe03f */
[----:B------:R0:W-:Y:S01]  /*32790*/  STL.64 [R1+0x5c0], R8 ;  /* 0x0005c00801007387 */ /* 0x0001e20000100a00 */
[----:B------:R-:W-:Y:S03]  /*327a0*/  STL.64 [R1+0x5c8], R10 ;  /* 0x0005c80a01007387 */ /* 0x000fe60000100a00 */
[----:B0-----:R-:W2:Y:S01]  /*327b0*/  LDL.LU.64 R8, [R1+0x1f88] ;  /* 0x001f880001087983 */ /* 0x001ea20000300a00 */
[----:B------:R0:W-:Y:S02]  /*327c0*/  STL.64 [R1+0x1f40], R14 ;  /* 0x001f400e01007387 */ /* 0x0001e40000100a00 */
[----:B------:R-:W2:Y:S02]  /*327d0*/  LDL.LU R12, [R1+0x5b0] ;  /* 0x0005b000010c7983 */ /* 0x000ea40000300800 */
[----:B------:R-:W2:Y:S01]  /*327e0*/  LDL.LU R13, [R1+0x5b4] ;  /* 0x0005b400010d7983 */ /* 0x000ea20000300800 */
[----:B0-----:R-:W2:Y:S01]  /*327f0*/  LDL.LU R14, [R1+0x5b8] ;  /* 0x0005b800010e7983 */ /* 0x001ea20000300800 */
[----:B------:R-:W2:Y:S02]  /*32800*/  LDL.LU R15, [R1+0x5bc] ;  /* 0x0005bc00010f7983 */ /* 0x000ea40000300800 */
[C---:B--2---:R-:W-:Y:S01]  /*32810*/  HMMA.16816.F32 R12, R24.reuse, R8, R12 ;  /* 0x00000008180c723c */ /* 0x044fe2000000180c */
[----:B------:R-:W2:Y:S11]  /*32820*/  LDL.LU R8, [R1+0x380] ;  /* 0x0003800001087983 */ /* 0x000eb60000300800 */
[----:B------:R-:W-:Y:S11]  /*32830*/  @!UPT UIADD3 URZ, URZ, URZ, URZ ;  /* 0x0000003f3f3ff290 */ /* 0x000ff6000fffe03f */
[----:B------:R-:W-:Y:S01]  /*32840*/  STL.64 [R1+0x5b0], R12 ;  /* 0x0005b00c01007387 */ /* 0x000fe20000100a00 */
[----:B------:R0:W-:Y:S02]  /*32850*/  STL.64 [R1+0x5b8], R14 ;  /* 0x0005b80e01007387 */ /* 0x0001e40000100a00 */
[----:B------:R-:W2:Y:S01]  /*32860*/  LDL.LU R9, [R1+0x384] ;  /* 0x0003840001097983 */ /* 0x000ea20000300800 */
[----:B0-----:R-:W2:Y:S01]  /*32870*/  LDL.64 R14, [R1+0x78] ;  /* 0x00007800010e7983 */ /* 0x001ea20000100a00 */
[----:B----4-:R-:W-:Y:S02]  /*32880*/  IMAD.MOV.U32 R10, RZ, RZ, R3 ;  /* 0x000000ffff0a7224 */ /* 0x010fe400078e0003 */
[----:B---3--:R-:W-:Y:S01]  /*32890*/  IMAD.MOV.U32 R11, RZ, RZ, R0 ;  /* 0x000000ffff0b7224 */ /* 0x008fe200078e0000 */
[----:B--2---:R0:W-:Y:S04]  /*328a0*/  STL.64 [R1+0x1f70], R14 ;  /* 0x001f700e01007387 */ /* 0x0041e80000100a00 */
[----:B0-----:R-:W2:Y:S02]  /*328b0*/  LDL.64 R14, [R1+0x88] ;  /* 0x00008800010e7983 */ /* 0x001ea40000100a00 */
[----:B------:R-:W-:Y:S11]  /*328c0*/  HMMA.16816.F32 R24, R24, R4, R8 ;  /* 0x000000041818723c */ /* 0x000ff60000001808 */
[----:B------:R-:W-:Y:S11]  /*328d0*/  @!UPT UIADD3 URZ, URZ, URZ, URZ ;  /* 0x0000003f3f3ff290 */ /* 0x000ff6000fffe03f */
[----:B------:R-:W-:Y:S02]  /*328e0*/  @!UPT UIADD3 URZ, URZ, URZ, URZ ;  /* 0x0000003f3f3ff290 */ /* 0x000fe4000fffe03f */
[----:B------:R-:W-:Y:S02]  /*328f0*/  IMAD.MOV.U32 R8, RZ, RZ, R26 ;  /* 0x000000ffff087224 */ /* 0x000fe400078e001a */
[----:B------:R-:W-:Y:S02]  /*32900*/  IMAD.MOV.U32 R0, RZ, RZ, R25 ;  /* 0x000000ffff007224 */ /* 0x000fe400078e0019 */
[----:B------:R-:W-:Y:S01]  /*32910*/  IMAD.MOV.U32 R3, RZ, RZ, R27 ;  /* 0x000000ffff037224 */ /* 0x000fe200078e001b */
[----:B--2---:R0:W-:Y:S04]  /*32920*/  STL.64 [R1+0x1f80], R14 ;  /* 0x001f800e01007387 */ /* 0x0041e80000100a00 */
[----:B0-----:R-:W2:Y:S01]  /*32930*/  LDL.64 R14, [R1+0xb8] ;  /* 0x0000b800010e7983 */ /* 0x001ea20000100a00 */
[----:B------:R0:W-:Y:S03]  /*32940*/  STL [R1+0x380], R24 ;  /* 0x0003801801007387 */ /* 0x0001e60000100800 */
[----:B0-----:R-:W3:Y:S01]  /*32950*/  LDL.LU R24, [R1+0x320] ;  /* 0x0003200001187983 */ /* 0x001ee20000300800 */
[----:B------:R-:W3:Y:S02]  /*32960*/  LDL.LU R25, [R1+0x324] ;  /* 0x0003240001197983 */ /* 0x000ee40000300800 */
[----:B------:R-:W3:Y:S02]  /*32970*/  LDL.LU R26, [R1+0x328] ;  /* 0x00032800011a7983 */ /* 0x000ee40000300800 */
[----:B------:R-:W3:Y:S01]  /*32980*/  LDL.LU R27, [R1+0x32c] ;  /* 0x00032c00011b7983 */ /* 0x000ee20000300800 */
[----:B------:R0:W-:Y:S01]  /*32990*/  STL [R1+0x19f0], R8 ;  /* 0x0019f00801007387 */ /* 0x0001e20000100800 */
[----:B------:R-:W4:Y:S02]  /*329a0*/  LDL.64 R10, [R1+0xc8] ;  /* 0x0000c800010a7983 */ /* 0x000f240000100a00 */
[----:B------:R-:W-:Y:S02]  /*329b0*/  STL [R1+0x173c], R3 ;  /* 0x00173c0301007387 */ /* 0x000fe40000100800 */
[----:B------:R-:W-:Y:S01]  /*329c0*/  STL [R1+0x1738], R0 ;  /* 0x0017380001007387 */ /* 0x000fe20000100800 */
[C---:B----4-:R-:W-:Y:S01]  /*329d0*/  HMMA.16816.F32 R16, R20.reuse, R10, R16 ;  /* 0x0000000a1410723c */ /* 0x050fe20000001810 */
[----:B------:R-:W-:Y:S11]  /*329e0*/  IMAD.MOV.U32 R9, RZ, RZ, R11 ;  /* 0x000000ffff097224 */ /* 0x000ff600078e000b */
[----:B------:R-:W-:Y:S11]  /*329f0*/  @!UPT UIADD3 URZ, URZ, URZ, URZ ;  /* 0x0000003f3f3ff290 */ /* 0x000ff6000fffe03f */
[----:B------:R1:W-:Y:S01]  /*32a00*/  STL.64 [R1+0xa80], R16 ;  /* 0x000a801001007387 */ /* 0x0003e20000100a00 */
[----:B------:R-:W-:Y:S02]  /*32a10*/  STL.64 [R1+0xa88], R18 ;  /* 0x000a881201007387 */ /* 0x000fe40000100a00 */
[----:B------:R4:W-:Y:S02]  /*32a20*/  STL [R1+0x1ebc], R9 ;  /* 0x001ebc0901007387 */ /* 0x0009e40000100800 */
[----:B0-----:R-:W2:Y:S02]  /*32a30*/  LDL.LU R8, [R1+0x350] ;  /* 0x0003500001087983 */ /* 0x001ea40000300800 */
[----:B-1----:R-:W-:Y:S01]  /*32a40*/  IMAD.MOV.U32 R16, RZ, RZ, R10 ;  /* 0x000000ffff107224 */ /* 0x002fe200078e000a */
[----:B----4-:R-:W4:Y:S01]  /*32a50*/  LDL.LU R9, [R1+0x354] ;  /* 0x0003540001097983 */ /* 0x010f220000300800 */
[----:B------:R-:W4:Y:S02]  /*32a60*/  LDL.LU R10, [R1+0x358] ;  /* 0x00035800010a7983 */ /* 0x000f240000300800 */
[----:B------:R-:W4:Y:S01]  /*32a70*/  LDL.LU R11, [R1+0x35c] ;  /* 0x00035c00010b7983 */ /* 0x000f220000300800 */
[----:B------:R0:W-:Y:S04]  /*32a80*/  STL [R1+0x1eb8], R16 ;  /* 0x001eb81001007387 */ /* 0x0001e80000100800 */
[----:B0-----:R-:W2:Y:S01]  /*32a90*/  LDL.LU R16, [R1+0x360] ;  /* 0x0003600001107983 */ /* 0x001ea20000300800 */
[----:B------:R-:W2:Y:S02]  /*32aa0*/  LDL.LU R17, [R1+0x364] ;  /* 0x0003640001117983 */ /* 0x000ea40000300800 */
[----:B------:R-:W2:Y:S02]  /*32ab0*/  LDL.LU R18, [R1+0x368] ;  /* 0x0003680001127983 */ /* 0x000ea40000300800 */
[----:B------:R-:W2:Y:S02]  /*32ac0*/  LDL.LU R19, [R1+0x36c] ;  /* 0x00036c0001137983 */ /* 0x000ea40000300800 */
[C---:B--2---:R-:W-:Y:S11]  /*32ad0*/  HMMA.16816.F32 R16, R20.reuse, R14, R16 ;  /* 0x0000000e1410723c */ /* 0x044ff60000001810 */
[----:B------:R-:W-:Y:S11]  /*32ae0*/  @!UPT UIADD3 URZ, URZ, URZ, URZ ;  /* 0x0000003f3f3ff290 */ /* 0x000ff6000fffe03f */
[----:B------:R-:W-:Y:S01]  /*32af0*/  @!UPT UIADD3 URZ, URZ, URZ, URZ ;  /* 0x0000003f3f3ff290 */ /* 0x000fe2000fffe03f */
[----:B------:R0:W-:Y:S01]  /*32b00*/  STL.64 [R1+0xa70], R16 ;  /* 0x000a701001007387 */ /* 0x0001e20000100a00 */
[----:B------:R1:W-:Y:S02]  /*32b10*/  STL.64 [R1+0xa78], R18 ;  /* 0x000a781201007387 */ /* 0x0003e40000100a00 */
[----:B0-----:R-:W-:Y:S02]  /*32b20*/  IMAD.MOV.U32 R17, RZ, RZ, R15 ;  /* 0x000000ffff117224 */ /* 0x001fe400078e000f */
[----:B-1----:R-:W-:Y:S02]  /*32b30*/  IMAD.MOV.U32 R18, RZ, RZ, R14 ;  /* 0x000000ffff127224 */ /* 0x002fe400078e000e */
[----:B------:R-:W2:Y:S01]  /*32b40*/  LDL.LU.64 R14, [R1+0x1f80] ;  /* 0x001f8000010e7983 */ /* 0x000ea20000300a00 */
[----:B------:R-:W-:Y:S02]  /*32b50*/  STL [R1+0x1ec4], R17 ;  /* 0x001ec41101007387 */ /* 0x000fe40000100800 */
[----:B------:R0:W-:Y:S02]  /*32b60*/  STL [R1+0x1ec0], R18 ;  /* 0x001ec01201007387 */ /* 0x0001e40000100800 */
[----:B0-----:R-:W4:Y:S02]  /*32b70*/  LDL.64 R18, [R1+0xa8] ;  /* 0x0000a80001127983 */ /* 0x001f240000100a00 */
[----:B----4-:R-:W-:Y:S11]  /*32b80*/  HMMA.16816.F32 R8, R20, R18, R8 ;  /* 0x000000121408723c */ /* 0x010ff60000001808 */
[----:B------:R-:W-:Y:S11]  /*32b90*/  @!UPT UIADD3 URZ, URZ, URZ, URZ ;  /* 0x0000003f3f3ff290 */ /* 0x000ff6000fffe03f */
[----:B------:R-:W-:Y:S01]  /*32ba0*/  @!UPT UIADD3 URZ, URZ, URZ, URZ ;  /* 0x0000003f3f3ff290 */ /* 0x000fe2000fffe03f */
[----:B------:R-:W-:Y:S01]  /*32bb0*/  STL.64 [R1+0xa60], R8 ;  /* 0x000a600801007387 */ /* 0x000fe20000100a00 */
[----:B------:R0:W-:Y:S02]  /*32bc0*/  STL.64 [R1+0xa68], R10 ;  /* 0x000a680a01007387 */ /* 0x0001e40000100a00 */
[----:B------:R1:W-:Y:S02]  /*32bd0*/  STL [R1+0x1ecc], R19 ;  /* 0x001ecc1301007387 */ /* 0x0003e40000100800 */
[----:B------:R-:W4:Y:S01]  /*32be0*/  LDL.LU R16, [R1+0x340] ;  /* 0x0003400001107983 */ /* 0x000f220000300800 */
[----:B------:R-:W4:Y:S01]  /*32bf0*/  LDL.LU R17, [R1+0x344] ;  /* 0x0003440001117983 */ /* 0x000f220000300800 */
[----:B0-----:R-:W-:-:S03]  /*32c00*/  IMAD.MOV.U32 R10, RZ, RZ, R18 ;  /* 0x000000ffff0a7224 */ /* 0x001fc600078e0012 */
[----:B------:R-:W4:Y:S01]  /*32c10*/  LDL.LU R18, [R1+0x348] ;  /* 0x0003480001127983 */ /* 0x000f220000300800 */
[----:B-1----:R-:W4:Y:S02]  /*32c20*/  LDL.LU R19, [R1+0x34c] ;  /* 0x00034c0001137983 */ /* 0x002f240000300800 */
[----:B------:R0:W-:Y:S02]  /*32c30*/  STL [R1+0x1ec8], R10 ;  /* 0x001ec80a01007387 */ /* 0x0001e40000100800 */
[----:B0-----:R-:W4:Y:S02]  /*32c40*/  LDL.64 R10, [R1+0x98] ;  /* 0x00009800010a7983 */ /* 0x001f240000100a00 */
[----:B----4-:R-:W-:Y:S11]  /*32c50*/  HMMA.16816.F32 R16, R20, R10, R16 ;  /* 0x0000000a1410723c */ /* 0x010ff60000001810 */
[----:B------:R-:W-:Y:S11]  /*32c60*/  @!UPT UIADD3 URZ, URZ, URZ, URZ ;  /* 0x0000003f3f3ff290 */ /* 0x000ff6000fffe03f */
[----:B------:R-:W-:Y:S01]  /*32c70*/  @!UPT UIADD3 URZ, URZ, URZ, URZ ;  /* 0x0000003f3f3ff290 */ /* 0x000fe2000fffe03f */
[----:B------:R0:W-:Y:S01]  /*32c80*/  STL.64 [R1+0xa50], R16 ;  /* 0x000a501001007387 */ /* 0x0001e20000100a00 */
[----:B------:R-:W-:Y:S02]  /*32c90*/  STL.64 [R1+0xa58], R18 ;  /* 0x000a581201007387 */ /* 0x000fe40000100a00 */
[----:B0-----:R-:W-:-:S05]  /*32ca0*/  IMAD.MOV.U32 R16, RZ, RZ, R10 ;  /* 0x000000ffff107224 */ /* 0x001fca00078e000a */
[----:B------:R0:W-:Y:S04]  /*32cb0*/  STL [R1+0x1ed0], R16 ;  /* 0x001ed01001007387 */ /* 0x0001e80000100800 */
[----:B0-----:R-:W4:Y:S01]  /*32cc0*/  LDL.LU R16, [R1+0x330] ;  /* 0x0003300001107983 */ /* 0x001f220000300800 */
[----:B------:R-:W4:Y:S02]  /*32cd0*/  LDL.LU R17, [R1+0x334] ;  /* 0x0003340001117983 */ /* 0x000f240000300800 */
[----:B------:R-:W-:Y:S02]  /*32ce0*/  IMAD.MOV.U32 R18, RZ, RZ, R6 ;  /* 0x000000ffff127224 */ /* 0x000fe400078e0006 */
[----:B------:R-:W-:Y:S01]  /*32cf0*/  IMAD.MOV.U32 R19, RZ, RZ, R7 ;  /* 0x000000ffff137224 */ /* 0x000fe200078e0007 */
[----:B------:R-:W3:Y:S01]  /*32d00*/  LDL.LU R6, [R1+0x1f7c] ;  /* 0x001f7c0001067983 */ /* 0x000ee20000300800 */
[----:B------:R-:W3:Y:S02]  /*32d10*/  LDL.LU R7, [R1+0x1f78] ;  /* 0x001f780001077983 */ /* 0x000ee40000300800 */
[----:B--2---:R-:W-:-:S03]  /*32d20*/  IMAD.MOV.U32 R9, RZ, RZ, R15 ;  /* 0x000000ffff097224 */ /* 0x004fc600078e000f */
[C---:B----4-:R-:W-:Y:S11]  /*32d30*/  HMMA.16816.F32 R16, R20.reuse, R14, R16 ;  /* 0x0000000e1410723c */ /* 0x050ff60000001810 */
[----:B------:R-:W-:Y:S11]  /*32d40*/  @!UPT UIADD3 URZ, URZ, URZ, URZ ;  /* 0x0000003f3f3ff290 */ /* 0x000ff6000fffe03f */
[----:B------:R-:W-:Y:S01]  /*32d50*/  @!UPT UIADD3 URZ, URZ, URZ, URZ ;  /* 0x0000003f3f3ff290 */ /* 0x000fe2000fffe03f */
[----:B------:R-:W-:Y:S01]  /*32d60*/  STL.64 [R1+0x9f0], R16 ;  /* 0x0009f01001007387 */ /* 0x000fe20000100a00 */
[----:B------:R0:W-:Y:S02]  /*32d70*/  STL.64 [R1+0x9f8], R18 ;  /* 0x0009f81201007387 */ /* 0x0001e40000100a00 */
[----:B0-----:R-:W-:Y:S02]  /*32d80*/  IMAD.MOV.U32 R18, RZ, RZ, R14 ;  /* 0x000000ffff127224 */ /* 0x001fe400078e000e */
[----:B------:R-:W3:Y:S03]  /*32d90*/  LDL.LU.64 R14, [R1+0x1f70] ;  /* 0x001f7000010e7983 */ /* 0x000ee60000300a00 */
[----:B------:R0:W-:Y:S02]  /*32da0*/  STL [R1+0x1f58], R18 ;  /* 0x001f581201007387 */ /* 0x0001e40000100800 */
[----:B0-----:R-:W2:Y:S01]  /*32db0*/  LDL.64 R18, [R1+0x68] ;  /* 0x0000680001127983 */ /* 0x001ea20000100a00 */
[----:B---3--:R-:W-:Y:S01]  /*32dc0*/  HMMA.16816.F32 R24, R20, R14, R24 ;  /* 0x0000000e1418723c */ /* 0x008fe20000001818 */
[----:B------:R-:W-:-:S02]  /*32dd0*/  IMAD.MOV.U32 R8, RZ, RZ, R14 ;  /* 0x000000ffff087224 */ /* 0x000fc400078e000e */
[----:B------:R-:W-:Y:S11]  /*32de0*/  IMAD.MOV.U32 R5, RZ, RZ, R15 ;  /* 0x000000ffff057224 */ /* 0x000ff600078e000f */
[----:B------:R-:W-:Y:S09]  /*32df0*/  @!UPT UIADD3 URZ, URZ, URZ, URZ ;  /* 0x0000003f3f3ff290 */ /* 0x000ff2000fffe03f */
[----:B------:R-:W-:Y:S01]  /*32e00*/  STL.64 [R1+0x9d0], R24 ;  /* 0x0009d01801007387 */ /* 0x000fe20000100a00 */
[----:B------:R-:W-:Y:S02]  /*32e10*/  STL.64 [R1+0x9d8], R26 ;  /* 0x0009d81a01007387 */ /* 0x000fe40000100a00 */
[----:B------:R-:W-:Y:S02]  /*32e20*/  STL [R1+0x1f68], R11 ;  /* 0x001f680b01007387 */ /* 0x000fe40000100800 */
[----:B------:R0:W-:Y:S01]  /*32e30*/  STL.64 [R1+0x1f60], R8 ;  /* 0x001f600801007387 */ /* 0x0001e20000100a00 */
[----:B------:R-:W1:Y:S04]  /*32e40*/  LDSM.16.MT88.4 R24, [R28+0x6100] ;  /* 0x006100001c18783b */ /* 0x000e680000004200 */
[----:B0-----:R-:W2:Y:S01]  /*32e50*/  LDL.LU R8, [R1+0x590] ;  /* 0x0005900001087983 */ /* 0x001ea20000300800 */
[----:B------:R-:W2:Y:S02]  /*32e60*/  LDL.LU R9, [R1+0x594] ;  /* 0x0005940001097983 */ /* 0x000ea40000300800 */
[----:B------:R-:W2:Y:S02]  /*32e70*/  LDL.LU R10, [R1+0x598] ;  /* 0x00059800010a7983 */ /* 0x000ea40000300800 */
[----:B------:R-:W2:Y:S01]  /*32e80*/  LDL.LU R11, [R1+0x59c] ;  /* 0x00059c00010b7983 */ /* 0x000ea20000300800 */
[----:B------:R-:W-:Y:S01]  /*32e90*/  STL.64 [R1+0x1f28], R6 ;  /* 0x001f280601007387 */ /* 0x000fe20000100a00 */
[----:B------:R0:W-:Y:S02]  /*32ea0*/  STL [R1+0x1f20], R5 ;  /* 0x001f200501007387 */ /* 0x0001e40000100800 */
[----:B------:R-:W3:Y:S01]  /*32eb0*/  LDL.LU R4, [R1+0x560] ;  /* 0x0005600001047983 */ /* 0x000ee20000300800 */
[----:B0-----:R-:W3:Y:S01]  /*32ec0*/  LDL.LU R5, [R1+0x564] ;  /* 0x0005640001057983 */ /* 0x001ee20000300800 */
[----:B------:R-:W4:Y:S02]  /*32ed0*/  LDL.LU R6, [R1+0x568] ;  /* 0x0005680001067983 */ /* 0x000f240000300800 */
[----:B------:R-:W4:Y:S02]  /*32ee0*/  LDL.LU R7, [R1+0x56c] ;  /* 0x00056c0001077983 */ /* 0x000f240000300800 */
[----:B------:R-:W2:Y:S01]  /*32ef0*/  LDL.LU R12, [R1+0x570] ;  /* 0x00057000010c7983 */ /* 0x000ea20000300800 */
[----:B------:R-:W2:Y:S01]  /*32f00*/  LDL.LU R13, [R1+0x574] ;  /* 0x00057400010d7983 */ /* 0x000ea20000300800 */
        /* <DEDUP_REMOVED lines=8> */
[----:B----4-:R0:W-:Y:S01]  /*32f90*/  STL.64 [R1+0x1f38], R6 ;  /* 0x001f380601007387 */ /* 0x0101e20000100a00 */
[----:B---3--:R-:W-:Y:S03]  /*32fa0*/  STL.64 [R1+0x1f30], R4 ;  /* 0x001f300401007387 */ /* 0x008fe60000100a00 */
[----:B0-----:R-:W3:Y:S01]  /*32fb0*/  LDL.64 R6, [R1+0x48] ;  /* 0x0000480001067983 */ /* 0x001ee20000100a00 */
[----:B-1----:R0:W-:Y:S02]  /*32fc0*/  STL.64 [R1+0x1d48], R26 ;  /* 0x001d481a01007387 */ /* 0x0021e40000100a00 */
[----:B------:R-:W-:Y:S01]  /*32fd0*/  STL.64 [R1+0x1d40], R24 ;  /* 0x001d401801007387 */ /* 0x000fe20000100a00 */
[----:B0-----:R-:W4:Y:S01]  /*32fe0*/  LDL.64 R26, [R1+0x28] ;  /* 0x00002800011a7983 */ /* 0x001f220000100a00 */
[C---:B------:R-:W-:Y:S03]  /*32ff0*/  HMMA.16816.F32 R8, R20.reuse, R18, R8 ;  /* 0x000000121408723c */ /* 0x040fe60000001808 */
[----:B----4-:R0:W-:Y:S04]  /*33000*/  STL.64 [R1+0x1f18], R26 ;  /* 0x001f181a01007387 */ /* 0x0101e80000100a00 */
[----:B0-----:R-:W4:Y:S11]  /*33010*/  LDL.64 R26, [R1+0x38] ;  /* 0x00003800011a7983 */ /* 0x001f360000100a00 */
[----:B------:R-:W-:Y:S05]  /*33020*/  @!UPT UIADD3 URZ, URZ, URZ, URZ ;  /* 0x0000003f3f3ff290 */ /* 0x000fea000fffe03f */
[----:B------:R-:W-:Y:S02]  /*33030*/  STL.64 [R1+0x9c0], R8 ;  /* 0x0009c00801007387 */ /* 0x000fe40000100a00 */
[----:B------:R0:W-:Y:S02]  /*33040*/  STL.64 [R1+0x9c8], R10 ;  /* 0x0009c80a01007387 */ /* 0x0001e40000100a00 */
[----:B0-----:R-:W2:Y:S01]  /*33050*/  LDL.LU R11, [R1+0x1f68] ;  /* 0x001f6800010b7983 */ /* 0x001ea20000300800 */
[----:B------:R-:W3:Y:S02]  /*33060*/  LDL.LU.64 R8, [R1+0x1f60] ;  /* 0x001f600001087983 */ /* 0x000ee40000300a00 */
[----:B------:R-:W-:Y:S02]  /*33070*/  IMAD.MOV.U32 R10, RZ, RZ, R18 ;  /* 0x000000ffff0a7224 */ /* 0x000fe400078e0012 */
[----:B------:R-:W4:Y:S04]  /*33080*/  LDL.LU R18, [R1+0x1f58] ;  /* 0x001f580001127983 */ /* 0x000f280000300800 */
[----:B--2---:R0:W-:Y:S01]  /*33090*/  STL.64 [R1+0x1ee0], R10 ;  /* 0x001ee00a01007387 */ /* 0x0041e20000100a00 */
[----:B---3--:R-:W-:Y:S03]  /*330a0*/  STL.64 [R1+0x1ed8], R8 ;  /* 0x001ed80801007387 */ /* 0x008fe60000100a00 */
[----:B0-----:R-:W2:Y:S01]  /*330b0*/  LDL.64 R10, [R1+0x58] ;  /* 0x00005800010a7983 */ /* 0x001ea20000100a00 */
[----:B------:R-:W-:Y:S01]  /*330c0*/  IMAD.MOV.U32 R17, RZ, RZ, R19 ;  /* 0x000000ffff117224 */ /* 0x000fe200078e0013 */
        /* <DEDUP_REMOVED lines=8> */
[----:B----4-:R-:W-:Y:S02]  /*33150*/  STL.64 [R1+0x1ef0], R18 ;  /* 0x001ef01201007387 */ /* 0x010fe40000100a00 */
[----:B------:R0:W-:Y:S02]  /*33160*/  STL.64 [R1+0x1ee8], R16 ;  /* 0x001ee81001007387 */ /* 0x0001e40000100a00 */
[----:B0-----:R-:W3:Y:S01]  /*33170*/  LDL.LU R16, [R1+0x530] ;  /* 0x0005300001107983 */ /* 0x001ee20000300800 */
[----:B------:R-:W3:Y:S02]  /*33180*/  LDL.LU R17, [R1+0x534] ;  /* 0x0005340001117983 */ /* 0x000ee40000300800 */
[----:B------:R-:W4:Y:S02]  /*33190*/  LDL.LU R18, [R1+0x538] ;  /* 0x0005380001127983 */ /* 0x000f240000300800 */
[----:B------:R-:W4:Y:S01]  /*331a0*/  LDL.LU R19, [R1+0x53c] ;  /* 0x00053c0001137983 */ /* 0x000f220000300800 */
[C---:B--2---:R-:W-:Y:S01]  /*331b0*/  HMMA.16816.F32 R12, R20.reuse, R6, R12 ;  /* 0x00000006140c723c */ /* 0x044fe2000000180c */
[----:B----4-:R-:W-:Y:S01]  /*331c0*/  STL.64 [R1+0x1f10], R18 ;  /* 0x001f101201007387 */ /* 0x010fe20000100a00 */
[----:B---3--:R0:W-:Y:S03]  /*331d0*/  STL.64 [R1+0x1f08], R16 ;  /* 0x001f081001007387 */ /* 0x0081e60000100a00 */
[----:B0-----:R-:W2:Y:S01]  /*331e0*/  LDL.LU R16, [R1+0x540] ;  /* 0x0005400001107983 */ /* 0x001ea20000300800 */
[----:B------:R-:W2:Y:S02]  /*331f0*/  LDL.LU R17, [R1+0x544] ;  /* 0x0005440001117983 */ /* 0x000ea40000300800 */
[----:B------:R-:W2:Y:S02]  /*33200*/  LDL.LU R18, [R1+0x548] ;  /* 0x0005480001127983 */ /* 0x000ea40000300800 */
[----:B------:R-:W2:Y:S01]  /*33210*/  LDL.LU R19, [R1+0x54c] ;  /* 0x00054c0001137983 */ /* 0x000ea20000300800 */
[----:B------:R-:W3:Y:S11]  /*33220*/  LDL.64 R10, [R1+0x8] ;  /* 0x00000800010a7983 */ /* 0x000ef60000100a00 */
[----:B------:R-:W-:Y:S01]  /*33230*/  @!UPT UIADD3 URZ, URZ, URZ, URZ ;  /* 0x0000003f3f3ff290 */ /* 0x000fe2000fffe03f */
[----:B------:R0:W-:Y:S02]  /*33240*/  STL.64 [R1+0x580], R12 ;  /* 0x0005800c01007387 */ /* 0x0001e40000100a00 */
[----:B------:R1:W-:Y:S02]  /*33250*/  STL.64 [R1+0x588], R14 ;  /* 0x0005880e01007387 */ /* 0x0003e40000100a00 */
[----:B0-----:R-:W-:Y:S01]  /*33260*/  IMAD.MOV.U32 R13, RZ, RZ, R6 ;  /* 0x000000ffff0d7224 */ /* 0x001fe200078e0006 */
[----:B-1----:R-:W4:Y:S01]  /*33270*/  LDL.LU.64 R14, [R1+0x1f40] ;  /* 0x001f4000010e7983 */ /* 0x002f220000300a00 */
[----:B------:R-:W-:Y:S02]  /*33280*/  IMAD.MOV.U32 R12, RZ, RZ, R7 ;  /* 0x000000ffff0c7224 */ /* 0x000fe400078e0007 */
        /* <DEDUP_REMOVED lines=8> */
[----:B------:R-:W3:Y:S02]  /*33310*/  LDL.LU R5, [R1+0x1f20] ;  /* 0x001f200001057983 */ /* 0x000ee40000300800 */
[----:B------:R-:W-:Y:S02]  /*33320*/  IMAD.MOV.U32 R4, RZ, RZ, R26 ;  /* 0x000000ffff047224 */ /* 0x000fe400078e001a */
[----:B------:R-:W-:Y:S02]  /*33330*/  IMAD.MOV.U32 R3, RZ, RZ, R27 ;  /* 0x000000ffff037224 */ /* 0x000fe400078e001b */
[----:B------:R-:W4:Y:S04]  /*33340*/  LDL.LU.64 R26, [R1+0x1f18] ;  /* 0x001f1800011a7983 */ /* 0x000f280000300a00 */
[----:B--2---:R-:W-:Y:S01]  /*33350*/  STL.64 [R1+0x1e90], R6 ;  /* 0x001e900601007387 */ /* 0x004fe20000100a00 */
[----:B---3--:R0:W-:Y:S03]  /*33360*/  STL.64 [R1+0x1e88], R4 ;  /* 0x001e880401007387 */ /* 0x0081e60000100a00 */
[----:B0-----:R-:W4:Y:S01]  /*33370*/  LDL.LU R4, [R1+0x550] ;  /* 0x0005500001047983 */ /* 0x001f220000300800 */
[----:B------:R-:W4:Y:S02]  /*33380*/  LDL.LU R5, [R1+0x554] ;  /* 0x0005540001057983 */ /* 0x000f240000300800 */
[----:B------:R-:W4:Y:S02]  /*33390*/  LDL.LU R6, [R1+0x558] ;  /* 0x0005580001067983 */ /* 0x000f240000300800 */
[----:B------:R-:W4:Y:S02]  /*333a0*/  LDL.LU R7, [R1+0x55c] ;  /* 0x00055c0001077983 */ /* 0x000f240000300800 */
[C---:B----4-:R-:W-:Y:S11]  /*333b0*/  HMMA.16816.F32 R4, R20.reuse, R26, R4 ;  /* 0x0000001a1404723c */ /* 0x050ff60000001804 */
[----:B------:R-:W-:Y:S11]  /*333c0*/  @!UPT UIADD3 URZ, URZ, URZ, URZ ;  /* 0x0000003f3f3ff290 */ /* 0x000ff6000fffe03f */
[----:B------:R-:W-:Y:S01]  /*333d0*/  @!UPT UIADD3 URZ, URZ, URZ, URZ ;  /* 0x0000003f3f3ff290 */ /* 0x000fe2000fffe03f */
[----:B------:R0:W-:Y:S01]  /*333e0*/  STL.64 [R1+0x560], R4 ;  /* 0x0005600401007387 */ /* 0x0001e20000100a00 */
[----:B------:R-:W-:Y:S02]  /*333f0*/  STL.64 [R1+0x568], R6 ;  /* 0x0005680601007387 */ /* 0x000fe40000100a00 */
[----:B------:R-:W2:Y:S02]  /*33400*/  LDL.LU R24, [R1+0x440] ;  /* 0x0004400001187983 */ /* 0x000ea40000300800 */
[----:B------:R-:W2:Y:S02]  /*33410*/  LDL.LU R25, [R1+0x444] ;  /* 0x0004440001197983 */ /* 0x000ea40000300800 */
[----:B0-----:R-:W-:Y:S02]  /*33420*/  IMAD.MOV.U32 R5, RZ, RZ, R26 ;  /* 0x000000ffff057224 */ /* 0x001fe400078e001a */
[----:B------:R-:W-:Y:S01]  /*33430*/  IMAD.MOV.U32 R4, RZ, RZ, R27 ;  /* 0x000000ffff047224 */ /* 0x000fe200078e001b */
[----:B------:R-:W3:Y:S01]  /*33440*/  LDL.LU R26, [R1+0x448] ;  /* 0x00044800011a7983 */ /* 0x000ee20000300800 */
[----:B------:R-:W3:Y:S03]  /*33450*/  LDL.LU R27, [R1+0x44c] ;  /* 0x00044c00011b7983 */ /* 0x000ee60000300800 */
[----:B---3--:R0:W-:Y:S01]  /*33460*/  STL.64 [R1+0x1d60], R26 ;  /* 0x001d601a01007387 */ /* 0x0081e20000100a00 */
[----:B--2---:R-:W-:Y:S03]  /*33470*/  STL.64 [R1+0x1d58], R24 ;  /* 0x001d581801007387 */ /* 0x004fe60000100a00 */
[----:B0-----:R-:W2:Y:S02]  /*33480*/  LDL.64 R26, [R1+0x18] ;  /* 0x00001800011a7983 */ /* 0x001ea40000100a00 */
[----:B--2---:R-:W-:Y:S01]  /*33490*/  HMMA.16816.F32 R16, R20, R26, R16 ;  /* 0x0000001a1410723c */ /* 0x004fe20000001810 */
[----:B------:R-:W-:-:S02]  /*334a0*/  IMAD.MOV.U32 R2, RZ, RZ, R26 ;  /* 0x000000ffff027224 */ /* 0x000fc400078e001a */
[----:B------:R-:W-:-:S04]  /*334b0*/  IMAD.MOV.U32 R0, RZ, RZ, R27 ;  /* 0x000000ffff007224 */ /* 0x000fc800078e001b */
[----:B------:R-:W-:Y:S02]  /*334c0*/  IMAD.MOV.U32 R26, RZ, RZ, R14 ;  /* 0x000000ffff1a7224 */ /* 0x000fe400078e000e */
[----:B------:R-:W-:Y:S11]  /*334d0*/  IMAD.MOV.U32 R27, RZ, RZ, R15 ;  /* 0x000000ffff1b7224 */ /* 0x000ff600078e000f */
[----:B------:R-:W-:Y:S03]  /*334e0*/  @!UPT UIADD3 URZ, URZ, URZ, URZ ;  /* 0x0000003f3f3ff290 */ /* 0x000fe6000fffe03f */
[----:B------:R-:W-:Y:S01]  /*334f0*/  STL.64 [R1+0x550], R16 ;  /* 0x0005501001007387 */ /* 0x000fe20000100a00 */
[----:B------:R0:W-:Y:S03]  /*33500*/  STL.64 [R1+0x558], R18 ;  /* 0x0005581201007387 */ /* 0x0001e60000100a00 */
[----:B0-----:R-:W2:Y:S01]  /*33510*/  LDL.LU.64 R18, [R1+0x1f10] ;  /* 0x001f100001127983 */ /* 0x001ea20000300a00 */
[----:B------:R-:W2:Y:S02]  /*33520*/  LDL.LU.64 R16, [R1+0x1f08] ;  /* 0x001f080001107983 */ /* 0x000ea40000300a00 */
[----:B------:R-:W3:Y:S02]  /*33530*/  LDL.LU R24, [R1+0x450] ;  /* 0x0004500001187983 */ /* 0x000ee40000300800 */
[----:B------:R-:W3:Y:S01]  /*33540*/  LDL.LU R25, [R1+0x454] ;  /* 0x0004540001197983 */ /* 0x000ee20000300800 */
[----:B------:R-:W4:Y:S01]  /*33550*/  LDL.LU R14, [R1+0x1f04] ;  /* 0x001f0400010e7983 */ /* 0x000f220000300800 */
[----:B------:R-:W2:Y:S02]  /*33560*/  LDL.LU R15, [R1+0x1f00] ;  /* 0x001f0000010f7983 */ /* 0x000ea40000300800 */
[----:B------:R0:W-:Y:S02]  /*33570*/  STL.64 [R1+0x1d70], R26 ;  /* 0x001d701a01007387 */ /* 0x0001e40000100a00 */
[----:B0-----:R-:W-:-:S02]  /*33580*/  IMAD.MOV.U32 R26, RZ, RZ, R2 ;  /* 0x000000ffff1a7224 */ /* 0x001fc400078e0002 */
[----:B------:R-:W-:Y:S01]  /*33590*/  IMAD.MOV.U32 R27, RZ, RZ, R0 ;  /* 0x000000ffff1b7224 */ /* 0x000fe200078e0000 */
[----:B---3--:R0:W-:Y:S04]  /*335a0*/  STL.64 [R1+0x1d68], R24 ;  /* 0x001d681801007387 */ /* 0x0081e80000100a00 */
[----:B------:R4:W-:Y:S01]  /*335b0*/  STL.64 [R1+0x1d80], R26 ;  /* 0x001d801a01007387 */ /* 0x0009e20000100a00 */
[----:B0-----:R-:W3:Y:S01]  /*335c0*/  LDL.LU R24, [R1+0x520] ;  /* 0x0005200001187983 */ /* 0x001ee20000300800 */
[----:B------:R-:W3:Y:S02]  /*335d0*/  LDL.LU R25, [R1+0x524] ;  /* 0x0005240001197983 */ /* 0x000ee40000300800 */
[----:B----4-:R-:W-:Y:S02]  /*335e0*/  IMAD.MOV.U32 R26, RZ, RZ, R14 ;  /* 0x000000ffff1a7224 */ /* 0x010fe400078e000e */
[----:B--2---:R-:W-:Y:S01]  /*335f0*/  IMAD.MOV.U32 R27, RZ, RZ, R15 ;  /* 0x000000ffff1b7224 */ /* 0x004fe200078e000f */
[----:B------:R-:W3:Y:S01]  /*33600*/  LDL.LU R14, [R1+0x1efc] ;  /* 0x001efc00010e7983 */ /* 0x000ee20000300800 */
[----:B------:R-:W3:Y:S01]  /*33610*/  LDL.LU R15, [R1+0x1ef8] ;  /* 0x001ef800010f7983 */ /* 0x000ee20000300800 */
[----:B------:R-:W-:Y:S01]  /*33620*/  HMMA.16816.F32 R16, R20, R10, R16 ;  /* 0x0000000a1410723c */ /* 0x000fe20000001810 */
[----:B------:R-:W2:Y:S02]  /*33630*/  LDL R29, [R1+0x14fc] ;  /* 0x0014fc00011d7983 */ /* 0x000ea40000100800 */
[----:B------:R-:W-:-:S02]  /*33640*/  IMAD.MOV.U32 R2, RZ, RZ, R10 ;  /* 0x000000ffff027224 */ /* 0x000fc400078e000a */
[----:B------:R-:W-:Y:S11]  /*33650*/  IMAD.MOV.U32 R0, RZ, RZ, R11 ;  /* 0x000000ffff007224 */ /* 0x000ff600078e000b */
[----:B------:R-:W-:Y:S07]  /*33660*/  @!UPT UIADD3 URZ, URZ, URZ, URZ ;  /* 0x0000003f3f3ff290 */ /* 0x000fee000fffe03f */
[----:B------:R-:W-:Y:S01]  /*33670*/  STL.64 [R1+0x540], R16 ;  /* 0x0005401001007387 */ /* 0x000fe20000100a00 */
[----:B------:R0:W-:Y:S03]  /*33680*/  STL.64 [R1+0x548], R18 ;  /* 0x0005481201007387 */ /* 0x0001e60000100a00 */
[----:B0-----:R-:W4:Y:S01]  /*33690*/  LDL.LU.64 R18, [R1+0x1ef0] ;  /* 0x001ef00001127983 */ /* 0x001f220000300a00 */
[----:B------:R-:W2:Y:S02]  /*336a0*/  LDL.LU.64 R16, [R1+0x1ee8] ;  /* 0x001ee80001107983 */ /* 0x000ea40000300a00 */
[----:B------:R-:W2:Y:S02]  /*336b0*/  LDL.LU.64 R10, [R1+0x1ee0] ;  /* 0x001ee000010a7983 */ /* 0x000ea40000300a00 */
[----:B------:R-:W2:Y:S01]  /*336c0*/  LDL.LU.64 R8, [R1+0x1ed8] ;  /* 0x001ed80001087983 */ /* 0x000ea20000300a00 */
[----:B---3--:R-:W-:Y:S11]  /*336d0*/  HMMA.16816.F32 R24, R20, R14, R24 ;  /* 0x0000000e1418723c */ /* 0x008ff60000001818 */
[----:B------:R-:W-:Y:S11]  /*336e0*/  @!UPT UIADD3 URZ, URZ, URZ, URZ ;  /* 0x0000003f3f3ff290 */ /* 0x000ff6000fffe03f */
[----:B------:R-:W-:Y:S01]  /*336f0*/  @!UPT UIADD3 URZ, URZ, URZ, URZ ;  /* 0x0000003f3f3ff290 */ /* 0x000fe2000fffe03f */
[----:B------:R-:W-:Y:S01]  /*33700*/  STL.64 [R1+0x370], R24 ;  /* 0x0003701801007387 */ /* 0x000fe20000100a00 */
[----:B------:R0:W-:Y:S02]  /*33710*/  STL.64 [R1+0x378], R26 ;  /* 0x0003781a01007387 */ /* 0x0001e40000100a00 */
[----:B0-----:R-:W-:Y:S02]  /*33720*/  IMAD.MOV.U32 R26, RZ, RZ, R5 ;  /* 0x000000ffff1a7224 */ /* 0x001fe400078e0005 */
[----:B------:R-:W-:-:S05]  /*33730*/  IMAD.MOV.U32 R27, RZ, RZ, R4 ;  /* 0x000000ffff1b7224 */ /* 0x000fca00078e0004 */
[----:B------:R0:W-:Y:S01]  /*33740*/  STL.64 [R1+0x1d98], R26 ;  /* 0x001d981a01007387 */ /* 0x0001e20000100a00 */
[----:B------:R-:W3:Y:S02]  /*33750*/  LDL.LU R24, [R1+0x480] ;  /* 0x0004800001187983 */ /* 0x000ee40000300800 */
[----:B------:R-:W3:Y:S01]  /*33760*/  LDL.LU R25, [R1+0x484] ;  /* 0x0004840001197983 */ /* 0x000ee20000300800 */
[----:B0-----:R-:W2:Y:S01]  /*33770*/  LDL.LU R26, [R1+0x488] ;  /* 0x00048800011a7983 */ /* 0x001ea20000300800 */
[----:B------:R-:W2:Y:S03]  /*33780*/  LDL.LU R27, [R1+0x48c] ;  /* 0x00048c00011b7983 */ /* 0x000ea60000300800 */
[----:B--2---:R0:W-:Y:S01]  /*33790*/  STL.64 [R1+0x1da8], R26 ;  /* 0x001da81a01007387 */ /* 0x0041e20000100a00 */
[----:B---3--:R-:W-:Y:S02]  /*337a0*/  STL.64 [R1+0x1da0], R24 ;  /* 0x001da01801007387 */ /* 0x008fe40000100a00 */
[----:B0-----:R-:W-:-:S02]  /*337b0*/  IMAD.MOV.U32 R26, RZ, RZ, R13 ;  /* 0x000000ffff1a7224 */ /* 0x001fc400078e000d */
[----:B------:R-:W-:-:S05]  /*337c0*/  IMAD.MOV.U32 R27, RZ, RZ, R12 ;  /* 0x000000ffff1b7224 */ /* 0x000fca00078e000c */
[----:B------:R-:W-:Y:S01]  /*337d0*/  STL.64 [R1+0x1dc0], R26 ;  /* 0x001dc01a01007387 */ /* 0x000fe20000100a00 */
[----:B------:R0:W-:Y:S02]  /*337e0*/  STL.64 [R1+0x1d78], R14 ;  /* 0x001d780e01007387 */ /* 0x0001e40000100a00 */
[----:B------:R-:W2:Y:S02]  /*337f0*/  LDL.LU R12, [R1+0x460] ;  /* 0x00046000010c7983 */ /* 0x000ea40000300800 */
[----:B------:R-:W2:Y:S01]  /*33800*/  LDL.LU R13, [R1+0x464] ;  /* 0x00046400010d7983 */ /* 0x000ea20000300800 */
[----:B0-----:R-:W3:Y:S01]  /*33810*/  LDL.LU R14, [R1+0x468] ;  /* 0x00046800010e7983 */ /* 0x001ee20000300800 */
[----:B------:R-:W3:Y:S02]  /*33820*/  LDL.LU R15, [R1+0x46c] ;  /* 0x00046c00010f7983 */ /* 0x000ee40000300800 */
[----:B------:R-:W-:Y:S02]  /*33830*/  IMAD.MOV.U32 R26, RZ, RZ, R16 ;  /* 0x000000ffff1a7224 */ /* 0x000fe400078e0010 */
[----:B----4-:R-:W-:Y:S01]  /*33840*/  IMAD.MOV.U32 R27, RZ, RZ, R19 ;  /* 0x000000ffff1b7224 */ /* 0x010fe200078e0013 */
[----:B------:R-:W4:Y:S01]  /*33850*/  LDL.LU R16, [R1+0x1ed0] ;  /* 0x001ed00001107983 */ /* 0x000f220000300800 */
[----:B------:R-:W4:Y:S03]  /*33860*/  LDL.LU R19, [R1+0x1ecc] ;  /* 0x001ecc0001137983 */ /* 0x000f260000300800 */
[----:B------:R0:W-:Y:S02]  /*33870*/  STL.64 [R1+0x1dd8], R26 ;  /* 0x001dd81a01007387 */ /* 0x0001e40000100a00 */
[----:B0-----:R-:W-:-:S02]  /*33880*/  IMAD.MOV.U32 R26, RZ, RZ, R10 ;  /* 0x000000ffff1a7224 */ /* 0x001fc400078e000a */
[----:B------:R-:W-:Y:S01]  /*33890*/  IMAD.MOV.U32 R27, RZ, RZ, R17 ;  /* 0x000000ffff1b7224 */ /* 0x000fe200078e0011 */
[----:B---3--:R-:W-:Y:S01]  /*338a0*/  STL.64 [R1+0x1d90], R14 ;  /* 0x001d900e01007387 */ /* 0x008fe20000100a00 */
[----:B--2---:R0:W-:Y:S03]  /*338b0*/  STL.64 [R1+0x1d88], R12 ;  /* 0x001d880c01007387 */ /* 0x0041e60000100a00 */
[----:B0-----:R-:W2:Y:S01]  /*338c0*/  LDL.LU R12, [R1+0x470] ;  /* 0x00047000010c7983 */ /* 0x001ea20000300800 */
[----:B------:R-:W2:Y:S02]  /*338d0*/  LDL.LU R13, [R1+0x474] ;  /* 0x00047400010d7983 */ /* 0x000ea40000300800 */
[----:B------:R-:W3:Y:S02]  /*338e0*/  LDL.LU R14, [R1+0x478] ;  /* 0x00047800010e7983 */ /* 0x000ee40000300800 */
[----:B------:R-:W3:Y:S01]  /*338f0*/  LDL.LU R15, [R1+0x47c] ;  /* 0x00047c00010f7983 */ /* 0x000ee20000300800 */
[----:B------:R-:W2:Y:S01]  /*33900*/  LDL.LU R10, [R1+0x1ec8] ;  /* 0x001ec800010a7983 */ /* 0x000ea20000300800 */
[----:B------:R-:W2:Y:S02]  /*33910*/  LDL.LU R17, [R1+0x1ec4] ;  /* 0x001ec40001117983 */ /* 0x000ea40000300800 */
[----:B------:R0:W-:Y:S02]  /*33920*/  STL.64 [R1+0x1df0], R26 ;  /* 0x001df01a01007387 */ /* 0x0001e40000100a00 */
[----:B------:R-:W2:Y:S01]  /*33930*/  LDL.LU R24, [R1+0x240] ;  /* 0x0002400001187983 */ /* 0x000ea20000300800 */
[----:B------:R-:W2:Y:S04]  /*33940*/  LDL.LU R25, [R1+0x244] ;  /* 0x0002440001197983 */ /* 0x000ea80000300800 */
[----:B0-----:R-:W2:Y:S01]  /*33950*/  LDL.LU R26, [R1+0x248] ;  /* 0x00024800011a7983 */ /* 0x001ea20000300800 */
[----:B------:R-:W2:Y:S03]  /*33960*/  LDL.LU R27, [R1+0x24c] ;  /* 0x00024c00011b7983 */ /* 0x000ea60000300800 */
[----:B--2---:R0:W-:Y:S01]  /*33970*/  STL.64 [R1+0x1e00], R26 ;  /* 0x001e001a01007387 */ /* 0x0041e20000100a00 */
[----:B------:R-:W-:Y:S02]  /*33980*/  STL.64 [R1+0x1df8], R24 ;  /* 0x001df81801007387 */ /* 0x000fe40000100a00 */
[----:B0-----:R-:W-:-:S02]  /*33990*/  IMAD.MOV.U32 R26, RZ, RZ, R18 ;  /* 0x000000ffff1a7224 */ /* 0x001fc400078e0012 */
[----:B------:R-:W-:Y:S01]  /*339a0*/  IMAD.MOV.U32 R27, RZ, RZ, R9 ;  /* 0x000000ffff1b7224 */ /* 0x000fe200078e0009 */
[----:B------:R-:W2:Y:S01]  /*339b0*/  LDL.LU R18, [R1+0x1ec0] ;  /* 0x001ec00001127983 */ /* 0x000ea20000300800 */
[----:B------:R-:W2:Y:S03]  /*339c0*/  LDL.LU R9, [R1+0x1ebc] ;  /* 0x001ebc0001097983 */ /* 0x000ea60000300800 */
[----:B------:R-:W-:Y:S01]  /*339d0*/  STL.64 [R1+0x1e18], R26 ;  /* 0x001e181a01007387 */ /* 0x000fe20000100a00 */
[----:B---3--:R-:W-:Y:S02]  /*339e0*/  STL.64 [R1+0x1db8], R14 ;  /* 0x001db80e01007387 */ /* 0x008fe40000100a00 */
[----:B------:R0:W-:Y:S02]  /*339f0*/  STL.64 [R1+0x1db0], R12 ;  /* 0x001db00c01007387 */ /* 0x0001e40000100a00 */
[----:B0-----:R-:W3:Y:S01]  /*33a00*/  LDL.LU R12, [R1+0x490] ;  /* 0x00049000010c7983 */ /* 0x001ee20000300800 */
[----:B------:R-:W3:Y:S02]  /*33a10*/  LDL.LU R13, [R1+0x494] ;  /* 0x00049400010d7983 */ /* 0x000ee40000300800 */
[----:B------:R-:W2:Y:S02]  /*33a20*/  LDL.LU R14, [R1+0x498] ;  /* 0x00049800010e7983 */ /* 0x000ea40000300800 */
[----:B------:R-:W2:Y:S02]  /*33a30*/  LDL.LU R15, [R1+0x49c] ;  /* 0x00049c00010f7983 */ /* 0x000ea40000300800 */
[----:B----4-:R-:W-:-:S02]  /*33a40*/  IMAD.MOV.U32 R26, RZ, RZ, R16 ;  /* 0x000000ffff1a7224 */ /* 0x010fc400078e0010 */
[----:B------:R-:W-:Y:S01]  /*33a50*/  IMAD.MOV.U32 R27, RZ, RZ, R11 ;  /* 0x000000ffff1b7224 */ /* 0x000fe200078e000b */
[----:B------:R-:W4:Y:S01]  /*33a60*/  LDL.LU R16, [R1+0x1eb8] ;  /* 0x001eb80001107983 */ /* 0x000f220000300800 */
[----:B------:R-:W4:Y:S03]  /*33a70*/  LDL.LU R11, [R1+0x1eb4] ;  /* 0x001eb400010b7983 */ /* 0x000f260000300800 */
[----:B------:R0:W-:Y:S02]  /*33a80*/  STL.64 [R1+0x1e30], R26 ;  /* 0x001e301a01007387 */ /* 0x0001e40000100a00 */
[----:B0-----:R-:W-:Y:S02]  /*33a90*/  IMAD.MOV.U32 R26, RZ, RZ, R10 ;  /* 0x000000ffff1a7224 */ /* 0x001fe400078e000a */
[----:B------:R-:W-:Y:S01]  /*33aa0*/  IMAD.MOV.U32 R27, RZ, RZ, R19 ;  /* 0x000000ffff1b7224 */ /* 0x000fe200078e0013 */
[----:B------:R-:W4:Y:S04]  /*33ab0*/  LDL.LU R10, [R1+0x1eb0] ;  /* 0x001eb000010a7983 */ /* 0x000f280000300800 */
[----:B------:R-:W-:Y:S04]  /*33ac0*/  STL.64 [R1+0x1e48], R26 ;  /* 0x001e481a01007387 */ /* 0x000fe80000100a00 */
[----:B--2---:R-:W-:Y:S01]  /*33ad0*/  STL.64 [R1+0x1dd0], R14 ;  /* 0x001dd00e01007387 */ /* 0x004fe20000100a00 */
[----:B---3--:R0:W-:Y:S03]  /*33ae0*/  STL.64 [R1+0x1dc8], R12 ;  /* 0x001dc80c01007387 */ /* 0x0081e60000100a00 */
        /* <DEDUP_REMOVED lines=11> */
[----:B----4-:R-:W-:-:S02]  /*33ba0*/  IMAD.MOV.U32 R14, RZ, RZ, R10 ;  /* 0x000000ffff0e7224 */ /* 0x010fc400078e000a */
[----:B------:R-:W-:Y:S01]  /*33bb0*/  IMAD.MOV.U32 R15, RZ, RZ, R11 ;  /* 0x000000ffff0f7224 */ /* 0x000fe200078e000b */
[----:B------:R-:W3:Y:S01]  /*33bc0*/  LDL.LU R10, [R1+0x1eac] ;  /* 0x001eac00010a7983 */ /* 0x000ee20000300800 */
[----:B------:R-:W4:Y:S02]  /*33bd0*/  LDL.LU R11, [R1+0x1ea8] ;  /* 0x001ea800010b7983 */ /* 0x000f240000300800 */
[----:B------:R-:W-:Y:S02]  /*33be0*/  IMAD.MOV.U32 R26, RZ, RZ, R16 ;  /* 0x000000ffff1a7224 */ /* 0x000fe400078e0010 */
[----:B------:R-:W3:Y:S01]  /*33bf0*/  LDL.LU R16, [R1+0x310] ;  /* 0x0003100001107983 */ /* 0x000ee20000300800 */
[----:B------:R-:W3:Y:S02]  /*33c00*/  LDL.LU R17, [R1+0x314] ;  /* 0x0003140001117983 */ /* 0x000ee40000300800 */
[----:B------:R-:W3:Y:S02]  /*33c10*/  LDL.LU R18, [R1+0x318] ;  /* 0x0003180001127983 */ /* 0x000ee40000300800 */
[----:B------:R-:W3:Y:S01]  /*33c20*/  LDL.LU R19, [R1+0x31c] ;  /* 0x00031c0001137983 */ /* 0x000ee20000300800 */
[----:B------:R-:W3:Y:S01]  /*33c30*/  LDL.LU R4, [R1+0x510] ;  /* 0x0005100001047983 */ /* 0x000ee20000300800 */
[----:B------:R-:W3:Y:S02]  /*33c40*/  LDL.LU R5, [R1+0x514] ;  /* 0x0005140001057983 */ /* 0x000ee40000300800 */
[----:B------:R-:W3:Y:S02]  /*33c50*/  LDL.LU R6, [R1+0x518] ;  /* 0x0005180001067983 */ /* 0x000ee40000300800 */
[----:B------:R-:W3:Y:S01]  /*33c60*/  LDL.LU R7, [R1+0x51c] ;  /* 0x00051c0001077983 */ /* 0x000ee20000300800 */
[----:B------:R-:W-:Y:S04]  /*33c70*/  STL.64 [R1+0x1e10], R14 ;  /* 0x001e100e01007387 */ /* 0x000fe80000100a00 */
[----:B--2---:R0:W-:Y:S04]  /*33c80*/  STL.64 [R1+0x1e08], R12 ;  /* 0x001e080c01007387 */ /* 0x0041e80000100a00 */
        /* <DEDUP_REMOVED lines=8> */
[----:B----4-:R-:W-:-:S02]  /*33d10*/  IMAD.MOV.U32 R14, RZ, RZ, R11 ;  /* 0x000000ffff0e7224 */ /* 0x010fc400078e000b */
[----:B---3--:R-:W-:Y:S01]  /*33d20*/  IMAD.MOV.U32 R15, RZ, RZ, R10 ;  /* 0x000000ffff0f7224 */ /* 0x008fe200078e000a */
[----:B------:R-:W3:Y:S01]  /*33d30*/  LDL.LU R11, [R1+0x1ea4] ;  /* 0x001ea400010b7983 */ /* 0x000ee20000300800 */
[----:B------:R-:W4:Y:S03]  /*33d40*/  LDL.LU R10, [R1+0x1ea0] ;  /* 0x001ea000010a7983 */ /* 0x000f260000300800 */
[----:B------:R-:W-:Y:S04]  /*33d50*/  STL.64 [R1+0x1e40], R14 ;  /* 0x001e400e01007387 */ /* 0x000fe80000100a00 */
[----:B--2---:R0:W-:Y:S04]  /*33d60*/  STL.64 [R1+0x1e38], R12 ;  /* 0x001e380c01007387 */ /* 0x0041e80000100a00 */
[----:B0-----:R-:W2:Y:S01]  /*33d70*/  LDL.LU R12, [R1+0x270] ;  /* 0x00027000010c7983 */ /* 0x001ea20000300800 */
[----:B------:R-:W2:Y:S02]  /*33d80*/  LDL.LU R13, [R1+0x274] ;  /* 0x00027400010d7983 */ /* 0x000ea40000300800 */
[----:B------:R-:W2:Y:S02]  /*33d90*/  LDL.LU R14, [R1+0x278] ;  /* 0x00027800010e7983 */ /* 0x000ea40000300800 */
[----:B------:R-:W2:Y:S02]  /*33da0*/  LDL.LU R15, [R1+0x27c] ;  /* 0x00027c00010f7983 */ /* 0x000ea40000300800 */
[----:B--2---:R4:W-:Y:S01]  /*33db0*/  STL.64 [R1+0x1e58], R14 ;  /* 0x001e580e01007387 */ /* 0x0049e20000100a00 */
[----:B------:R0:W-:Y:S02]  /*33dc0*/  STL.64 [R1+0x1e50], R12 ;  /* 0x001e500c01007387 */ /* 0x0001e40000100a00 */
[----:B----4-:R-:W-:Y:S01]  /*33dd0*/  IMAD.MOV.U32 R14, RZ, RZ, R10 ;  /* 0x000000ffff0e7224 */ /* 0x010fe200078e000a */
[----:B0-----:R-:W2:Y:S01]  /*33de0*/  LDL.LU R12, [R1+0x280] ;  /* 0x00028000010c7983 */ /* 0x001ea20000300800 */
[----:B------:R-:W2:Y:S02]  /*33df0*/  LDL.LU R13, [R1+0x284] ;  /* 0x00028400010d7983 */ /* 0x000ea40000300800 */
[----:B------:R-:W4:Y:S02]  /*33e00*/  LDL.LU R10, [R1+0x1e9c] ;  /* 0x001e9c00010a7983 */ /* 0x000f240000300800 */
[----:B---3--:R-:W-:-:S02]  /*33e10*/  IMAD.MOV.U32 R15, RZ, RZ, R11 ;  /* 0x000000ffff0f7224 */ /* 0x008fc400078e000b */
[----:B------:R-:W4:Y:S03]  /*33e20*/  LDL.LU R11, [R1+0x1e98] ;  /* 0x001e9800010b7983 */ /* 0x000f260000300800 */
[----:B------:R-:W-:Y:S01]  /*33e30*/  STL.64 [R1+0x1e70], R14 ;  /* 0x001e700e01007387 */ /* 0x000fe20000100a00 */
[C---:B----4-:R-:W-:Y:S01]  /*33e40*/  HMMA.16816.F32 R4, R20.reuse, R10, R4 ;  /* 0x0000000a1404723c */ /* 0x050fe20000001804 */
[----:B--2---:R0:W-:Y:S04]  /*33e50*/  STL.64 [R1+0x1e68], R12 ;  /* 0x001e680c01007387 */ /* 0x0041e80000100a00 */
[----:B0-----:R-:W2:Y:S01]  /*33e60*/  LDL.LU R12, [R1+0x290] ;  /* 0x00029000010c7983 */ /* 0x001ea20000300800 */
[----:B------:R-:W2:Y:S02]  /*33e70*/  LDL.LU R13, [R1+0x294] ;  /* 0x00029400010d7983 */ /* 0x000ea40000300800 */
[----:B------:R-:W2:Y:S02]  /*33e80*/  LDL.LU R14, [R1+0x298] ;  /* 0x00029800010e7983 */ /* 0x000ea40000300800 */
[----:B------:R-:W2:Y:S11]  /*33e90*/  LDL.LU R15, [R1+0x29c] ;  /* 0x00029c00010f7983 */ /* 0x000eb60000300800 */
[----:B------:R-:W-:Y:S02]  /*33ea0*/  @!UPT UIADD3 URZ, URZ, URZ, URZ ;  /* 0x0000003f3f3ff290 */ /* 0x000fe4000fffe03f */
[----:B------:R-:W-:Y:S01]  /*33eb0*/  STL.64 [R1+0x360], R4 ;  /* 0x0003600401007387 */ /* 0x000fe20000100a00 */
[----:B------:R0:W-:Y:S03]  /*33ec0*/  STL.64 [R1+0x368], R6 ;  /* 0x0003680601007387 */ /* 0x0001e60000100a00 */
[----:B0-----:R-:W3:Y:S01]  /*33ed0*/  LDL.LU.64 R6, [R1+0x1e90] ;  /* 0x001e900001067983 */ /* 0x001ee20000300a00 */
[----:B------:R-:W4:Y:S02]  /*33ee0*/  LDL.LU.64 R4, [R1+0x1e88] ;  /* 0x001e880001047983 */ /* 0x000f240000300a00 */
[----:B------:R-:W-:Y:S01]  /*33ef0*/  IMAD.MOV.U32 R27, RZ, RZ, R9 ;  /* 0x000000ffff1b7224 */ /* 0x000fe200078e0009 */
[----:B---3--:R-:W-:Y:S01]  /*33f00*/  HMMA.16816.F32 R20, R20, R6, R16 ;  /* 0x000000061414723c */ /* 0x008fe20000001810 */
[----:B------:R-:W2:Y:S01]  /*33f10*/  LDL.LU.64 R18, [R1+0x1e80] ;  /* 0x001e800001127983 */ /* 0x000ea20000300a00 */
[----:B------:R-:W2:Y:S11]  /*33f20*/  LDL.LU.64 R16, [R1+0x1e78] ;  /* 0x001e780001107983 */ /* 0x000eb60000300a00 */
[----:B------:R-:W-:Y:S10]  /*33f30*/  @!UPT UIADD3 URZ, URZ, URZ, URZ ;  /* 0x0000003f3f3ff290 */ /* 0x000ff4000fffe03f */
[----:B------:R-:W-:Y:S01]  /*33f40*/  STL.64 [R1+0x350], R20 ;  /* 0x0003501401007387 */ /* 0x000fe20000100a00 */
[----:B------:R-:W-:Y:S02]  /*33f50*/  STL.64 [R1+0x358], R22 ;  /* 0x0003581601007387 */ /* 0x000fe40000100a00 */
[----:B------:R-:W-:Y:S01]  /*33f60*/  STL.64 [R1+0x1d50], R6 ;  /* 0x001d500601007387 */ /* 0x000fe20000100a00 */
[C---:B--2---:R-:W-:Y:S01]  /*33f70*/  HMMA.16816.F32 R24, R16.reuse, R26, R12 ;  /* 0x0000001a1018723c */ /* 0x044fe2000000180c */
[----:B------:R-:W2:Y:S01]  /*33f80*/  LDL.LU.64 R14, [R1+0x1e70] ;  /* 0x001e7000010e7983 */ /* 0x000ea20000300a00 */
[----:B------:R-:W2:Y:S11]  /*33f90*/  LDL.LU.64 R12, [R1+0x1e68] ;  /* 0x001e6800010c7983 */ /* 0x000eb60000300a00 */
[----:B------:R-:W-:Y:S10]  /*33fa0*/  @!UPT UIADD3 URZ, URZ, URZ, URZ ;  /* 0x0000003f3f3ff290 */ /* 0x000ff4000fffe03f */
[----:B------:R-:W-:Y:S01]  /*33fb0*/  STL.64 [R1+0xb80], R24 ;  /* 0x000b801801007387 */ /* 0x000fe20000100a00 */
        /* <DEDUP_REMOVED lines=9> */
[----:B------:R-:W-:-:S05]  /*34050*/  IMAD.MOV.U32 R9, RZ, RZ, R24 ;  /* 0x000000ffff097224 */ /* 0x000fca00078e0018 */
[----:B------:R-:W-:Y:S01]  /*34060*/  STL [R1+0x1530], R9 ;  /* 0x0015300901007387 */ /* 0x000fe20000100800 */
[C---:B--2---:R-:W-:Y:S03]  /*34070*/  HMMA.16816.F32 R24, R16.reuse, R26, R12 ;  /* 0x0000001a1018723c */ /* 0x044fe6000000180c */
[----:B------:R-:W2:Y:S01]  /*34080*/  LDL.LU.64 R14, [R1+0x1e40] ;  /* 0x001e4000010e7983 */ /* 0x000ea20000300a00 */
[----:B------:R-:W2:Y:S11]  /*34090*/  LDL.LU.64 R12, [R1+0x1e38] ;  /* 0x001e3800010c7983 */ /* 0x000eb60000300a00 */
[----:B------:R-:W-:Y:S08]  /*340a0*/  @!UPT UIADD3 URZ, URZ, URZ, URZ ;  /* 0x0000003f3f3ff290 */ /* 0x000ff0000fffe03f */
        /* <DEDUP_REMOVED lines=16> */
[----:B0-----:R-:W3:Y:S01]  /*341b0*/  LDL.LU.64 R26, [R1+0x1e00] ;  /* 0x001e0000011a7983 */ /* 0x001ee20000300a00 */
[----:B------:R-:W3:Y:S02]  /*341c0*/  LDL.LU.64 R24, [R1+0x1df8] ;  /* 0x001df80001187983 */ /* 0x000ee40000300a00 */
[----:B------:R-:W-:Y:S02]  /*341d0*/  IMAD.MOV.U32 R22, RZ, RZ, R8 ;  /* 0x000000ffff167224 */ /* 0x000fe400078e0008 */
[----:B----4-:R-:W-:-:S07]  /*341e0*/  IMAD.MOV.U32 R23, RZ, RZ, R5 ;  /* 0x000000ffff177224 */ /* 0x010fce00078e0005 */
[C---:B---3--:R-:W-:Y:S01]  /*341f0*/  HMMA.16816.F32 R20, R16.reuse, R22, R24 ;  /* 0x000000161014723c */ /* 0x048fe20000001818 */
[----:B------:R-:W2:Y:S11]  /*34200*/  LDL.LU.64 R26, [R1+0x1df0] ;  /* 0x001df000011a7983 */ /* 0x000eb60000300a00 */
[----:B------:R-:W-:Y:S11]  /*34210*/  @!UPT UIADD3 URZ, URZ, URZ, URZ ;  /* 0x0000003f3f3ff290 */ /* 0x000ff6000fffe03f */
[----:B------:R-:W-:Y:S01]  /*34220*/  STL.64 [R1+0xa30], R20 ;  /* 0x000a301401007387 */ /* 0x000fe20000100a00 */
[----:B------:R-:W-:Y:S02]  /*34230*/  STL.64 [R1+0xa38], R22 ;  /* 0x000a381601007387 */ /* 0x000fe40000100a00 */
[----:B------:R-:W0:Y:S02]  /*34240*/  LDSM.16.MT88.4 R20, [R28+0x6180] ;  /* 0x006180001c14783b */ /* 0x000e240000004200 */
[----:B0-----:R-:W-:Y:S02]  /*34250*/  STL.64 [R1+0x1c28], R22 ;  /* 0x001c281601007387 */ /* 0x001fe40000100a00 */
[----:B------:R-:W-:Y:S02]  /*34260*/  STL.64 [R1+0x1c20], R20 ;  /* 0x001c201401007387 */ /* 0x000fe40000100a00 */
[----:B------:R-:W-:Y:S01]  /*34270*/  STL [R1+0x1534], R28 ;  /* 0x0015341c01007387 */ /* 0x000fe20000100800 */
        /* <DEDUP_REMOVED lines=23> */
[----:B------:R-:W-:-:S07]  /*343f0*/  IMAD.MOV.U32 R7, RZ, RZ, R3 ;  /* 0x000000ffff077224 */ /* 0x000fce00078e0003 */
[C---:B---3--:R-:W-:Y:S01]  /*34400*/  HMMA.16816.F32 R4, R16.reuse, R6, R24 ;  /* 0x000000061004723c */ /* 0x048fe20000001818 */
[----:B------:R-:W2:Y:S11]  /*34410*/  LDL.LU.64 R26, [R1+0x1d98] ;  /* 0x001d9800011a7983 */ /* 0x000eb60000300a00 */
[----:B------:R-:W-:Y:S11]  /*34420*/  @!UPT UIADD3 URZ, URZ, URZ, URZ ;  /* 0x0000003f3f3ff290 */ /* 0x000ff6000fffe03f */
        /* <DEDUP_REMOVED lines=18> */
[----:B0-----:R-:W4:Y:S01]  /*34550*/  LDL.LU.64 R26, [R1+0x1d70] ;  /* 0x001d7000011a7983 */ /* 0x001f220000300a00 */
[----:B------:R-:W4:Y:S02]  /*34560*/  LDL.LU.64 R24, [R1+0x1d68] ;  /* 0x001d680001187983 */ /* 0x000f240000300a00 */
[----:B------:R-:W-:Y:S02]  /*34570*/  IMAD.MOV.U32 R22, RZ, RZ, R2 ;  /* 0x000000ffff167224 */ /* 0x000fe400078e0002 */
[----:B------:R-:W-:-:S07]  /*34580*/  IMAD.MOV.U32 R23, RZ, RZ, R0 ;  /* 0x000000ffff177224 */ /* 0x000fce00078e0000 */
[C---:B----4-:R-:W-:Y:S01]  /*34590*/  HMMA.16816.F32 R20, R16.reuse, R22, R24 ;  /* 0x000000161014723c */ /* 0x050fe20000001818 */
[----:B------:R-:W2:Y:S01]  /*345a0*/  LDL.LU.64 R26, [R1+0x1d60] ;  /* 0x001d6000011a7983 */ /* 0x000ea20000300a00 */
[----:B------:R-:W2:Y:S11]  /*345b0*/  LDL.LU.64 R24, [R1+0x1d58] ;  /* 0x001d580001187983 */ /* 0x000eb60000300a00 */
[----:B------:R-:W-:Y:S10]  /*345c0*/  @!UPT UIADD3 URZ, URZ, URZ, URZ ;  /* 0x0000003f3f3ff290 */ /* 0x000ff4000fffe03f */
[----:B------:R-:W-:Y:S01]  /*345d0*/  STL.64 [R1+0x470], R20 ;  /* 0x0004701401007387 */ /* 0x000fe20000100a00 */
[----:B------:R2:W-:Y:S02]  /*345e0*/  STL.64 [R1+0x478], R22 ;  /* 0x0004781601007387 */ /* 0x0005e40000100a00 */
        /* <DEDUP_REMOVED lines=8> */
[----:B0-----:R-:W4:Y:S01]  /*34670*/  LDL.LU R20, [R1+0x200] ;  /* 0x0002000001147983 */ /* 0x001f220000300800 */
[----:B------:R-:W4:Y:S02]  /*34680*/  LDL.LU R21, [R1+0x204] ;  /* 0x0002040001157983 */ /* 0x000f240000300800 */
[----:B-1----:R-:W2:Y:S02]  /*34690*/  LDL.LU R22, [R1+0x208] ;  /* 0x0002080001167983 */ /* 0x002ea40000300800 */
[----:B------:R-:W2:Y:S02]  /*346a0*/  LDL.LU R23, [R1+0x20c] ;  /* 0x00020c0001177983 */ /* 0x000ea40000300800 */
[----:B--2---:R0:W-:Y:S01]  /*346b0*/  STL.64 [R1+0x1d28], R22 ;  /* 0x001d281601007387 */ /* 0x0041e20000100a00 */
[----:B----4-:R-:W-:Y:S03]  /*346c0*/  STL.64 [R1+0x1d20], R20 ;  /* 0x001d201401007387 */ /* 0x010fe60000100a00 */
[----:B0-----:R-:W2:Y:S04]  /*346d0*/  LDL.64 R22, [R1+0xb8] ;  /* 0x0000b80001167983 */ /* 0x001ea80000100a00 */
[----:B--2---:R0:W-:Y:S04]  /*346e0*/  STL.64 [R1+0x1d30], R22 ;  /* 0x001d301601007387 */ /* 0x0041e80000100a00 */
[----:B0-----:R-:W2:Y:S01]  /*346f0*/  LDL.64 R22, [R1+0xc8] ;  /* 0x0000c80001167983 */ /* 0x001ea20000100a00 */
[----:B------:R0:W-:Y:S02]  /*34700*/  STL.64 [R1+0x1d00], R14 ;  /* 0x001d000e01007387 */ /* 0x0001e40000100a00 */
[----:B------:R-:W4:Y:S02]  /*34710*/  LDL.LU R12, [R1+0x1e0] ;  /* 0x0001e000010c7983 */ /* 0x000f240000300800 */
[----:B------:R-:W4:Y:S01]  /*34720*/  LDL.LU R13, [R1+0x1e4] ;  /* 0x0001e400010d7983 */ /* 0x000f220000300800 */
[----:B0-----:R-:W2:Y:S01]  /*34730*/  LDL.LU R14, [R1+0x1e8] ;  /* 0x0001e800010e7983 */ /* 0x001ea20000300800 */
[----:B------:R-:W2:Y:S01]  /*34740*/  LDL.LU R15, [R1+0x1ec] ;  /* 0x0001ec00010f7983 */ /* 0x000ea20000300800 */
[C---:B---3--:R-:W-:Y:S02]  /*34750*/  HMMA.16816.F32 R4, R16.reuse, R10, R4 ;  /* 0x0000000a1004723c */ /* 0x048fe40000001804 */
[----:B--2---:R0:W-:Y:S01]  /*34760*/  STL.64 [R1+0x1d10], R14 ;  /* 0x001d100e01007387 */ /* 0x0041e20000100a00 */
[----:B----4-:R1:W-:Y:S03]  /*34770*/  STL.64 [R1+0x1d08], R12 ;  /* 0x001d080c01007387 */ /* 0x0103e60000100a00 */
[----:B0-----:R-:W2:Y:S04]  /*34780*/  LDL.64 R14, [R1+0x98] ;  /* 0x00009800010e7983 */ /* 0x001ea80000100a00 */
[----:B--2---:R0:W-:Y:S01]  /*34790*/  STL.64 [R1+0x1d38], R14 ;  /* 0x001d380e01007387 */ /* 0x0041e20000100a00 */
[----:B-1----:R-:W2:Y:S02]  /*347a0*/  LDL.LU R12, [R1+0x220] ;  /* 0x00022000010c7983 */ /* 0x002ea40000300800 */
[----:B------:R-:W2:Y:S01]  /*347b0*/  LDL.LU R13, [R1+0x224] ;  /* 0x00022400010d7983 */ /* 0x000ea20000300800 */
[----:B0-----:R-:W2:Y:S01]  /*347c0*/  LDL.LU R14, [R1+0x228] ;  /* 0x00022800010e7983 */ /* 0x001ea20000300800 */
[----:B------:R-:W2:Y:S08]  /*347d0*/  LDL.LU R15, [R1+0x22c] ;  /* 0x00022c00010f7983 */ /* 0x000eb00000300800 */
[----:B------:R-:W-:Y:S02]  /*347e0*/  STL.64 [R1+0x450], R4 ;  /* 0x0004500401007387 */ /* 0x000fe40000100a00 */
[----:B------:R0:W-:Y:S02]  /*347f0*/  STL.64 [R1+0x458], R6 ;  /* 0x0004580601007387 */ /* 0x0001e40000100a00 */
[----:B0-----:R-:W3:Y:S01]  /*34800*/  LDL.LU.64 R6, [R1+0x1d50] ;  /* 0x001d500001067983 */ /* 0x001ee20000300a00 */
[----:B------:R0:W-:Y:S03]  /*34810*/  STL.64 [R1+0x1ca0], R10 ;  /* 0x001ca00a01007387 */ /* 0x0001e60000100a00 */
[----:B0-----:R-:W4:Y:S01]  /*34820*/  LDL.64 R10, [R1+0x78] ;  /* 0x00007800010a7983 */ /* 0x001f220000100a00 */
[----:B---3--:R-:W-:Y:S03]  /*34830*/  HMMA.16816.F32 R16, R16, R6, R24 ;  /* 0x000000061010723c */ /* 0x008fe60000001818 */
[----:B----4-:R0:W-:Y:S01]  /*34840*/  STL.64 [R1+0x1d18], R10 ;  /* 0x001d180a01007387 */ /* 0x0101e20000100a00 */
[----:B------:R-:W3:Y:S02]  /*34850*/  LDL.LU R8, [R1+0x1f0] ;  /* 0x0001f00001087983 */ /* 0x000ee40000300800 */
[----:B------:R-:W3:Y:S01]  /*34860*/  LDL.LU R9, [R1+0x1f4] ;  /* 0x0001f40001097983 */ /* 0x000ee20000300800 */
[----:B0-----:R-:W3:Y:S01]  /*34870*/  LDL.LU R10, [R1+0x1f8] ;  /* 0x0001f800010a7983 */ /* 0x001ee20000300800 */
[----:B------:R-:W3:Y:S02]  /*34880*/  LDL.LU R11, [R1+0x1fc] ;  /* 0x0001fc00010b7983 */ /* 0x000ee40000300800 */
[----:B------:R-:W2:Y:S02]  /*34890*/  LDL.LU.64 R26, [R1+0x1d48] ;  /* 0x001d4800011a7983 */ /* 0x000ea40000300a00 */
[----:B------:R-:W2:Y:S11]  /*348a0*/  LDL.LU.64 R24, [R1+0x1d40] ;  /* 0x001d400001187983 */ /* 0x000eb60000300a00 */
[----:B------:R0:W-:Y:S01]  /*348b0*/  STL.64 [R1+0xa00], R16 ;  /* 0x000a001001007387 */ /* 0x0001e20000100a00 */
[----:B------:R1:W-:Y:S03]  /*348c0*/  STL.64 [R1+0xa08], R18 ;  /* 0x000a081201007387 */ /* 0x0003e60000100a00 */
[----:B0-----:R-:W4:Y:S01]  /*348d0*/  LDL.LU R16, [R1+0x1d0] ;  /* 0x0001d00001107983 */ /* 0x001f220000300800 */
[----:B------:R-:W4:Y:S02]  /*348e0*/  LDL.LU R17, [R1+0x1d4] ;  /* 0x0001d40001117983 */ /* 0x000f240000300800 */
[----:B-1----:R-:W4:Y:S02]  /*348f0*/  LDL.LU R18, [R1+0x1d8] ;  /* 0x0001d80001127983 */ /* 0x002f240000300800 */
[----:B------:R-:W4:Y:S01]  /*34900*/  LDL.LU R19, [R1+0x1dc] ;  /* 0x0001dc0001137983 */ /* 0x000f220000300800 */
[----:B------:R0:W-:Y:S01]  /*34910*/  STL [R1+0x1c34], R6 ;  /* 0x001c340601007387 */ /* 0x0001e20000100800 */
[----:B------:R1:W-:Y:S02]  /*34920*/  STL [R1+0x1c30], R7 ;  /* 0x001c300701007387 */ /* 0x0003e40000100800 */
[----:B------:R-:W3:Y:S02]  /*34930*/  LDL.LU R4, [R1+0x210] ;  /* 0x0002100001047983 */ /* 0x000ee40000300800 */
[----:B------:R-:W3:Y:S02]  /*34940*/  LDL.LU R5, [R1+0x214] ;  /* 0x0002140001057983 */ /* 0x000ee40000300800 */
[----:B------:R-:W-:-:S02]  /*34950*/  IMAD.MOV.U32 R2, RZ, RZ, R22 ;  /* 0x000000ffff027224 */ /* 0x000fc400078e0016 */
[----:B------:R-:W-:Y:S01]  /*34960*/  IMAD.MOV.U32 R0, RZ, RZ, R23 ;  /* 0x000000ffff007224 */ /* 0x000fe200078e0017 */
        /* <DEDUP_REMOVED lines=11> */
[C---:B---3--:R-:W-:Y:S01]  /*34a20*/  HMMA.16816.F32 R4, R24.reuse, R22, R4 ;  /* 0x000000161804723c */ /* 0x048fe20000001804 */
[----:B------:R-:W-:Y:S11]  /*34a30*/  IMAD.MOV.U32 R3, RZ, RZ, R23 ;  /* 0x000000ffff037224 */ /* 0x000ff600078e0017 */
[----:B------:R-:W-:Y:S11]  /*34a40*/  @!UPT UIADD3 URZ, URZ, URZ, URZ ;  /* 0x0000003f3f3ff290 */ /* 0x000ff6000fffe03f */
[----:B------:R0:W-:Y:S01]  /*34a50*/  STL.64 [R1+0xbb0], R4 ;  /* 0x000bb00401007387 */ /* 0x0001e20000100a00 */
[----:B------:R1:W-:Y:S02]  /*34a60*/  STL.64 [R1+0xbb8], R6 ;  /* 0x000bb80601007387 */ /* 0x0003e40000100a00 */
[----:B0-----:R-:W-:Y:S02]  /*34a70*/  IMAD.MOV.U32 R4, RZ, RZ, R22 ;  /* 0x000000ffff047224 */ /* 0x001fe400078e0016 */
[----:B------:R-:W3:Y:S01]  /*34a80*/  LDL.LU.64 R22, [R1+0x1d28] ;  /* 0x001d280001167983 */ /* 0x000ee20000300a00 */
[----:B------:R-:W3:Y:S02]  /*34a90*/  LDL.LU.64 R20, [R1+0x1d20] ;  /* 0x001d200001147983 */ /* 0x000ee40000300a00 */
[----:B------:R-:W-:Y:S02]  /*34aa0*/  STL [R1+0x1c44], R3 ;  /* 0x001c440301007387 */ /* 0x000fe40000100800 */
[----:B------:R-:W-:Y:S01]  /*34ab0*/  STL [R1+0x1c40], R4 ;  /* 0x001c400401007387 */ /* 0x000fe20000100800 */
[----:B-1----:R-:W3:Y:S01]  /*34ac0*/  LDL.64 R6, [R1+0xa8] ;  /* 0x0000a80001067983 */ /* 0x002ee20000100a00 */
[C---:B--2---:R-:W-:Y:S08]  /*34ad0*/  HMMA.16816.F32 R8, R24.reuse, R14, R8 ;  /* 0x0000000e1808723c */ /* 0x044ff00000001808 */
[----:B---3--:R-:W-:Y:S01]  /*34ae0*/  HMMA.16816.F32 R20, R24, R6, R20 ;  /* 0x000000061814723c */ /* 0x008fe20000001814 */
[----:B------:R-:W-:Y:S11]  /*34af0*/  IMAD.MOV.U32 R5, RZ, RZ, R7 ;  /* 0x000000ffff057224 */ /* 0x000ff600078e0007 */
[----:B------:R-:W-:Y:S11]  /*34b00*/  @!UPT UIADD3 URZ, URZ, URZ, URZ ;  /* 0x0000003f3f3ff290 */ /* 0x000ff6000fffe03f */
[----:B------:R0:W-:Y:S01]  /*34b10*/  STL.64 [R1+0xba0], R20 ;  /* 0x000ba01401007387 */ /* 0x0001e20000100a00 */
[----:B------:R1:W-:Y:S02]  /*34b20*/  STL.64 [R1+0xba8], R22 ;  /* 0x000ba81601007387 */ /* 0x0003e40000100a00 */
[----:B------:R-:W-:Y:S02]  /*34b30*/  STL [R1+0x1c58], R5 ;  /* 0x001c580501007387 */ /* 0x000fe40000100800 */
[----:B0-----:R-:W-:Y:S02]  /*34b40*/  IMAD.MOV.U32 R20, RZ, RZ, R6 ;  /* 0x000000ffff147224 */ /* 0x001fe400078e0006 */
[----:B------:R-:W2:Y:S01]  /*34b50*/  LDL.64 R6, [R1+0x88] ;  /* 0x0000880001067983 */ /* 0x000ea20000100a00 */
[----:B------:R-:W-:Y:S02]  /*34b60*/  STL.64 [R1+0xb90], R8 ;  /* 0x000b900801007387 */ /* 0x000fe40000100a00 */
[----:B------:R0:W-:Y:S02]  /*34b70*/  STL.64 [R1+0xb98], R10 ;  /* 0x000b980a01007387 */ /* 0x0001e40000100a00 */
[----:B-1----:R-:W-:-:S02]  /*34b80*/  IMAD.MOV.U32 R22, RZ, RZ, R14 ;  /* 0x000000ffff167224 */ /* 0x002fc400078e000e */
[----:B------:R-:W-:Y:S01]  /*34b90*/  IMAD.MOV.U32 R21, RZ, RZ, R15 ;  /* 0x000000ffff157224 */ /* 0x000fe200078e000f */
[----:B0-----:R-:W4:Y:S01]  /*34ba0*/  LDL.LU.64 R10, [R1+0x1d18] ;  /* 0x001d1800010a7983 */ /* 0x001f220000300a00 */
        /* <DEDUP_REMOVED lines=8> */
[----:B------:R-:W-:Y:S02]  /*34c30*/  IMAD.MOV.U32 R13, RZ, RZ, R6 ;  /* 0x000000ffff0d7224 */ /* 0x000fe400078e0006 */
[----:B------:R-:W-:Y:S02]  /*34c40*/  IMAD.MOV.U32 R12, RZ, RZ, R7 ;  /* 0x000000ffff0c7224 */ /* 0x000fe400078e0007 */
[----:B----4-:R-:W-:Y:S01]  /*34c50*/  HMMA.16816.F32 R4, R24, R10, R16 ;  /* 0x0000000a1804723c */ /* 0x010fe20000001810 */
[----:B------:R-:W-:Y:S01]  /*34c60*/  IMAD.MOV.U32 R23, RZ, RZ, R11 ;  /* 0x000000ffff177224 */ /* 0x000fe200078e000b */
[----:B------:R-:W-:Y:S01]  /*34c70*/  STL [R1+0x1c5c], R13 ;  /* 0x001c5c0d01007387 */ /* 0x000fe20000100800 */
[----:B------:R-:W-:-:S03]  /*34c80*/  IMAD.MOV.U32 R28, RZ, RZ, R10 ;  /* 0x000000ffff1c7224 */ /* 0x000fc600078e000a */
[----:B------:R-:W0:Y:S04]  /*34c90*/  LDSM.16.MT88.4 R16, [R29+0x6000] ;  /* 0x006000001d10783b */ /* 0x000e280000004200 */
[----:B--2---:R-:W-:Y:S01]  /*34ca0*/  STL.64 [R1+0x1c88], R14 ;  /* 0x001c880e01007387 */ /* 0x004fe20000100a00 */
[----:B------:R-:W-:Y:S11]  /*34cb0*/  STL [R1+0x1c80], R12 ;  /* 0x001c800c01007387 */ /* 0x000ff60000100800 */
[----:B------:R-:W-:Y:S01]  /*34cc0*/  @!UPT UIADD3 URZ, URZ, URZ, URZ ;  /* 0x0000003f3f3ff290 */ /* 0x000fe2000fffe03f */
[----:B------:R-:W-:Y:S02]  /*34cd0*/  STL.64 [R1+0xb30], R4 ;  /* 0x000b300401007387 */ /* 0x000fe40000100a00 */
[----:B------:R-:W-:Y:S01]  /*34ce0*/  STL.64 [R1+0xb38], R6 ;  /* 0x000b380601007387 */ /* 0x000fe20000100a00 */
[----:B------:R-:W-:Y:S01]  /*34cf0*/  STL.64 [R1+0x1c50], R22 ;  /* 0x001c501601007387 */ /* 0x000fe20000100a00 */
[----:B------:R1:W-:Y:S03]  /*34d00*/  STL.64 [R1+0x1c48], R20 ;  /* 0x001c481401007387 */ /* 0x0003e60000100a00 */
[----:B-1----:R-:W2:Y:S01]  /*34d10*/  LDL.LU R20, [R1+0x3a0] ;  /* 0x0003a00001147983 */ /* 0x002ea20000300800 */
        /* <DEDUP_REMOVED lines=17> */
[----:B-1----:R-:W2:Y:S04]  /*34e30*/  LDL.64 R6, [R1+0x58] ;  /* 0x0000580001067983 */ /* 0x002ea80000100a00 */
[----:B--2---:R1:W-:Y:S04]  /*34e40*/  STL.64 [R1+0x1cf8], R6 ;  /* 0x001cf80601007387 */ /* 0x0043e80000100a00 */
[----:B-1----:R-:W2:Y:S01]  /*34e50*/  LDL.64 R6, [R1+0x68] ;  /* 0x0000680001067983 */ /* 0x002ea20000100a00 */
[----:B------:R1:W-:Y:S02]  /*34e60*/  STL.64 [R1+0x1cb0], R10 ;  /* 0x001cb00a01007387 */ /* 0x0003e40000100a00 */
[----:B------:R-:W-:Y:S01]  /*34e70*/  STL.64 [R1+0x1ca8], R8 ;  /* 0x001ca80801007387 */ /* 0x000fe20000100a00 */
[----:B-1----:R-:W2:Y:S04]  /*34e80*/  LDL.64 R10, [R1+0x28] ;  /* 0x00002800010a7983 */ /* 0x002ea80000100a00 */
[----:B--2---:R1:W-:Y:S04]  /*34e90*/  STL.64 [R1+0x1cc0], R10 ;  /* 0x001cc00a01007387 */ /* 0x0043e80000100a00 */
[----:B-1----:R-:W2:Y:S04]  /*34ea0*/  LDL.64 R10, [R1+0x38] ;  /* 0x00003800010a7983 */ /* 0x002ea80000100a00 */
[----:B--2---:R1:W-:Y:S04]  /*34eb0*/  STL.64 [R1+0x1cd8], R10 ;  /* 0x001cd80a01007387 */ /* 0x0043e80000100a00 */
[----:B-1----:R-:W2:Y:S04]  /*34ec0*/  LDL.64 R10, [R1+0x48] ;  /* 0x00004800010a7983 */ /* 0x002ea80000100a00 */
[----:B--2---:R1:W-:Y:S01]  /*34ed0*/  STL.64 [R1+0x1cf0], R10 ;  /* 0x001cf00a01007387 */ /* 0x0043e20000100a00 */
[----:B------:R-:W2:Y:S02]  /*34ee0*/  LDL.LU R8, [R1+0x410] ;  /* 0x0004100001087983 */ /* 0x000ea40000300800 */
[----:B------:R-:W2:Y:S01]  /*34ef0*/  LDL.LU R9, [R1+0x414] ;  /* 0x0004140001097983 */ /* 0x000ea20000300800 */
[----:B-1----:R-:W2:Y:S01]  /*34f00*/  LDL.LU R10, [R1+0x418] ;  /* 0x00041800010a7983 */ /* 0x002ea20000300800 */
[----:B------:R-:W2:Y:S02]  /*34f10*/  LDL.LU R11, [R1+0x41c] ;  /* 0x00041c00010b7983 */ /* 0x000ea40000300800 */
[----:B------:R1:W-:Y:S02]  /*34f20*/  STL.64 [R1+0x1c98], R14 ;  /* 0x001c980e01007387 */ /* 0x0003e40000100a00 */
[----:B----4-:R4:W-:Y:S01]  /*34f30*/  STL.64 [R1+0x1c90], R12 ;  /* 0x001c900c01007387 */ /* 0x0109e20000100a00 */
[----:B-1----:R-:W2:Y:S04]  /*34f40*/  LDL.64 R14, [R1+0x18] ;  /* 0x00001800010e7983 */ /* 0x002ea80000100a00 */
[----:B--2---:R1:W-:Y:S01]  /*34f50*/  STL.64 [R1+0x1cb8], R14 ;  /* 0x001cb80e01007387 */ /* 0x0043e20000100a00 */
[----:B----4-:R-:W2:Y:S02]  /*34f60*/  LDL.LU R12, [R1+0x3e0] ;  /* 0x0003e000010c7983 */ /* 0x010ea40000300800 */
[----:B------:R-:W2:Y:S01]  /*34f70*/  LDL.LU R13, [R1+0x3e4] ;  /* 0x0003e400010d7983 */ /* 0x000ea20000300800 */
[----:B-1----:R-:W4:Y:S01]  /*34f80*/  LDL.LU R14, [R1+0x3e8] ;  /* 0x0003e800010e7983 */ /* 0x002f220000300800 */
[----:B------:R-:W4:Y:S03]  /*34f90*/  LDL.LU R15, [R1+0x3ec] ;  /* 0x0003ec00010f7983 */ /* 0x000f260000300800 */
[----:B----4-:R-:W-:Y:S01]  /*34fa0*/  STL.64 [R1+0x1cd0], R14 ;  /* 0x001cd00e01007387 */ /* 0x010fe20000100a00 */
[----:B--2---:R1:W-:Y:S03]  /*34fb0*/  STL.64 [R1+0x1cc8], R12 ;  /* 0x001cc80c01007387 */ /* 0x0043e60000100a00 */
[----:B-1----:R-:W2:Y:S01]  /*34fc0*/  LDL.LU R12, [R1+0x3f0] ;  /* 0x0003f000010c7983 */ /* 0x002ea20000300800 */
[----:B------:R-:W2:Y:S02]  /*34fd0*/  LDL.LU R13, [R1+0x3f4] ;  /* 0x0003f400010d7983 */ /* 0x000ea40000300800 */
[----:B------:R-:W2:Y:S02]  /*34fe0*/  LDL.LU R14, [R1+0x3f8] ;  /* 0x0003f800010e7983 */ /* 0x000ea40000300800 */
[----:B------:R-:W2:Y:S01]  /*34ff0*/  LDL.LU R15, [R1+0x3fc] ;  /* 0x0003fc00010f7983 */ /* 0x000ea20000300800 */
[----:B---3--:R-:W-:Y:S01]  /*35000*/  STL.64 [R1+0x1c68], R22 ;  /* 0x001c681601007387 */ /* 0x008fe20000100a00 */
[----:B------:R1:W-:Y:S03]  /*35010*/  STL.64 [R1+0x1c60], R20 ;  /* 0x001c601401007387 */ /* 0x0003e60000100a00 */
[----:B-1----:R-:W3:Y:S01]  /*35020*/  LDL.LU R20, [R1+0x3b0] ;  /* 0x0003b00001147983 */ /* 0x002ee20000300800 */
[----:B------:R-:W3:Y:S02]  /*35030*/  LDL.LU R21, [R1+0x3b4] ;  /* 0x0003b40001157983 */ /* 0x000ee40000300800 */
[----:B------:R-:W4:Y:S02]  /*35040*/  LDL.LU R22, [R1+0x3b8] ;  /* 0x0003b80001167983 */ /* 0x000f240000300800 */
[----:B------:R-:W4:Y:S02]  /*35050*/  LDL.LU R23, [R1+0x3bc] ;  /* 0x0003bc0001177983 */ /* 0x000f240000300800 */
[----:B----4-:R1:W-:Y:S01]  /*35060*/  STL.64 [R1+0x1c78], R22 ;  /* 0x001c781601007387 */ /* 0x0103e20000100a00 */
[----:B---3--:R-:W-:Y:S03]  /*35070*/  STL.64 [R1+0x1c70], R20 ;  /* 0x001c701401007387 */ /* 0x008fe60000100a00 */
[----:B-1----:R-:W3:Y:S01]  /*35080*/  LDL.64 R22, [R1+0x8] ;  /* 0x0000080001167983 */ /* 0x002ee20000100a00 */
[----:B0-----:R-:W-:Y:S02]  /*35090*/  STL.64 [R1+0x1af0], R18 ;  /* 0x001af01201007387 */ /* 0x001fe40000100a00 */
[----:B------:R0:W-:Y:S02]  /*350a0*/  STL.64 [R1+0x1ae8], R16 ;  /* 0x001ae81001007387 */ /* 0x0001e40000100a00 */
        /* <DEDUP_REMOVED lines=8> */
[----:B------:R1:W-:Y:S02]  /*35130*/  STL.64 [R1+0xb28], R18 ;  /* 0x000b281201007387 */ /* 0x0003e40000100a00 */
[----:B0-----:R-:W-:Y:S02]  /*35140*/  IMAD.MOV.U32 R17, RZ, RZ, R6 ;  /* 0x000000ffff117224 */ /* 0x001fe400078e0006 */
[----:B------:R-:W-:Y:S02]  /*35150*/  IMAD.MOV.U32 R16, RZ, RZ, R7 ;  /* 0x000000ffff107224 */ /* 0x000fe400078e0007 */
[----:B------:R-:W4:Y:S02]  /*35160*/  LDL.LU.64 R6, [R1+0x1cf8] ;  /* 0x001cf80001067983 */ /* 0x000f240000300a00 */
[----:B----4-:R-:W-:Y:S01]  /*35170*/  HMMA.16816.F32 R8, R24, R6, R8 ;  /* 0x000000061808723c */ /* 0x010fe20000001808 */
[----:B-1----:R-:W-:-:S02]  /*35180*/  IMAD.MOV.U32 R19, RZ, RZ, R6 ;  /* 0x000000ffff137224 */ /* 0x002fc400078e0006 */
[----:B------:R-:W-:Y:S11]  /*35190*/  IMAD.MOV.U32 R18, RZ, RZ, R7 ;  /* 0x000000ffff127224 */ /* 0x000ff600078e0007 */
[----:B------:R-:W-:Y:S09]  /*351a0*/  @!UPT UIADD3 URZ, URZ, URZ, URZ ;  /* 0x0000003f3f3ff290 */ /* 0x000ff2000fffe03f */
[----:B------:R-:W-:Y:S01]  /*351b0*/  STL.64 [R1+0xb10], R8 ;  /* 0x000b100801007387 */ /* 0x000fe20000100a00 */
[----:B------:R0:W-:Y:S03]  /*351c0*/  STL.64 [R1+0xb18], R10 ;  /* 0x000b180a01007387 */ /* 0x0001e60000100a00 */
[----:B0-----:R-:W4:Y:S01]  /*351d0*/  LDL.LU.64 R10, [R1+0x1cf0] ;  /* 0x001cf000010a7983 */ /* 0x001f220000300a00 */
[----:B------:R-:W4:Y:S02]  /*351e0*/  LDL.LU.64 R6, [R1+0x1ce8] ;  /* 0x001ce80001067983 */ /* 0x000f240000300a00 */
        /* <DEDUP_REMOVED lines=44> */
[----:B-1----:R-:W3:Y:S01]  /*354b0*/  LDL.LU.64 R14, [R1+0x1c88] ;  /* 0x001c8800010e7983 */ /* 0x002ee20000300a00 */
[----:B------:R-:W4:Y:S02]  /*354c0*/  LDL.LU R12, [R1+0x1c80] ;  /* 0x001c8000010c7983 */ /* 0x000f240000300800 */
[----:B------:R-:W3:Y:S02]  /*354d0*/  LDL.LU.64 R22, [R1+0x1c78] ;  /* 0x001c780001167983 */ /* 0x000ee40000300a00 */
[----:B------:R-:W3:Y:S02]  /*354e0*/  LDL.LU.64 R20, [R1+0x1c70] ;  /* 0x001c700001147983 */ /* 0x000ee40000300a00 */
[----:B---3--:R-:W-:Y:S11]  /*354f0*/  HMMA.16816.F32 R20, R24, R14, R20 ;  /* 0x0000000e1814723c */ /* 0x008ff60000001814 */
        /* <DEDUP_REMOVED lines=9> */
[----:B------:R-:W3:Y:S01]  /*35590*/  LDL.LU R13, [R1+0x1c5c] ;  /* 0x001c5c00010d7983 */ /* 0x000ee20000300800 */
[----:B------:R-:W3:Y:S03]  /*355a0*/  LDL.LU R5, [R1+0x1c58] ;  /* 0x001c580001057983 */ /* 0x000ee60000300800 */
[----:B------:R0:W-:Y:S02]  /*355b0*/  STL.64 [R1+0x1b10], R14 ;  /* 0x001b100e01007387 */ /* 0x0001e40000100a00 */
[----:B0-----:R-:W-:-:S02]  /*355c0*/  IMAD.MOV.U32 R14, RZ, RZ, R9 ;  /* 0x000000ffff0e7224 */ /* 0x001fc400078e0009 */
        /* <DEDUP_REMOVED lines=51> */
[----:B------:R-:W-:Y:S02]  /*35900*/  IMAD.MOV.U32 R15, RZ, RZ, R16 ;  /* 0x000000ffff0f7224 */ /* 0x000fe400078e0010 */
[----:B---3--:R-:W-:Y:S02]  /*35910*/  IMAD.MOV.U32 R18, RZ, RZ, R13 ;  /* 0x000000ffff127224 */ /* 0x008fe400078e000d */
[----:B----4-:R-:W-:Y:S01]  /*35920*/  IMAD.MOV.U32 R19, RZ, RZ, R12 ;  /* 0x000000ffff137224 */ /* 0x010fe200078e000c */
[----:B------:R0:W-:Y:S02]  /*35930*/  STL.64 [R1+0x1ba0], R14 ;  /* 0x001ba00e01007387 */ /* 0x0001e40000100a00 */
[----:B0-----:R-:W-:Y:S02]  /*35940*/  IMAD.MOV.U32 R14, RZ, RZ, R28 ;  /* 0x000000ffff0e7224 */ /* 0x001fe400078e001c */
        /* <DEDUP_REMOVED lines=9> */
[----:B------:R-:W4:Y:S02]  /*359e0*/  LDL.LU R12, [R1+0x170] ;  /* 0x00017000010c7983 */ /* 0x000f240000300800 */
[----:B------:R-:W4:Y:S01]  /*359f0*/  LDL.LU R13, [R1+0x174] ;  /* 0x00017400010d7983 */ /* 0x000f220000300800 */
[----:B0-----:R-:W2:Y:S01]  /*35a00*/  LDL.LU R14, [R1+0x178] ;  /* 0x00017800010e7983 */ /* 0x001ea20000300800 */
[----:B------:R-:W2:Y:S02]  /*35a10*/  LDL.LU R15, [R1+0x17c] ;  /* 0x00017c00010f7983 */ /* 0x000ea40000300800 */
[----:B-1----:R-:W-:-:S02]  /*35a20*/  IMAD.MOV.U32 R18, RZ, RZ, R22 ;  /* 0x000000ffff127224 */ /* 0x002fc400078e0016 */
[----:B------:R-:W-:Y:S01]  /*35a30*/  IMAD.MOV.U32 R19, RZ, RZ, R21 ;  /* 0x000000ffff137224 */ /* 0x000fe200078e0015 */
[----:B--2---:R-:W-:Y:S01]  /*35a40*/  STL.64 [R1+0x1bd0], R14 ;  /* 0x001bd00e01007387 */ /* 0x004fe20000100a00 */
[----:B----4-:R0:W-:Y:S03]  /*35a50*/  STL.64 [R1+0x1bc8], R12 ;  /* 0x001bc80c01007387 */ /* 0x0101e60000100a00 */
[----:B------:R1:W-:Y:S01]  /*35a60*/  STL.64 [R1+0x1bd8], R18 ;  /* 0x001bd81201007387 */ /* 0x0003e20000100a00 */
[----:B0-----:R-:W2:Y:S01]  /*35a70*/  LDL.LU R12, [R1+0x180] ;  /* 0x00018000010c7983 */ /* 0x001ea20000300800 */
[----:B------:R-:W2:Y:S02]  /*35a80*/  LDL.LU R13, [R1+0x184] ;  /* 0x00018400010d7983 */ /* 0x000ea40000300800 */
[----:B------:R-:W4:Y:S02]  /*35a90*/  LDL.LU R14, [R1+0x188] ;  /* 0x00018800010e7983 */ /* 0x000f240000300800 */
[----:B------:R-:W4:Y:S02]  /*35aa0*/  LDL.LU R15, [R1+0x18c] ;  /* 0x00018c00010f7983 */ /* 0x000f240000300800 */
[----:B-1----:R-:W-:-:S02]  /*35ab0*/  IMAD.MOV.U32 R18, RZ, RZ, R20 ;  /* 0x000000ffff127224 */ /* 0x002fc400078e0014 */
[----:B------:R-:W-:Y:S01]  /*35ac0*/  IMAD.MOV.U32 R19, RZ, RZ, R5 ;  /* 0x000000ffff137224 */ /* 0x000fe200078e0005 */
[----:B----4-:R-:W-:Y:S01]  /*35ad0*/  STL.64 [R1+0x1be8], R14 ;  /* 0x001be80e01007387 */ /* 0x010fe20000100a00 */
[----:B--2---:R-:W-:Y:S03]  /*35ae0*/  STL.64 [R1+0x1be0], R12 ;  /* 0x001be00c01007387 */ /* 0x004fe60000100a00 */
        /* <DEDUP_REMOVED lines=89> */
[----:B------:R0:W-:Y:S01]  /*36080*/  STL.64 [R1+0xc80], R16 ;  /* 0x000c801001007387 */ /* 0x0001e20000100a00 */
[----:B------:R1:W-:Y:S03]  /*36090*/  STL.64 [R1+0xc88], R18 ;  /* 0x000c881201007387 */ /* 0x0003e60000100a00 */
[----:B0-----:R-:W2:Y:S01]  /*360a0*/  LDL.LU R16, [R1+0xd0] ;  /* 0x0000d00001107983 */ /* 0x001ea20000300800 */
[----:B------:R-:W2:Y:S02]  /*360b0*/  LDL.LU R17, [R1+0xd4] ;  /* 0x0000d40001117983 */ /* 0x000ea40000300800 */
[----:B-1----:R-:W2:Y:S02]  /*360c0*/  LDL.LU R18, [R1+0xd8] ;  /* 0x0000d80001127983 */ /* 0x002ea40000300800 */
[----:B------:R-:W2:Y:S01]  /*360d0*/  LDL.LU R19, [R1+0xdc] ;  /* 0x0000dc0001137983 */ /* 0x000ea20000300800 */
        /* <DEDUP_REMOVED lines=50> */
[----:B------:R-:W3:Y:S11]  /*36400*/  LDL.LU.64 R10, [R1+0x1b08] ;  /* 0x001b0800010a7983 */ /* 0x000ef60000300a00 */
[----:B------:R-:W-:Y:S10]  /*36410*/  @!UPT UIADD3 URZ, URZ, URZ, URZ ;  /* 0x0000003f3f3ff290 */ /* 0x000ff4000fffe03f */
[----:B------:R-:W-:Y:S01]  /*36420*/  STL.64 [R1+0xc00], R12 ;  /* 0x000c000c01007387 */ /* 0x000fe20000100a00 */
[----:B------:R0:W-:Y:S03]  /*36430*/  STL.64 [R1+0xc08], R14 ;  /* 0x000c080e01007387 */ /* 0x0001e60000100a00 */
[----:B0-----:R-:W4:Y:S02]  /*36440*/  LDL.LU.64 R14, [R1+0x1b00] ;  /* 0x001b0000010e7983 */ /* 0x001f240000300a00 */
[C---:B----4-:R-:W-:Y:S02]  /*36450*/  HMMA.16816.F32 R24, R20.reuse, R14, R24 ;  /* 0x0000000e1418723c */ /* 0x050fe40000001818 */
[----:B------:R0:W-:Y:S04]  /*36460*/  STL.64 [R1+0x1ae0], R14 ;  /* 0x001ae00e01007387 */ /* 0x0001e80000100a00 */
[----:B0-----:R-:W4:Y:S11]  /*36470*/  LDL.64 R14, [R1+0xc8] ;  /* 0x0000c800010e7983 */ /* 0x001f360000100a00 */
[----:B------:R-:W-:Y:S06]  /*36480*/  @!UPT UIADD3 URZ, URZ, URZ, URZ ;  /* 0x0000003f3f3ff290 */ /* 0x000fec000fffe03f */
[----:B------:R-:W-:Y:S01]  /*36490*/  STL.64 [R1+0xbf0], R24 ;  /* 0x000bf01801007387 */ /* 0x000fe20000100a00 */
[----:B------:R-:W-:Y:S02]  /*364a0*/  STL.64 [R1+0xbf8], R26 ;  /* 0x000bf81a01007387 */ /* 0x000fe40000100a00 */
[----:B------:R-:W0:Y:S02]  /*364b0*/  LDSM.16.MT88.4 R24, [R29+0x6080] ;  /* 0x006080001d18783b */ /* 0x000e240000004200 */
[----:B0-----:R0:W-:Y:S02]  /*364c0*/  STL.64 [R1+0x19e0], R26 ;  /* 0x0019e01a01007387 */ /* 0x0011e40000100a00 */
[----:B------:R1:W-:Y:S02]  /*364d0*/  STL.64 [R1+0x19d8], R24 ;  /* 0x0019d81801007387 */ /* 0x0003e40000100a00 */
[----:B0-----:R-:W2:Y:S01]  /*364e0*/  LDL.64 R26, [R1+0x98] ;  /* 0x00009800011a7983 */ /* 0x001ea20000100a00 */
[C---:B---3--:R-:W-:Y:S03]  /*364f0*/  HMMA.16816.F32 R4, R20.reuse, R10, R4 ;  /* 0x0000000a1404723c */ /* 0x048fe60000001804 */
[----:B--2---:R0:W-:Y:S01]  /*36500*/  STL.64 [R1+0x1ac8], R26 ;  /* 0x001ac81a01007387 */ /* 0x0041e20000100a00 */
[----:B-1----:R-:W2:Y:S02]  /*36510*/  LDL.LU R24, [R1+0x2f0] ;  /* 0x0002f00001187983 */ /* 0x002ea40000300800 */
[----:B------:R-:W2:Y:S01]  /*36520*/  LDL.LU R25, [R1+0x2f4] ;  /* 0x0002f40001197983 */ /* 0x000ea20000300800 */
[----:B0-----:R-:W2:Y:S01]  /*36530*/  LDL.LU R26, [R1+0x2f8] ;  /* 0x0002f800011a7983 */ /* 0x001ea20000300800 */
[----:B------:R-:W2:Y:S11]  /*36540*/  LDL.LU R27, [R1+0x2fc] ;  /* 0x0002fc00011b7983 */ /* 0x000eb60000300800 */
[----:B------:R-:W-:Y:S04]  /*36550*/  @!UPT UIADD3 URZ, URZ, URZ, URZ ;  /* 0x0000003f3f3ff290 */ /* 0x000fe8000fffe03f */
[----:B------:R-:W-:Y:S02]  /*36560*/  STL.64 [R1+0xbe0], R4 ;  /* 0x000be00401007387 */ /* 0x000fe40000100a00 */
[----:B------:R0:W-:Y:S02]  /*36570*/  STL.64 [R1+0xbe8], R6 ;  /* 0x000be80601007387 */ /* 0x0001e40000100a00 */
[----:B0-----:R-:W3:Y:S01]  /*36580*/  LDL.LU.64 R6, [R1+0x1af8] ;  /* 0x001af80001067983 */ /* 0x001ee20000300a00 */
[----:B------:R0:W-:Y:S02]  /*36590*/  STL [R1+0x19f8], R10 ;  /* 0x0019f80a01007387 */ /* 0x0001e40000100800 */
[----:B------:R1:W-:Y:S02]  /*365a0*/  STL [R1+0x19f4], R11 ;  /* 0x0019f40b01007387 */ /* 0x0003e40000100800 */
[----:B------:R-:W2:Y:S01]  /*365b0*/  LDL.LU R8, [R1+0x2d0] ;  /* 0x0002d00001087983 */ /* 0x000ea20000300800 */
[----:B------:R-:W2:Y:S04]  /*365c0*/  LDL.LU R9, [R1+0x2d4] ;  /* 0x0002d40001097983 */ /* 0x000ea80000300800 */
[----:B0-----:R-:W2:Y:S01]  /*365d0*/  LDL.LU R10, [R1+0x2d8] ;  /* 0x0002d800010a7983 */ /* 0x001ea20000300800 */
[----:B-1----:R-:W2:Y:S01]  /*365e0*/  LDL.LU R11, [R1+0x2dc] ;  /* 0x0002dc00010b7983 */ /* 0x002ea20000300800 */
[----:B---3--:R-:W-:Y:S02]  /*365f0*/  HMMA.16816.F32 R20, R20, R6, R16 ;  /* 0x000000061414723c */ /* 0x008fe40000001810 */
[----:B--2---:R0:W-:Y:S01]  /*36600*/  STL.64 [R1+0x1ad8], R10 ;  /* 0x001ad80a01007387 */ /* 0x0041e20000100a00 */
[----:B------:R-:W-:Y:S03]  /*36610*/  STL.64 [R1+0x1ad0], R8 ;  /* 0x001ad00801007387 */ /* 0x000fe60000100a00 */
[----:B0-----:R-:W2:Y:S01]  /*36620*/  LDL.64 R10, [R1+0xb8] ;  /* 0x0000b800010a7983 */ /* 0x001ea20000100a00 */
[----:B------:R-:W3:Y:S02]  /*36630*/  LDL.LU.64 R18, [R1+0x1af0] ;  /* 0x001af00001127983 */ /* 0x000ee40000300a00 */
[----:B------:R-:W3:Y:S11]  /*36640*/  LDL.LU.64 R16, [R1+0x1ae8] ;  /* 0x001ae80001107983 */ /* 0x000ef60000300a00 */
[----:B------:R-:W-:Y:S03]  /*36650*/  @!UPT UIADD3 URZ, URZ, URZ, URZ ;  /* 0x0000003f3f3ff290 */ /* 0x000fe6000fffe03f */
[----:B------:R-:W-:Y:S01]  /*36660*/  STL.64 [R1+0xbd0], R20 ;  /* 0x000bd01401007387 */ /* 0x000fe20000100a00 */
[----:B------:R0:W-:Y:S04]  /*36670*/  STL.64 [R1+0xbd8], R22 ;  /* 0x000bd81601007387 */ /* 0x0001e80000100a00 */
[----:B0-----:R-:W2:Y:S01]  /*36680*/  LDL.64 R22, [R1+0xa8] ;  /* 0x0000a80001167983 */ /* 0x001ea20000100a00 */
[----:B------:R0:W-:Y:S02]  /*36690*/  STL.64 [R1+0x19e8], R6 ;  /* 0x0019e80601007387 */ /* 0x0001e40000100a00 */
[----:B------:R-:W3:Y:S02]  /*366a0*/  LDL.LU R4, [R1+0x300] ;  /* 0x0003000001047983 */ /* 0x000ee40000300800 */
[----:B------:R-:W3:Y:S01]  /*366b0*/  LDL.LU R5, [R1+0x304] ;  /* 0x0003040001057983 */ /* 0x000ee20000300800 */
[----:B0-----:R-:W3:Y:S01]  /*366c0*/  LDL.LU R6, [R1+0x308] ;  /* 0x0003080001067983 */ /* 0x001ee20000300800 */
[----:B------:R-:W3:Y:S02]  /*366d0*/  LDL.LU R7, [R1+0x30c] ;  /* 0x00030c0001077983 */ /* 0x000ee40000300800 */
[----:B----4-:R-:W-:-:S02]  /*366e0*/  IMAD.MOV.U32 R2, RZ, RZ, R14 ;  /* 0x000000ffff027224 */ /* 0x010fc400078e000e */
[----:B------:R-:W-:Y:S01]  /*366f0*/  IMAD.MOV.U32 R0, RZ, RZ, R15 ;  /* 0x000000ffff007224 */ /* 0x000fe200078e000f */
[C---:B---3--:R-:W-:Y:S01]  /*36700*/  HMMA.16816.F32 R4, R16.reuse, R14, R4 ;  /* 0x0000000e1004723c */ /* 0x048fe20000001804 */
[----:B------:R-:W3:Y:S07]  /*36710*/  LDL.LU.64 R14, [R1+0x1ae0] ;  /* 0x001ae000010e7983 */ /* 0x000eee0000300a00 */
[----:B--2---:R-:W-:Y:S01]  /*36720*/  HMMA.16816.F32 R24, R16, R10, R24 ;  /* 0x0000000a1018723c */ /* 0x004fe20000001818 */
[----:B------:R-:W-:Y:S11]  /*36730*/  IMAD.MOV.U32 R3, RZ, RZ, R11 ;  /* 0x000000ffff037224 */ /* 0x000ff600078e000b */
[----:B------:R-:W-:Y:S03]  /*36740*/  @!UPT UIADD3 URZ, URZ, URZ, URZ ;  /* 0x0000003f3f3ff290 */ /* 0x000fe6000fffe03f */
[----:B------:R0:W-:Y:S01]  /*36750*/  STL.64 [R1+0x270], R4 ;  /* 0x0002700401007387 */ /* 0x0001e20000100a00 */
[----:B------:R-:W-:Y:S02]  /*36760*/  IMAD.MOV.U32 R12, RZ, RZ, R6 ;  /* 0x000000ffff0c7224 */ /* 0x000fe400078e0006 */
[----:B------:R-:W-:Y:S02]  /*36770*/  STL.64 [R1+0x278], R6 ;  /* 0x0002780601007387 */ /* 0x000fe40000100a00 */
[----:B------:R-:W-:Y:S01]  /*36780*/  STL [R1+0x1a00], R0 ;  /* 0x001a000001007387 */ /* 0x000fe20000100800 */
[----:B------:R-:W-:Y:S01]  /*36790*/  STL [R1+0x19fc], R2 ;  /* 0x0019fc0201007387 */ /* 0x000fe20000100800 */
[----:B------:R-:W-:Y:S02]  /*367a0*/  STL [R1+0x1538], R12 ;  /* 0x0015380c01007387 */ /* 0x000fe40000100800 */
[----:B------:R-:W-:Y:S02]  /*367b0*/  IMAD.MOV.U32 R13, RZ, RZ, R26 ;  /* 0x000000ffff0d7224 */ /* 0x000fe400078e001a */
[----:B0-----:R-:W-:-:S02]  /*367c0*/  IMAD.MOV.U32 R4, RZ, RZ, R10 ;  /* 0x000000ffff047224 */ /* 0x001fc400078e000a */
[----:B------:R-:W2:Y:S01]  /*367d0*/  LDL.LU.64 R10, [R1+0x1ad8] ;  /* 0x001ad800010a7983 */ /* 0x000ea20000300a00 */
[----:B------:R-:W2:Y:S02]  /*367e0*/  LDL.LU.64 R8, [R1+0x1ad0] ;  /* 0x001ad00001087983 */ /* 0x000ea40000300a00 */
[----:B------:R-:W-:Y:S02]  /*367f0*/  STL.64 [R1+0x260], R24 ;  /* 0x0002601801007387 */ /* 0x000fe40000100a00 */
[----:B------:R0:W-:Y:S02]  /*36800*/  STL.64 [R1+0x268], R26 ;  /* 0x0002681a01007387 */ /* 0x0001e40000100a00 */
[----:B0-----:R-:W4:Y:S01]  /*36810*/  LDL.LU.64 R26, [R1+0x1ac8] ;  /* 0x001ac800011a7983 */ /* 0x001f220000300a00 */
[----:B------:R-:W-:Y:S02]  /*36820*/  STL [R1+0x1a18], R3 ;  /* 0x001a180301007387 */ /* 0x000fe40000100800 */
[----:B------:R0:W-:Y:S01]  /*36830*/  STL [R1+0x153c], R13 ;  /* 0x00153c0d01007387 */ /* 0x0001e20000100800 */
[----:B---3--:R1:W-:Y:S01]  /*36840*/  STL.64 [R1+0x1a58], R14 ;  /* 0x001a580e01007387 */ /* 0x0083e20000100a00 */
[----:B------:R-:W3:Y:S02]  /*36850*/  LDL.LU R12, [R1+0x2e0] ;  /* 0x0002e000010c7983 */ /* 0x000ee40000300800 */
[----:B0-----:R-:W3:Y:S01]  /*36860*/  LDL.LU R13, [R1+0x2e4] ;  /* 0x0002e400010d7983 */ /* 0x001ee20000300800 */
[----:B-1----:R-:W3:Y:S01]  /*36870*/  LDL.LU R14, [R1+0x2e8] ;  /* 0x0002e800010e7983 */ /* 0x002ee20000300800 */
[----:B------:R-:W3:Y:S02]  /*36880*/  LDL.LU R15, [R1+0x2ec] ;  /* 0x0002ec00010f7983 */ /* 0x000ee40000300800 */
[----:B------:R-:W-:-:S02]  /*36890*/  IMAD.MOV.U32 R6, RZ, RZ, R22 ;  /* 0x000000ffff067224 */ /* 0x000fc400078e0016 */
[----:B------:R-:W-:Y:S02]  /*368a0*/  IMAD.MOV.U32 R5, RZ, RZ, R23 ;  /* 0x000000ffff057224 */ /* 0x000fe400078e0017 */
[----:B----4-:R-:W-:Y:S01]  /*368b0*/  IMAD.MOV.U32 R7, RZ, RZ, R27 ;  /* 0x000000ffff077224 */ /* 0x010fe200078e001b */
[C---:B---3--:R-:W-:Y:S11]  /*368c0*/  HMMA.16816.F32 R12, R16.reuse, R22, R12 ;  /* 0x00000016100c723c */ /* 0x048ff6000000180c */
[----:B------:R-:W-:Y:S11]  /*368d0*/  @!UPT UIADD3 URZ, URZ, URZ, URZ ;  /* 0x0000003f3f3ff290 */ /* 0x000ff6000fffe03f */
[----:B------:R-:W-:Y:S01]  /*368e0*/  @!UPT UIADD3 URZ, URZ, URZ, URZ ;  /* 0x0000003f3f3ff290 */ /* 0x000fe2000fffe03f */
[----:B------:R-:W-:Y:S01]  /*368f0*/  STL.64 [R1+0x250], R12 ;  /* 0x0002500c01007387 */ /* 0x000fe20000100a00 */
[----:B------:R2:W-:Y:S02]  /*36900*/  STL.64 [R1+0x258], R14 ;  /* 0x0002580e01007387 */ /* 0x0005e40000100a00 */
[C---:B--2---:R-:W-:Y:S07]  /*36910*/  HMMA.16816.F32 R12, R16.reuse, R26, R8 ;  /* 0x0000001a100c723c */ /* 0x044fee0000001808 */
[----:B------:R-:W-:Y:S11]  /*36920*/  IMAD.MOV.U32 R9, RZ, RZ, R26 ;  /* 0x000000ffff097224 */ /* 0x000ff600078e001a */
[----:B------:R-:W-:Y:S05]  /*36930*/  @!UPT UIADD3 URZ, URZ, URZ, URZ ;  /* 0x0000003f3f3ff290 */ /* 0x000fea000fffe03f */
[----:B------:R-:W-:Y:S01]  /*36940*/  STL.64 [R1+0x240], R12 ;  /* 0x0002400c01007387 */ /* 0x000fe20000100a00 */
[----:B------:R-:W-:Y:S02]  /*36950*/  STL.64 [R1+0x248], R14 ;  /* 0x0002480e01007387 */ /* 0x000fe40000100a00 */
[----:B------:R-:W-:Y:S02]  /*36960*/  STL [R1+0x1a1c], R9 ;  /* 0x001a1c0901007387 */ /* 0x000fe40000100800 */
[----:B------:R-:W-:Y:S01]  /*36970*/  STL.64 [R1+0x1a10], R6 ;  /* 0x001a100601007387 */ /* 0x000fe20000100a00 */
[----:B------:R0:W-:Y:S04]  /*36980*/  STL.64 [R1+0x1a08], R4 ;  /* 0x001a080401007387 */ /* 0x0001e80000100a00 */
        /* <DEDUP_REMOVED lines=18> */
[----:B------:R-:W3:Y:S01]  /*36ab0*/  LDL.LU R24, [R1+0x2c0] ;  /* 0x0002c00001187983 */ /* 0x000ee20000300800 */
[----:B------:R-:W3:Y:S02]  /*36ac0*/  LDL.LU R25, [R1+0x2c4] ;  /* 0x0002c40001197983 */ /* 0x000ee40000300800 */
[----:B------:R-:W3:Y:S02]  /*36ad0*/  LDL.LU R26, [R1+0x2c8] ;  /* 0x0002c800011a7983 */ /* 0x000ee40000300800 */
[----:B------:R-:W3:Y:S01]  /*36ae0*/  LDL.LU R27, [R1+0x2cc] ;  /* 0x0002cc00011b7983 */ /* 0x000ee20000300800 */
[----:B--2---:R0:W-:Y:S01]  /*36af0*/  STL.64 [R1+0x1ab0], R10 ;  /* 0x001ab00a01007387 */ /* 0x0041e20000100a00 */
[----:B------:R-:W-:Y:S03]  /*36b00*/  STL.64 [R1+0x1aa8], R8 ;  /* 0x001aa80801007387 */ /* 0x000fe60000100a00 */
[----:B0-----:R-:W2:Y:S04]  /*36b10*/  LDL.64 R10, [R1+0x78] ;  /* 0x00007800010a7983 */ /* 0x001ea80000100a00 */
[----:B--2---:R0:W-:Y:S01]  /*36b20*/  STL.64 [R1+0x1ac0], R10 ;  /* 0x001ac00a01007387 */ /* 0x0041e20000100a00 */
[----:B------:R-:W2:Y:S03]  /*36b30*/  LDL.64 R22, [R1+0x68] ;  /* 0x0000680001167983 */ /* 0x000ea60000100a00 */
[----:B0-----:R-:W3:Y:S04]  /*36b40*/  LDL.64 R10, [R1+0x88] ;  /* 0x00008800010a7983 */ /* 0x001ee80000100a00 */
[----:B--2---:R0:W-:Y:S01]  /*36b50*/  STL.64 [R1+0x1ab8], R22 ;  /* 0x001ab81601007387 */ /* 0x0041e20000100a00 */
[----:B------:R-:W2:Y:S02]  /*36b60*/  LDL.LU R20, [R1+0x2b0] ;  /* 0x0002b00001147983 */ /* 0x000ea40000300800 */
[----:B------:R-:W2:Y:S01]  /*36b70*/  LDL.LU R21, [R1+0x2b4] ;  /* 0x0002b40001157983 */ /* 0x000ea20000300800 */
[----:B0-----:R-:W2:Y:S01]  /*36b80*/  LDL.LU R22, [R1+0x2b8] ;  /* 0x0002b80001167983 */ /* 0x001ea20000300800 */
[----:B------:R-:W2:Y:S02]  /*36b90*/  LDL.LU R23, [R1+0x2bc] ;  /* 0x0002bc0001177983 */ /* 0x000ea40000300800 */
[----:B------:R0:W-:Y:S02]  /*36ba0*/  STL.64 [R1+0x1a68], R14 ;  /* 0x001a680e01007387 */ /* 0x0001e40000100a00 */
[----:B----4-:R-:W-:Y:S01]  /*36bb0*/  STL.64 [R1+0x1a60], R12 ;  /* 0x001a600c01007387 */ /* 0x010fe20000100a00 */
[----:B0-----:R-:W4:Y:S04]  /*36bc0*/  LDL.64 R14, [R1+0x38] ;  /* 0x00003800010e7983 */ /* 0x001f280000100a00 */
[----:B----4-:R0:W-:Y:S04]  /*36bd0*/  STL.64 [R1+0x1a78], R14 ;  /* 0x001a780e01007387 */ /* 0x0101e80000100a00 */
[----:B0-----:R-:W4:Y:S04]  /*36be0*/  LDL.64 R14, [R1+0x48] ;  /* 0x00004800010e7983 */ /* 0x001f280000100a00 */
[----:B----4-:R0:W-:Y:S04]  /*36bf0*/  STL.64 [R1+0x1a90], R14 ;  /* 0x001a900e01007387 */ /* 0x0101e80000100a00 */
[----:B0-----:R-:W4:Y:S01]  /*36c00*/  LDL.64 R14, [R1+0x58] ;  /* 0x00005800010e7983 */ /* 0x001f220000100a00 */
[----:B---3--:R0:W-:Y:S02]  /*36c10*/  STL.64 [R1+0x1a38], R6 ;  /* 0x001a380601007387 */ /* 0x0081e40000100a00 */
[----:B------:R-:W-:Y:S01]  /*36c20*/  STL.64 [R1+0x1a30], R4 ;  /* 0x001a300401007387 */ /* 0x000fe20000100a00 */
[----:B0-----:R-:W3:Y:S04]  /*36c30*/  LDL.64 R6, [R1+0x18] ;  /* 0x0000180001067983 */ /* 0x001ee80000100a00 */
[----:B---3--:R0:W-:Y:S04]  /*36c40*/  STL.64 [R1+0x1a50], R6 ;  /* 0x001a500601007387 */ /* 0x0081e80000100a00 */
[----:B0-----:R-:W3:Y:S04]  /*36c50*/  LDL.64 R6, [R1+0x28] ;  /* 0x0000280001067983 */ /* 0x001ee80000100a00 */
[----:B---3--:R0:W-:Y:S01]  /*36c60*/  STL.64 [R1+0x1a70], R6 ;  /* 0x001a700601007387 */ /* 0x0081e20000100a00 */
[----:B------:R-:W3:Y:S02]  /*36c70*/  LDL.LU R4, [R1+0x4e0] ;  /* 0x0004e00001047983 */ /* 0x000ee40000300800 */
[----:B------:R-:W3:Y:S01]  /*36c80*/  LDL.LU R5, [R1+0x4e4] ;  /* 0x0004e40001057983 */ /* 0x000ee20000300800 */
[----:B0-----:R-:W2:Y:S01]  /*36c90*/  LDL.LU R6, [R1+0x4e8] ;  /* 0x0004e80001067983 */ /* 0x001ea20000300800 */
[----:B------:R-:W2:Y:S01]  /*36ca0*/  LDL.LU R7, [R1+0x4ec] ;  /* 0x0004ec0001077983 */ /* 0x000ea20000300800 */
[----:B------:R-:W-:Y:S02]  /*36cb0*/  HMMA.16816.F32 R24, R16, R10, R24 ;  /* 0x0000000a1018723c */ /* 0x000fe40000001818 */
        /* <DEDUP_REMOVED lines=32> */
[C---:B----4-:R-:W-:Y:S08]  /*36ec0*/  HMMA.16816.F32 R4, R16.reuse, R14, R4 ;  /* 0x0000000e1004723c */ /* 0x050ff00000001804 */
[----:B--2---:R-:W-:Y:S01]  /*36ed0*/  HMMA.16816.F32 R8, R16, R22, R8 ;  /* 0x000000161008723c */ /* 0x004fe20000001808 */
[----:B------:R-:W-:Y:S11]  /*36ee0*/  IMAD.MOV.U32 R28, RZ, RZ, R23 ;  /* 0x000000ffff1c7224 */ /* 0x000ff600078e0017 */
[----:B------:R-:W-:Y:S11]  /*36ef0*/  @!UPT UIADD3 URZ, URZ, URZ, URZ ;  /* 0x0000003f3f3ff290 */ /* 0x000ff6000fffe03f */
[----:B------:R0:W-:Y:S02]  /*36f00*/  STL.64 [R1+0x160], R8 ;  /* 0x0001600801007387 */ /* 0x0001e40000100a00 */
[----:B0-----:R-:W-:Y:S02]  /*36f10*/  IMAD.MOV.U32 R8, RZ, RZ, R22 ;  /* 0x000000ffff087224 */ /* 0x001fe400078e0016 */
[----:B------:R-:W0:Y:S04]  /*36f20*/  LDSM.16.MT88.4 R20, [R29+0x6100] ;  /* 0x006100001d14783b */ /* 0x000e280000004200 */
[----:B------:R-:W-:Y:S04]  /*36f30*/  STL.64 [R1+0x168], R10 ;  /* 0x0001680a01007387 */ /* 0x000fe80000100a00 */
[----:B0-----:R0:W-:Y:S01]  /*36f40*/  STL.64 [R1+0x18a8], R22 ;  /* 0x0018a81601007387 */ /* 0x0011e20000100a00 */
[----:B------:R1:W-:Y:S03]  /*36f50*/  STL.64 [R1+0x18a0], R20 ;  /* 0x0018a01401007387 */ /* 0x0003e60000100a00 */
[----:B0-----:R-:W2:Y:S04]  /*36f60*/  LDL R22, [R1+0x8] ;  /* 0x0000080001167983 */ /* 0x001ea80000100800 */
[----:B------:R-:W2:Y:S01]  /*36f70*/  LDL R23, [R1+0xc] ;  /* 0x00000c0001177983 */ /* 0x000ea20000100800 */
[----:B------:R-:W-:Y:S02]  /*36f80*/  STL.64 [R1+0x150], R4 ;  /* 0x0001500401007387 */ /* 0x000fe40000100a00 */
[----:B------:R0:W-:Y:S02]  /*36f90*/  STL.64 [R1+0x158], R6 ;  /* 0x0001580601007387 */ /* 0x0001e40000100a00 */
[----:B-1----:R-:W-:-:S02]  /*36fa0*/  IMAD.MOV.U32 R21, RZ, RZ, R14 ;  /* 0x000000ffff157224 */ /* 0x002fc400078e000e */
[----:B------:R-:W-:Y:S01]  /*36fb0*/  IMAD.MOV.U32 R20, RZ, RZ, R15 ;  /* 0x000000ffff147224 */ /* 0x000fe200078e000f */
[----:B0-----:R-:W4:Y:S01]  /*36fc0*/  LDL.LU.64 R6, [R1+0x1aa0] ;  /* 0x001aa00001067983 */ /* 0x001f220000300a00 */
[----:B------:R-:W4:Y:S02]  /*36fd0*/  LDL.LU.64 R4, [R1+0x1a98] ;  /* 0x001a980001047983 */ /* 0x000f240000300a00 */
        /* <DEDUP_REMOVED lines=8> */
[----:B------:R-:W4:Y:S02]  /*37060*/  LDL.LU.64 R4, [R1+0x1a80] ;  /* 0x001a800001047983 */ /* 0x000f240000300a00 */
[----:B------:R-:W4:Y:S02]  /*37070*/  LDL.LU.64 R14, [R1+0x1a78] ;  /* 0x001a7800010e7983 */ /* 0x000f240000300a00 */
[----:B----4-:R-:W-:Y:S01]  /*37080*/  HMMA.16816.F32 R4, R16, R14, R4 ;  /* 0x0000000e1004723c */ /* 0x010fe20000001804 */
[----:B------:R-:W-:-:S02]  /*37090*/  IMAD.MOV.U32 R0, RZ, RZ, R14 ;  /* 0x000000ffff007224 */ /* 0x000fc400078e000e */
        /* <DEDUP_REMOVED lines=23> */
[----:B------:R-:W2:Y:S02]  /*37210*/  LDL.LU.64 R24, [R1+0x1a40] ;  /* 0x001a400001187983 */ /* 0x000ea40000300a00 */
[----:B------:R-:W2:Y:S02]  /*37220*/  LDL.LU.64 R6, [R1+0x1a38] ;  /* 0x001a380001067983 */ /* 0x000ea40000300a00 */
[----:B------:R-:W2:Y:S02]  /*37230*/  LDL.LU.64 R4, [R1+0x1a30] ;  /* 0x001a300001047983 */ /* 0x000ea40000300a00 */
[----:B--2---:R-:W-:Y:S11]  /*37240*/  HMMA.16816.F32 R4, R16, R22, R4 ;  /* 0x000000161004723c */ /* 0x004ff60000001804 */
[----:B------:R-:W-:Y:S11]  /*37250*/  @!UPT UIADD3 URZ, URZ, URZ, URZ ;  /* 0x0000003f3f3ff290 */ /* 0x000ff6000fffe03f */
[----:B------:R-:W-:Y:S01]  /*37260*/  @!UPT UIADD3 URZ, URZ, URZ, URZ ;  /* 0x0000003f3f3ff290 */ /* 0x000fe2000fffe03f */
[----:B------:R-:W-:Y:S01]  /*37270*/  STL.64 [R1+0x100], R4 ;  /* 0x0001000401007387 */ /* 0x000fe20000100a00 */
[----:B------:R0:W-:Y:S03]  /*37280*/  STL.64 [R1+0x108], R6 ;  /* 0x0001080601007387 */ /* 0x0001e60000100a00 */
[----:B0-----:R-:W4:Y:S01]  /*37290*/  LDL.LU.64 R6, [R1+0x1a28] ;  /* 0x001a280001067983 */ /* 0x001f220000300a00 */
[----:B------:R-:W4:Y:S02]  /*372a0*/  LDL.LU.64 R4, [R1+0x1a20] ;  /* 0x001a200001047983 */ /* 0x000f240000300a00 */
[----:B------:R0:W-:Y:S02]  /*372b0*/  STL.64 [R1+0x18b8], R22 ;  /* 0x0018b81601007387 */ /* 0x0001e40000100a00 */
[----:B0-----:R-:W-:Y:S02]  /*372c0*/  IMAD.MOV.U32 R22, RZ, RZ, R9 ;  /* 0x000000ffff167224 */ /* 0x001fe400078e0009 */
[----:B------:R-:W-:Y:S01]  /*372d0*/  IMAD.MOV.U32 R23, RZ, RZ, R3 ;  /* 0x000000ffff177224 */ /* 0x000fe200078e0003 */
[----:B------:R-:W2:Y:S01]  /*372e0*/  LDL.LU R9, [R1+0x1a1c] ;  /* 0x001a1c0001097983 */ /* 0x000ea20000300800 */
[----:B------:R-:W2:Y:S03]  /*372f0*/  LDL.LU R3, [R1+0x1a18] ;  /* 0x001a180001037983 */ /* 0x000ea60000300800 */
[----:B------:R0:W-:Y:S02]  /*37300*/  STL.64 [R1+0x18d0], R22 ;  /* 0x0018d01601007387 */ /* 0x0001e40000100a00 */
[----:B0-----:R-:W-:-:S02]  /*37310*/  IMAD.MOV.U32 R22, RZ, RZ, R13 ;  /* 0x000000ffff167224 */ /* 0x001fc400078e000d */
[----:B------:R-:W-:Y:S01]  /*37320*/  IMAD.MOV.U32 R23, RZ, RZ, R12 ;  /* 0x000000ffff177224 */ /* 0x000fe200078e000c */
[----:B----4-:R-:W-:Y:S11]  /*37330*/  HMMA.16816.F32 R4, R16, R14, R4 ;  /* 0x0000000e1004723c */ /* 0x010ff60000001804 */
[----:B------:R-:W-:Y:S11]  /*37340*/  @!UPT UIADD3 URZ, URZ, URZ, URZ ;  /* 0x0000003f3f3ff290 */ /* 0x000ff6000fffe03f */
[----:B------:R-:W-:Y:S01]  /*37350*/  @!UPT UIADD3 URZ, URZ, URZ, URZ ;  /* 0x0000003f3f3ff290 */ /* 0x000fe2000fffe03f */
[----:B------:R-:W-:Y:S01]  /*37360*/  STL.64 [R1+0xf0], R4 ;  /* 0x0000f00401007387 */ /* 0x000fe20000100a00 */
[----:B------:R0:W-:Y:S03]  /*37370*/  STL.64 [R1+0xf8], R6 ;  /* 0x0000f80601007387 */ /* 0x0001e60000100a00 */
[----:B0-----:R-:W4:Y:S01]  /*37380*/  LDL.LU.64 R6, [R1+0x1a10] ;  /* 0x001a100001067983 */ /* 0x001f220000300a00 */
        /* <DEDUP_REMOVED lines=31> */
[----:B------:R0:W-:Y:S02]  /*37580*/  STL.64 [R1+0x1930], R22 ;  /* 0x0019301601007387 */ /* 0x0001e40000100a00 */
[----:B0-----:R-:W-:Y:S02]  /*37590*/  IMAD.MOV.U32 R22, RZ, RZ, R8 ;  /* 0x000000ffff167224 */ /* 0x001fe400078e0008 */
[----:B------:R-:W-:Y:S01]  /*375a0*/  IMAD.MOV.U32 R23, RZ, RZ, R28 ;  /* 0x000000ffff177224 */ /* 0x000fe200078e001c */
[----:B------:R-:W4:Y:S04]  /*375b0*/  LDL.LU R8, [R1+0x19f0] ;  /* 0x0019f00001087983 */ /* 0x000f280000300800 */
        /* <DEDUP_REMOVED lines=8> */
[----:B------:R-:W-:-:S05]  /*37640*/  IMAD.MOV.U32 R23, RZ, RZ, R26 ;  /* 0x000000ffff177224 */ /* 0x000fca00078e001a */
        /* <DEDUP_REMOVED lines=17> */
[----:B----4-:R-:W-:-:S05]  /*37760*/  IMAD.MOV.U32 R23, RZ, RZ, R7 ;  /* 0x000000ffff177224 */ /* 0x010fca00078e0007 */
        /* <DEDUP_REMOVED lines=18> */
[----:B------:R-:W-:Y:S01]  /*37890*/  STL.64 [R1+0x19c0], R22 ;  /* 0x0019c01601007387 */ /* 0x000fe20000100a00 */
[----:B------:R-:W4:Y:S02]  /*378a0*/  LDL.LU R24, [R1+0x6c0] ;  /* 0x0006c00001187983 */ /* 0x000f240000300800 */
[----:B------:R-:W4:Y:S02]  /*378b0*/  LDL.LU R25, [R1+0x6c4] ;  /* 0x0006c40001197983 */ /* 0x000f240000300800 */
[----:B------:R-:W4:Y:S01]  /*378c0*/  LDL.LU R26, [R1+0x6c8] ;  /* 0x0006c800011a7983 */ /* 0x000f220000300800 */
[----:B------:R-:W4:Y:S01]  /*378d0*/  LDL.LU R27, [R1+0x6cc] ;  /* 0x0006cc00011b7983 */ /* 0x000f220000300800 */
[----:B------:R-:W4:Y:S02]  /*378e0*/  LDL.LU R4, [R1+0x6d0] ;  /* 0x0006d00001047983 */ /* 0x000f240000300800 */
[----:B------:R-:W4:Y:S02]  /*378f0*/  LDL.LU R5, [R1+0x6d4] ;  /* 0x0006d40001057983 */ /* 0x000f240000300800 */
[----:B------:R-:W4:Y:S01]  /*37900*/  LDL.LU R6, [R1+0x6d8] ;  /* 0x0006d80001067983 */ /* 0x000f220000300800 */
[----:B------:R-:W4:Y:S04]  /*37910*/  LDL.LU R7, [R1+0x6dc] ;  /* 0x0006dc0001077983 */ /* 0x000f280000300800 */
        /* <DEDUP_REMOVED lines=33> */
[----:B0-----:R-:W3:Y:S01]  /*37b30*/  LDL.LU.64 R6, [R1+0x19e8] ;  /* 0x0019e80001067983 */ /* 0x001ee20000300a00 */
[----:B------:R-:W-:-:S02]  /*37b40*/  IMAD.MOV.U32 R22, RZ, RZ, R2 ;  /* 0x000000ffff167224 */ /* 0x000fc400078e0002 */
[----:B------:R-:W-:Y:S01]  /*37b50*/  IMAD.MOV.U32 R23, RZ, RZ, R0 ;  /* 0x000000ffff177224 */ /* 0x000fe200078e0000 */
[----:B---3--:R-:W-:Y:S01]  /*37b60*/  HMMA.16816.F32 R16, R16, R6, R24 ;  /* 0x000000061010723c */ /* 0x008fe20000001818 */
[----:B------:R-:W2:Y:S01]  /*37b70*/  LDL.LU.64 R26, [R1+0x19e0] ;  /* 0x0019e000011a7983 */ /* 0x000ea20000300a00 */
[----:B------:R-:W2:Y:S11]  /*37b80*/  LDL.LU.64 R24, [R1+0x19d8] ;  /* 0x0019d80001187983 */ /* 0x000eb60000300a00 */
[----:B------:R-:W-:Y:S10]  /*37b90*/  @!UPT UIADD3 URZ, URZ, URZ, URZ ;  /* 0x0000003f3f3ff290 */ /* 0x000ff4000fffe03f */
[----:B------:R-:W-:Y:S01]  /*37ba0*/  STL.64 [R1+0xd0], R16 ;  /* 0x0000d01001007387 */ /* 0x000fe20000100a00 */
[----:B------:R-:W-:Y:S02]  /*37bb0*/  STL.64 [R1+0xd8], R18 ;  /* 0x0000d81201007387 */ /* 0x000fe40000100a00 */
[----:B------:R-:W0:Y:S02]  /*37bc0*/  LDSM.16.MT88.4 R16, [R29+0x6180] ;  /* 0x006180001d10783b */ /* 0x000e240000004200 */
[----:B0-----:R0:W-:Y:S02]  /*37bd0*/  STL [R1+0x177c], R16 ;  /* 0x00177c1001007387 */ /* 0x0011e40000100800 */
[----:B------:R1:W-:Y:S02]  /*37be0*/  STL [R1+0x1778], R17 ;  /* 0x0017781101007387 */ /* 0x0003e40000100800 */
[----:B------:R3:W-:Y:S02]  /*37bf0*/  STL [R1+0x1774], R18 ;  /* 0x0017741201007387 */ /* 0x0007e40000100800 */
[----:B------:R4:W-:Y:S01]  /*37c00*/  STL [R1+0x1770], R19 ;  /* 0x0017701301007387 */ /* 0x0009e20000100800 */
[----:B0-----:R-:W2:Y:S01]  /*37c10*/  LDL.LU R16, [R1+0x7f0] ;  /* 0x0007f00001107983 */ /* 0x001ea20000300800 */
[----:B-1----:R-:W2:Y:S02]  /*37c20*/  LDL.LU R17, [R1+0x7f4] ;  /* 0x0007f40001117983 */ /* 0x002ea40000300800 */
[----:B---3--:R-:W3:Y:S02]  /*37c30*/  LDL.LU R18, [R1+0x7f8] ;  /* 0x0007f80001127983 */ /* 0x008ee40000300800 */
[----:B----4-:R-:W3:Y:S01]  /*37c40*/  LDL.LU R19, [R1+0x7fc] ;  /* 0x0007fc0001137983 */ /* 0x010ee20000300800 */
        /* <DEDUP_REMOVED lines=93> */
[C---:B---3--:R-:W-:Y:S11]  /*38220*/  HMMA.16816.F32 R16, R24.reuse, R14, R16 ;  /* 0x0000000e1810723c */ /* 0x048ff60000001810 */
[----:B------:R-:W-:Y:S11]  /*38230*/  @!UPT UIADD3 URZ, URZ, URZ, URZ ;  /* 0x0000003f3f3ff290 */ /* 0x000ff6000fffe03f */
[----:B------:R-:W-:Y:S01]  /*38240*/  @!UPT UIADD3 URZ, URZ, URZ, URZ ;  /* 0x0000003f3f3ff290 */ /* 0x000fe2000fffe03f */
[----:B------:R0:W-:Y:S01]  /*38250*/  STL.64 [R1+0x1a0], R16 ;  /* 0x0001a01001007387 */ /* 0x0001e20000100a00 */
[----:B------:R1:W-:Y:S03]  /*38260*/  STL.64 [R1+0x1a8], R18 ;  /* 0x0001a81201007387 */ /* 0x0003e60000100a00 */
[----:B0-----:R-:W3:Y:S01]  /*38270*/  LDL.LU R16, [R1+0x7c0] ;  /* 0x0007c00001107983 */ /* 0x001ee20000300800 */
[----:B------:R-:W3:Y:S02]  /*38280*/  LDL.LU R17, [R1+0x7c4] ;  /* 0x0007c40001117983 */ /* 0x000ee40000300800 */
[----:B-1----:R-:W3:Y:S02]  /*38290*/  LDL.LU R18, [R1+0x7c8] ;  /* 0x0007c80001127983 */ /* 0x002ee40000300800 */
[----:B------:R-:W3:Y:S01]  /*382a0*/  LDL.LU R19, [R1+0x7cc] ;  /* 0x0007cc0001137983 */ /* 0x000ee20000300800 */
[----:B------:R0:W-:Y:S01]  /*382b0*/  STL.64 [R1+0x1870], R14 ;  /* 0x0018700e01007387 */ /* 0x0001e20000100a00 */
        /* <DEDUP_REMOVED lines=8> */
[----:B------:R1:W-:Y:S03]  /*38340*/  STL.64 [R1+0x198], R14 ;  /* 0x0001980e01007387 */ /* 0x0003e60000100a00 */
[----:B0-----:R-:W4:Y:S01]  /*38350*/  LDL.LU R12, [R1+0x790] ;  /* 0x00079000010c7983 */ /* 0x001f220000300800 */
[----:B------:R-:W4:Y:S02]  /*38360*/  LDL.LU R13, [R1+0x794] ;  /* 0x00079400010d7983 */ /* 0x000f240000300800 */
[----:B-1----:R-:W2:Y:S02]  /*38370*/  LDL.LU R14, [R1+0x798] ;  /* 0x00079800010e7983 */ /* 0x002ea40000300800 */
[----:B------:R-:W2:Y:S02]  /*38380*/  LDL.LU R15, [R1+0x79c] ;  /* 0x00079c00010f7983 */ /* 0x000ea40000300800 */
[----:B--2---:R-:W-:Y:S01]  /*38390*/  STL.64 [R1+0x1880], R14 ;  /* 0x0018800e01007387 */ /* 0x004fe20000100a00 */
[----:B----4-:R0:W-:Y:S03]  /*383a0*/  STL.64 [R1+0x1878], R12 ;  /* 0x0018780c01007387 */ /* 0x0101e60000100a00 */
[----:B0-----:R-:W2:Y:S01]  /*383b0*/  LDL.LU R12, [R1+0x7a0] ;  /* 0x0007a000010c7983 */ /* 0x001ea20000300800 */
[----:B------:R-:W2:Y:S02]  /*383c0*/  LDL.LU R13, [R1+0x7a4] ;  /* 0x0007a400010d7983 */ /* 0x000ea40000300800 */
[----:B------:R-:W4:Y:S02]  /*383d0*/  LDL.LU R14, [R1+0x7a8] ;  /* 0x0007a800010e7983 */ /* 0x000f240000300800 */
[----:B------:R-:W4:Y:S02]  /*383e0*/  LDL.LU R15, [R1+0x7ac] ;  /* 0x0007ac00010f7983 */ /* 0x000f240000300800 */
[----:B----4-:R0:W-:Y:S01]  /*383f0*/  STL.64 [R1+0x1890], R14 ;  /* 0x0018900e01007387 */ /* 0x0101e20000100a00 */
[----:B--2---:R-:W-:Y:S03]  /*38400*/  STL.64 [R1+0x1888], R12 ;  /* 0x0018880c01007387 */ /* 0x004fe60000100a00 */
[----:B0-----:R-:W2:Y:S01]  /*38410*/  LDL.LU.64 R14, [R1+0xb8] ;  /* 0x0000b800010e7983 */ /* 0x001ea20000300a00 */
[----:B------:R0:W-:Y:S02]  /*38420*/  STL.64 [R1+0x1828], R10 ;  /* 0x0018280a01007387 */ /* 0x0001e40000100a00 */
[----:B------:R-:W-:Y:S01]  /*38430*/  STL [R1+0x1820], R8 ;  /* 0x0018200801007387 */ /* 0x000fe20000100800 */
[----:B0-----:R-:W4:Y:S01]  /*38440*/  LDL.LU.64 R10, [R1+0x78] ;  /* 0x00007800010a7983 */ /* 0x001f220000300a00 */
[----:B------:R-:W-:Y:S03]  /*38450*/  HMMA.16816.F32 R24, R24, R6, R20 ;  /* 0x000000061818723c */ /* 0x000fe60000001814 */
[----:B----4-:R0:W-:Y:S04]  /*38460*/  STL.64 [R1+0x1868], R10 ;  /* 0x0018680a01007387 */ /* 0x0101e80000100a00 */
[----:B0-----:R-:W4:Y:S04]  /*38470*/  LDL.LU.64 R10, [R1+0x98] ;  /* 0x00009800010a7983 */ /* 0x001f280000300a00 */
[----:B----4-:R0:W-:Y:S01]  /*38480*/  STL.64 [R1+0x1898], R10 ;  /* 0x0018980a01007387 */ /* 0x0101e20000100a00 */
[----:B------:R-:W4:Y:S02]  /*38490*/  LDL.LU R8, [R1+0x7b0] ;  /* 0x0007b00001087983 */ /* 0x000f240000300800 */
[----:B------:R-:W4:Y:S01]  /*384a0*/  LDL.LU R9, [R1+0x7b4] ;  /* 0x0007b40001097983 */ /* 0x000f220000300800 */
[----:B0-----:R-:W4:Y:S01]  /*384b0*/  LDL.LU R10, [R1+0x7b8] ;  /* 0x0007b800010a7983 */ /* 0x001f220000300800 */
[----:B------:R-:W4:Y:S02]  /*384c0*/  LDL.LU R11, [R1+0x7bc] ;  /* 0x0007bc00010b7983 */ /* 0x000f240000300800 */
[----:B------:R-:W4:Y:S02]  /*384d0*/  LDL.LU.64 R22, [R1+0x18a8] ;  /* 0x0018a80001167983 */ /* 0x000f240000300a00 */
[----:B------:R-:W4:Y:S03]  /*384e0*/  LDL.LU.64 R20, [R1+0x18a0] ;  /* 0x0018a00001147983 */ /* 0x000f260000300a00 */
[----:B------:R-:W-:Y:S01]  /*384f0*/  STL [R1+0x154c], R24 ;  /* 0x00154c1801007387 */ /* 0x000fe20000100800 */
[----:B------:R-:W-:Y:S02]  /*38500*/  STL [R1+0x1548], R25 ;  /* 0x0015481901007387 */ /* 0x000fe40000100800 */
[----:B------:R-:W-:Y:S02]  /*38510*/  STL [R1+0x1544], R26 ;  /* 0x0015441a01007387 */ /* 0x000fe40000100800 */
[----:B------:R0:W-:Y:S02]  /*38520*/  STL [R1+0x1540], R27 ;  /* 0x0015401b01007387 */ /* 0x0001e40000100800 */
[----:B0-----:R-:W3:Y:S01]  /*38530*/  LDL.LU.64 R26, [R1+0xc8] ;  /* 0x0000c800011a7983 */ /* 0x001ee20000300a00 */
[----:B--2---:R-:W-:-:S02]  /*38540*/  IMAD.MOV.U32 R5, RZ, RZ, R14 ;  /* 0x000000ffff057224 */ /* 0x004fc400078e000e */
[----:B------:R-:W-:Y:S01]  /*38550*/  IMAD.MOV.U32 R4, RZ, RZ, R15 ;  /* 0x000000ffff047224 */ /* 0x000fe200078e000f */
[C---:B----4-:R-:W-:Y:S08]  /*38560*/  HMMA.16816.F32 R8, R20.reuse, R14, R8 ;  /* 0x0000000e1408723c */ /* 0x050ff00000001808 */
[C---:B---3--:R-:W-:Y:S11]  /*38570*/  HMMA.16816.F32 R16, R20.reuse, R26, R16 ;  /* 0x0000001a1410723c */ /* 0x048ff60000001810 */
[----:B------:R-:W-:Y:S11]  /*38580*/  @!UPT UIADD3 URZ, URZ, URZ, URZ ;  /* 0x0000003f3f3ff290 */ /* 0x000ff6000fffe03f */
[----:B------:R-:W-:Y:S01]  /*38590*/  @!UPT UIADD3 URZ, URZ, URZ, URZ ;  /* 0x0000003f3f3ff290 */ /* 0x000fe2000fffe03f */
[----:B------:R-:W-:Y:S01]  /*385a0*/  STL.64 [R1+0x530], R16 ;  /* 0x0005301001007387 */ /* 0x000fe20000100a00 */
[----:B------:R0:W-:Y:S02]  /*385b0*/  STL.64 [R1+0x538], R18 ;  /* 0x0005381201007387 */ /* 0x0001e40000100a00 */
[----:B------:R1:W-:Y:S02]  /*385c0*/  STL [R1+0x1784], R27 ;  /* 0x0017841b01007387 */ /* 0x0003e40000100800 */
[----:B0-----:R-:W-:Y:S02]  /*385d0*/  IMAD.MOV.U32 R19, RZ, RZ, R26 ;  /* 0x000000ffff137224 */ /* 0x001fe400078e001a */
[----:B-1----:R-:W2:Y:S03]  /*385e0*/  LDL.LU.64 R26, [R1+0xa8] ;  /* 0x0000a800011a7983 */ /* 0x002ea60000300a00 */
[----:B------:R0:W-:Y:S02]  /*385f0*/  STL [R1+0x1780], R19 ;  /* 0x0017801301007387 */ /* 0x0001e40000100800 */
[----:B------:R-:W3:Y:S02]  /*38600*/  LDL.LU R16, [R1+0x780] ;  /* 0x0007800001107983 */ /* 0x000ee40000300800 */
[----:B------:R-:W3:Y:S01]  /*38610*/  LDL.LU R17, [R1+0x784] ;  /* 0x0007840001117983 */ /* 0x000ee20000300800 */
[----:B------:R-:W3:Y:S04]  /*38620*/  LDL.LU R18, [R1+0x788] ;  /* 0x0007880001127983 */ /* 0x000ee80000300800 */
[----:B0-----:R-:W3:Y:S01]  /*38630*/  LDL.LU R19, [R1+0x78c] ;  /* 0x00078c0001137983 */ /* 0x001ee20000300800 */
[----:B------:R-:W-:Y:S02]  /*38640*/  STL.64 [R1+0x520], R8 ;  /* 0x0005200801007387 */ /* 0x000fe40000100a00 */
[----:B------:R0:W-:Y:S02]  /*38650*/  STL.64 [R1+0x528], R10 ;  /* 0x0005280a01007387 */ /* 0x0001e40000100a00 */
[----:B0-----:R-:W4:Y:S01]  /*38660*/  LDL.LU.64 R10, [R1+0x1898] ;  /* 0x00189800010a7983 */ /* 0x001f220000300a00 */
[----:B------:R-:W2:Y:S02]  /*38670*/  LDL.LU.64 R14, [R1+0x1890] ;  /* 0x00189000010e7983 */ /* 0x000ea40000300a00 */
[----:B------:R-:W2:Y:S02]  /*38680*/  LDL.LU.64 R12, [R1+0x1888] ;  /* 0x00188800010c7983 */ /* 0x000ea40000300a00 */
[----:B------:R0:W-:Y:S01]  /*38690*/  STL [R1+0x178c], R4 ;  /* 0x00178c0401007387 */ /* 0x0001e20000100800 */
[----:B------:R1:W-:Y:S01]  /*386a0*/  STL [R1+0x1788], R5 ;  /* 0x0017880501007387 */ /* 0x0003e20000100800 */
[----:B------:R1:W-:Y:S03]  /*386b0*/  STL.64 [R1+0x1860], R6 ;  /* 0x0018600601007387 */ /* 0x0003e60000100a00 */
[----:B0-----:R-:W3:Y:S01]  /*386c0*/  LDL.LU R4, [R1+0x770] ;  /* 0x0007700001047983 */ /* 0x001ee20000300800 */
[----:B-1----:R-:W3:Y:S03]  /*386d0*/  LDL.LU R5, [R1+0x774] ;  /* 0x0007740001057983 */ /* 0x002ee60000300800 */
[----:B------:R-:W3:Y:S01]  /*386e0*/  LDL.LU R6, [R1+0x778] ;  /* 0x0007780001067983 */ /* 0x000ee20000300800 */
[----:B------:R-:W3:Y:S01]  /*386f0*/  LDL.LU R7, [R1+0x77c] ;  /* 0x00077c0001077983 */ /* 0x000ee20000300800 */
[----:B--2---:R-:W-:Y:S11]  /*38700*/  HMMA.16816.F32 R12, R20, R26, R12 ;  /* 0x0000001a140c723c */ /* 0x004ff6000000180c */
[----:B------:R-:W-:Y:S11]  /*38710*/  @!UPT UIADD3 URZ, URZ, URZ, URZ ;  /* 0x0000003f3f3ff290 */ /* 0x000ff6000fffe03f */
[----:B------:R-:W-:Y:S01]  /*38720*/  @!UPT UIADD3 URZ, URZ, URZ, URZ ;  /* 0x0000003f3f3ff290 */ /* 0x000fe2000fffe03f */
[----:B------:R-:W-:Y:S01]  /*38730*/  STL.64 [R1+0x510], R12 ;  /* 0x0005100c01007387 */ /* 0x000fe20000100a00 */
[----:B------:R0:W-:Y:S03]  /*38740*/  STL.64 [R1+0x518], R14 ;  /* 0x0005180e01007387 */ /* 0x0001e60000100a00 */
[----:B0-----:R-:W4:Y:S01]  /*38750*/  LDL.LU.64 R14, [R1+0x1880] ;  /* 0x00188000010e7983 */ /* 0x001f220000300a00 */
[----:B------:R-:W4:Y:S02]  /*38760*/  LDL.LU.64 R12, [R1+0x1878] ;  /* 0x00187800010c7983 */ /* 0x000f240000300a00 */
[----:B------:R-:W-:Y:S02]  /*38770*/  IMAD.MOV.U32 R28, RZ, RZ, R26 ;  /* 0x000000ffff1c7224 */ /* 0x000fe400078e001a */
[----:B------:R-:W-:-:S05]  /*38780*/  IMAD.MOV.U32 R26, RZ, RZ, R27 ;  /* 0x000000ffff1a7224 */ /* 0x000fca00078e001b */
[----:B------:R0:W-:Y:S04]  /*38790*/  STL [R1+0x1794], R26 ;  /* 0x0017941a01007387 */ /* 0x0001e80000100800 */
[----:B0-----:R-:W2:Y:S01]  /*387a0*/  LDL.LU.64 R26, [R1+0x88] ;  /* 0x00008800011a7983 */ /* 0x001ea20000300a00 */
[----:B------:R-:W-:Y:S01]  /*387b0*/  STL [R1+0x1790], R28 ;  /* 0x0017901c01007387 */ /* 0x000fe20000100800 */
[C---:B----4-:R-:W-:Y:S11]  /*387c0*/  HMMA.16816.F32 R12, R20.reuse, R10, R12 ;  /* 0x0000000a140c723c */ /* 0x050ff6000000180c */
[----:B------:R-:W-:Y:S11]  /*387d0*/  @!UPT UIADD3 URZ, URZ, URZ, URZ ;  /* 0x0000003f3f3ff290 */ /* 0x000ff6000fffe03f */
[----:B------:R-:W-:Y:S01]  /*387e0*/  @!UPT UIADD3 URZ, URZ, URZ, URZ ;  /* 0x0000003f3f3ff290 */ /* 0x000fe2000fffe03f */
[----:B------:R-:W-:Y:S01]  /*387f0*/  STL.64 [R1+0x500], R12 ;  /* 0x0005000c01007387 */ /* 0x000fe20000100a00 */
[----:B------:R0:W-:Y:S03]  /*38800*/  STL.64 [R1+0x508], R14 ;  /* 0x0005080e01007387 */ /* 0x0001e60000100a00 */
[----:B0-----:R-:W4:Y:S01]  /*38810*/  LDL.LU.64 R14, [R1+0x1870] ;  /* 0x00187000010e7983 */ /* 0x001f220000300a00 */
[----:B------:R-:W-:Y:S02]  /*38820*/  IMAD.MOV.U32 R13, RZ, RZ, R10 ;  /* 0x000000ffff0d7224 */ /* 0x000fe400078e000a */
[----:B------:R-:W-:Y:S02]  /*38830*/  IMAD.MOV.U32 R12, RZ, RZ, R11 ;  /* 0x000000ffff0c7224 */ /* 0x000fe400078e000b */
[----:B------:R-:W3:Y:S03]  /*38840*/  LDL.LU.64 R10, [R1+0x1868] ;  /* 0x00186800010a7983 */ /* 0x000ee60000300a00 */
[----:B------:R-:W-:Y:S02]  /*38850*/  STL [R1+0x179c], R12 ;  /* 0x00179c0c01007387 */ /* 0x000fe40000100800 */
[----:B------:R-:W-:Y:S01]  /*38860*/  STL [R1+0x1798], R13 ;  /* 0x0017980d01007387 */ /* 0x000fe20000100800 */
[----:B----4-:R2:W-:Y:S01]  /*38870*/  STL.64 [R1+0x1840], R14 ;  /* 0x0018400e01007387 */ /* 0x0105e20000100a00 */
[C---:B---3--:R-:W-:Y:S08]  /*38880*/  HMMA.16816.F32 R4, R20.reuse, R10, R4 ;  /* 0x0000000a1404723c */ /* 0x048ff00000001804 */
[----:B--2---:R-:W-:Y:S07]  /*38890*/  HMMA.16816.F32 R12, R20, R26, R16 ;  /* 0x0000001a140c723c */ /* 0x004fee0000001810 */
[----:B------:R-:W-:-:S02]  /*388a0*/  IMAD.MOV.U32 R18, RZ, RZ, R27 ;  /* 0x000000ffff127224 */ /* 0x000fc400078e001b */
[----:B------:R-:W-:Y:S02]  /*388b0*/  IMAD.MOV.U32 R19, RZ, RZ, R10 ;  /* 0x000000ffff137224 */ /* 0x000fe400078e000a */
[----:B------:R-:W-:Y:S02]  /*388c0*/  IMAD.MOV.U32 R17, RZ, RZ, R26 ;  /* 0x000000ffff117224 */ /* 0x000fe400078e001a */
[----:B------:R-:W-:-:S10]  /*388d0*/  IMAD.MOV.U32 R16, RZ, RZ, R11 ;  /* 0x000000ffff107224 */ /* 0x000fd400078e000b */
[----:B------:R-:W-:Y:S01]  /*388e0*/  STL.64 [R1+0x4f0], R12 ;  /* 0x0004f00c01007387 */ /* 0x000fe20000100a00 */
[----:B------:R-:W-:Y:S02]  /*388f0*/  STL.64 [R1+0x4f8], R14 ;  /* 0x0004f80e01007387 */ /* 0x000fe40000100a00 */
[----:B------:R-:W-:Y:S02]  /*38900*/  STL.64 [R1+0x4e0], R4 ;  /* 0x0004e00401007387 */ /* 0x000fe40000100a00 */
[----:B------:R-:W-:Y:S01]  /*38910*/  STL.64 [R1+0x4e8], R6 ;  /* 0x0004e80601007387 */ /* 0x000fe20000100a00 */
[----:B------:R-:W-:Y:S01]  /*38920*/  STL.64 [R1+0x17a8], R18 ;  /* 0x0017a81201007387 */ /* 0x000fe20000100a00 */
        /* <DEDUP_REMOVED lines=15> */
[----:B------:R-:W4:Y:S04]  /*38a20*/  LDL.LU.64 R26, [R1+0x68] ;  /* 0x00006800011a7983 */ /* 0x000f280000300a00 */
        /* <DEDUP_REMOVED lines=8> */
[----:B------:R-:W2:Y:S02]  /*38ab0*/  LDL.LU R14, [R1+0x748] ;  /* 0x00074800010e7983 */ /* 0x000ea40000300800 */
[----:B------:R-:W2:Y:S02]  /*38ac0*/  LDL.LU R15, [R1+0x74c] ;  /* 0x00074c00010f7983 */ /* 0x000ea40000300800 */
[----:B--2---:R0:W-:Y:S01]  /*38ad0*/  STL.64 [R1+0x1850], R14 ;  /* 0x0018500e01007387 */ /* 0x0041e20000100a00 */
[----:B------:R-:W-:Y:S03]  /*38ae0*/  STL.64 [R1+0x1848], R12 ;  /* 0x0018480c01007387 */ /* 0x000fe60000100a00 */
[----:B0-----:R-:W2:Y:S01]  /*38af0*/  LDL.LU.64 R14, [R1+0x58] ;  /* 0x00005800010e7983 */ /* 0x001ea20000300a00 */
[----:B------:R-:W2:Y:S03]  /*38b00*/  LDL.LU.64 R10, [R1+0x38] ;  /* 0x00003800010a7983 */ /* 0x000ea60000300a00 */
[----:B--2---:R0:W-:Y:S04]  /*38b10*/  STL.64 [R1+0x1838], R10 ;  /* 0x0018380a01007387 */ /* 0x0041e80000100a00 */
[----:B0-----:R-:W2:Y:S04]  /*38b20*/  LDL.LU.64 R10, [R1+0x48] ;  /* 0x00004800010a7983 */ /* 0x001ea80000300a00 */
[----:B--2---:R0:W-:Y:S01]  /*38b30*/  STL.64 [R1+0x1858], R10 ;  /* 0x0018580a01007387 */ /* 0x0041e20000100a00 */
[----:B------:R-:W2:Y:S02]  /*38b40*/  LDL.LU R8, [R1+0x750] ;  /* 0x0007500001087983 */ /* 0x000ea40000300800 */
[----:B------:R-:W2:Y:S01]  /*38b50*/  LDL.LU R9, [R1+0x754] ;  /* 0x0007540001097983 */ /* 0x000ea20000300800 */
[----:B0-----:R-:W2:Y:S01]  /*38b60*/  LDL.LU R10, [R1+0x758] ;  /* 0x00075800010a7983 */ /* 0x001ea20000300800 */
[----:B------:R-:W2:Y:S02]  /*38b70*/  LDL.LU R11, [R1+0x75c] ;  /* 0x00075c00010b7983 */ /* 0x000ea40000300800 */
[----:B---3--:R0:W-:Y:S02]  /*38b80*/  STL.64 [R1+0x17d8], R18 ;  /* 0x0017d81201007387 */ /* 0x0081e40000100a00 */
[----:B------:R-:W-:Y:S01]  /*38b90*/  STL.64 [R1+0x17d0], R16 ;  /* 0x0017d01001007387 */ /* 0x000fe20000100a00 */
[----:B0-----:R-:W3:Y:S04]  /*38ba0*/  LDL.LU.64 R18, [R1+0x8] ;  /* 0x0000080001127983 */ /* 0x001ee80000300a00 */
[----:B---3--:R0:W-:Y:S04]  /*38bb0*/  STL.64 [R1+0x17f0], R18 ;  /* 0x0017f01201007387 */ /* 0x0081e80000100a00 */
[----:B0-----:R-:W3:Y:S01]  /*38bc0*/  LDL.LU.64 R18, [R1+0x18] ;  /* 0x0000180001127983 */ /* 0x001ee20000300a00 */
[C---:B----4-:R-:W-:Y:S03]  /*38bd0*/  HMMA.16816.F32 R4, R20.reuse, R26, R4 ;  /* 0x0000001a1404723c */ /* 0x050fe60000001804 */
[----:B---3--:R0:W-:Y:S04]  /*38be0*/  STL.64 [R1+0x1808], R18 ;  /* 0x0018081201007387 */ /* 0x0081e80000100a00 */
[----:B0-----:R-:W3:Y:S01]  /*38bf0*/  LDL.LU.64 R18, [R1+0x28] ;  /* 0x0000280001127983 */ /* 0x001ee20000300a00 */
[----:B--2---:R-:W-:Y:S03]  /*38c00*/  HMMA.16816.F32 R8, R20, R14, R8 ;  /* 0x0000000e1408723c */ /* 0x004fe60000001808 */
[----:B---3--:R0:W-:Y:S01]  /*38c10*/  STL.64 [R1+0x1830], R18 ;  /* 0x0018301201007387 */ /* 0x0081e20000100a00 */
[----:B------:R-:W2:Y:S02]  /*38c20*/  LDL.LU R16, [R1+0x730] ;  /* 0x0007300001107983 */ /* 0x000ea40000300800 */
[----:B------:R-:W2:Y:S01]  /*38c30*/  LDL.LU R17, [R1+0x734] ;  /* 0x0007340001117983 */ /* 0x000ea20000300800 */
[----:B0-----:R-:W2:Y:S01]  /*38c40*/  LDL.LU R18, [R1+0x738] ;  /* 0x0007380001127983 */ /* 0x001ea20000300800 */
[----:B------:R-:W2:Y:S07]  /*38c50*/  LDL.LU R19, [R1+0x73c] ;  /* 0x00073c0001137983 */ /* 0x000eae0000300800 */
[----:B------:R-:W-:Y:S02]  /*38c60*/  STL.64 [R1+0x440], R4 ;  /* 0x0004400401007387 */ /* 0x000fe40000100a00 */
[----:B------:R0:W-:Y:S02]  /*38c70*/  STL.64 [R1+0x448], R6 ;  /* 0x0004480601007387 */ /* 0x0001e40000100a00 */
[----:B0-----:R-:W3:Y:S04]  /*38c80*/  LDL.LU.64 R6, [R1+0x1860] ;  /* 0x0018600001067983 */ /* 0x001ee80000300a00 */
[----:B------:R-:W-:Y:S02]  /*38c90*/  STL.64 [R1+0x330], R8 ;  /* 0x0003300801007387 */ /* 0x000fe40000100a00 */
[----:B------:R-:W-:-:S02]  /*38ca0*/  IMAD.MOV.U32 R5, RZ, RZ, R26 ;  /* 0x000000ffff057224 */ /* 0x000fc400078e001a */
[----:B------:R0:W-:Y:S02]  /*38cb0*/  STL.64 [R1+0x338], R10 ;  /* 0x0003380a01007387 */ /* 0x0001e40000100a00 */
[----:B------:R-:W-:Y:S02]  /*38cc0*/  IMAD.MOV.U32 R4, RZ, RZ, R15 ;  /* 0x000000ffff047224 */ /* 0x000fe400078e000f */
[----:B------:R-:W-:Y:S01]  /*38cd0*/  IMAD.MOV.U32 R28, RZ, RZ, R14 ;  /* 0x000000ffff1c7224 */ /* 0x000fe200078e000e */
[----:B0-----:R-:W4:Y:S01]  /*38ce0*/  LDL.LU.64 R10, [R1+0x1858] ;  /* 0x00185800010a7983 */ /* 0x001f220000300a00 */
[----:B------:R-:W4:Y:S02]  /*38cf0*/  LDL.LU.64 R14, [R1+0x1850] ;  /* 0x00185000010e7983 */ /* 0x000f240000300a00 */
[----:B------:R-:W4:Y:S01]  /*38d00*/  LDL.LU.64 R12, [R1+0x1848] ;  /* 0x00184800010c7983 */ /* 0x000f220000300a00 */
[----:B---3--:R-:W-:Y:S01]  /*38d10*/  STL.64 [R1+0x17e8], R6 ;  /* 0x0017e80601007387 */ /* 0x008fe20000100a00 */
[----:B------:R0:W-:Y:S03]  /*38d20*/  STL.64 [R1+0x17e0], R4 ;  /* 0x0017e00401007387 */ /* 0x0001e60000100a00 */
[----:B0-----:R-:W3:Y:S01]  /*38d30*/  LDL.LU R4, [R1+0x700] ;  /* 0x0007000001047983 */ /* 0x001ee20000300800 */
[----:B------:R-:W3:Y:S02]  /*38d40*/  LDL.LU R5, [R1+0x704] ;  /* 0x0007040001057983 */ /* 0x000ee40000300800 */
[----:B------:R-:W2:Y:S02]  /*38d50*/  LDL.LU R6, [R1+0x708] ;  /* 0x0007080001067983 */ /* 0x000ea40000300800 */
[----:B------:R-:W2:Y:S01]  /*38d60*/  LDL.LU R7, [R1+0x70c] ;  /* 0x00070c0001077983 */ /* 0x000ea20000300800 */
[C---:B----4-:R-:W-:Y:S01]  /*38d70*/  HMMA.16816.F32 R12, R20.reuse, R10, R12 ;  /* 0x0000000a140c723c */ /* 0x050fe2000000180c */
[----:B--2---:R-:W-:Y:S01]  /*38d80*/  STL.64 [R1+0x1800], R6 ;  /* 0x0018000601007387 */ /* 0x004fe20000100a00 */
[----:B---3--:R0:W-:Y:S03]  /*38d90*/  STL.64 [R1+0x17f8], R4 ;  /* 0x0017f80401007387 */ /* 0x0081e60000100a00 */
[----:B0-----:R-:W2:Y:S01]  /*38da0*/  LDL.LU R4, [R1+0x710] ;  /* 0x0007100001047983 */ /* 0x001ea20000300800 */
[----:B------:R-:W2:Y:S02]  /*38db0*/  LDL.LU R5, [R1+0x714] ;  /* 0x0007140001057983 */ /* 0x000ea40000300800 */
[----:B------:R-:W3:Y:S02]  /*38dc0*/  LDL.LU R6, [R1+0x718] ;  /* 0x0007180001067983 */ /* 0x000ee40000300800 */
[----:B------:R-:W3:Y:S02]  /*38dd0*/  LDL.LU R7, [R1+0x71c] ;  /* 0x00071c0001077983 */ /* 0x000ee40000300800 */
[----:B------:R-:W-:Y:S01]  /*38de0*/  IMAD.MOV.U32 R26, RZ, RZ, R11 ;  /* 0x000000ffff1a7224 */ /* 0x000fe200078e000b */
[----:B---3--:R-:W-:Y:S01]  /*38df0*/  STL.64 [R1+0x1818], R6 ;  /* 0x0018180601007387 */ /* 0x008fe20000100a00 */
[----:B--2---:R0:W-:Y:S03]  /*38e00*/  STL.64 [R1+0x1810], R4 ;  /* 0x0018100401007387 */ /* 0x0041e60000100a00 */
[----:B0-----:R-:W2:Y:S01]  /*38e10*/  LDL.LU R4, [R1+0x720] ;  /* 0x0007200001047983 */ /* 0x001ea20000300800 */
[----:B------:R-:W2:Y:S02]  /*38e20*/  LDL.LU R5, [R1+0x724] ;  /* 0x0007240001057983 */ /* 0x000ea40000300800 */
[----:B------:R-:W2:Y:S02]  /*38e30*/  LDL.LU R6, [R1+0x728] ;  /* 0x0007280001067983 */ /* 0x000ea40000300800 */
[----:B------:R-:W2:Y:S01]  /*38e40*/  LDL.LU R7, [R1+0x72c] ;  /* 0x00072c0001077983 */ /* 0x000ea20000300800 */
[----:B------:R0:W-:Y:S01]  /*38e50*/  STL.64 [R1+0x320], R12 ;  /* 0x0003200c01007387 */ /* 0x0001e20000100a00 */
[----:B------:R1:W-:Y:S02]  /*38e60*/  STL.64 [R1+0x328], R14 ;  /* 0x0003280e01007387 */ /* 0x0003e40000100a00 */
[----:B0-----:R-:W-:Y:S01]  /*38e70*/  IMAD.MOV.U32 R13, RZ, RZ, R10 ;  /* 0x000000ffff0d7224 */ /* 0x001fe200078e000a */
[----:B-1----:R-:W3:Y:S01]  /*38e80*/  LDL.LU.64 R14, [R1+0x1840] ;  /* 0x00184000010e7983 */ /* 0x002ee20000300a00 */
[----:B------:R-:W4:Y:S02]  /*38e90*/  LDL.LU.64 R10, [R1+0x1838] ;  /* 0x00183800010a7983 */ /* 0x000f240000300a00 */
[C---:B----4-:R-:W-:Y:S11]  /*38ea0*/  HMMA.16816.F32 R16, R20.reuse, R10, R16 ;  /* 0x0000000a1410723c */ /* 0x050ff60000001810 */
[----:B------:R-:W-:Y:S11]  /*38eb0*/  @!UPT UIADD3 URZ, URZ, URZ, URZ ;  /* 0x0000003f3f3ff290 */ /* 0x000ff6000fffe03f */
[----:B------:R-:W-:Y:S01]  /*38ec0*/  @!UPT UIADD3 URZ, URZ, URZ, URZ ;  /* 0x0000003f3f3ff290 */ /* 0x000fe2000fffe03f */
[----:B------:R-:W-:Y:S01]  /*38ed0*/  STL.64 [R1+0x310], R16 ;  /* 0x0003101001007387 */ /* 0x000fe20000100a00 */
[----:B------:R0:W-:Y:S03]  /*38ee0*/  STL.64 [R1+0x318], R18 ;  /* 0x0003181201007387 */ /* 0x0001e60000100a00 */
[----:B0-----:R-:W2:Y:S01]  /*38ef0*/  LDL.LU.64 R18, [R1+0x1830] ;  /* 0x0018300001127983 */ /* 0x001ea20000300a00 */
[----:B------:R-:W-:Y:S02]  /*38f00*/  IMAD.MOV.U32 R12, RZ, RZ, R10 ;  /* 0x000000ffff0c7224 */ /* 0x000fe400078e000a */
[----:B------:R-:W-:Y:S02]  /*38f10*/  IMAD.MOV.U32 R9, RZ, RZ, R11 ;  /* 0x000000ffff097224 */ /* 0x000fe400078e000b */
[----:B------:R-:W4:Y:S01]  /*38f20*/  LDL.LU.64 R10, [R1+0x1828] ;  /* 0x00182800010a7983 */ /* 0x000f220000300a00 */
        /* <DEDUP_REMOVED lines=27> */
[----:B------:R-:W3:Y:S02]  /*390e0*/  LDL.LU.64 R18, [R1+0x17d8] ;  /* 0x0017d80001127983 */ /* 0x000ee40000300a00 */
[----:B------:R-:W3:Y:S02]  /*390f0*/  LDL.LU.64 R16, [R1+0x17d0] ;  /* 0x0017d00001107983 */ /* 0x000ee40000300a00 */
[C---:B---3--:R-:W-:Y:S11]  /*39100*/  HMMA.16816.F32 R16, R20.reuse, R14, R16 ;  /* 0x0000000e1410723c */ /* 0x048ff60000001810 */
[----:B------:R-:W-:Y:S11]  /*39110*/  @!UPT UIADD3 URZ, URZ, URZ, URZ ;  /* 0x0000003f3f3ff290 */ /* 0x000ff6000fffe03f */
[----:B------:R-:W-:Y:S01]  /*39120*/  @!UPT UIADD3 URZ, URZ, URZ, URZ ;  /* 0x0000003f3f3ff290 */ /* 0x000fe2000fffe03f */
[----:B------:R-:W-:Y:S01]  /*39130*/  STL.64 [R1+0x2d0], R16 ;  /* 0x0002d01001007387 */ /* 0x000fe20000100a00 */
[----:B------:R0:W-:Y:S03]  /*39140*/  STL.64 [R1+0x2d8], R18 ;  /* 0x0002d81201007387 */ /* 0x0001e60000100a00 */
[----:B0-----:R-:W4:Y:S01]  /*39150*/  LDL.LU.64 R18, [R1+0x17c8] ;  /* 0x0017c80001127983 */ /* 0x001f220000300a00 */
[----:B------:R-:W4:Y:S02]  /*39160*/  LDL.LU.64 R16, [R1+0x17c0] ;  /* 0x0017c00001107983 */ /* 0x000f240000300a00 */
[----:B------:R-:W-:Y:S01]  /*39170*/  STL.64 [R1+0x1690], R14 ;  /* 0x0016900e01007387 */ /* 0x000fe20000100a00 */
[----:B----4-:R-:W-:Y:S11]  /*39180*/  HMMA.16816.F32 R16, R20, R10, R16 ;  /* 0x0000000a1410723c */ /* 0x010ff60000001810 */
[----:B------:R-:W-:Y:S11]  /*39190*/  @!UPT UIADD3 URZ, URZ, URZ, URZ ;  /* 0x0000003f3f3ff290 */ /* 0x000ff6000fffe03f */
[----:B------:R-:W-:Y:S01]  /*391a0*/  @!UPT UIADD3 URZ, URZ, URZ, URZ ;  /* 0x0000003f3f3ff290 */ /* 0x000fe2000fffe03f */
[----:B------:R-:W-:Y:S01]  /*391b0*/  STL.64 [R1+0x2c0], R16 ;  /* 0x0002c01001007387 */ /* 0x000fe20000100a00 */
[----:B------:R0:W-:Y:S03]  /*391c0*/  STL.64 [R1+0x2c8], R18 ;  /* 0x0002c81201007387 */ /* 0x0001e60000100a00 */
[----:B0-----:R-:W2:Y:S01]  /*391d0*/  LDL.LU.64 R18, [R1+0x17b8] ;  /* 0x0017b80001127983 */ /* 0x001ea20000300a00 */
[----:B------:R-:W2:Y:S02]  /*391e0*/  LDL.LU.64 R16, [R1+0x17b0] ;  /* 0x0017b00001107983 */ /* 0x000ea40000300a00 */
[----:B------:R-:W-:Y:S02]  /*391f0*/  STL.64 [R1+0x16a0], R10 ;  /* 0x0016a00a01007387 */ /* 0x000fe40000100a00 */
[----:B------:R0:W-:Y:S02]  /*39200*/  STL [R1+0x1698], R8 ;  /* 0x0016980801007387 */ /* 0x0001e40000100800 */
[----:B------:R-:W-:-:S02]  /*39210*/  IMAD.MOV.U32 R14, RZ, RZ, R12 ;  /* 0x000000ffff0e7224 */ /* 0x000fc400078e000c */
[----:B------:R-:W-:Y:S01]  /*39220*/  IMAD.MOV.U32 R15, RZ, RZ, R9 ;  /* 0x000000ffff0f7224 */ /* 0x000fe200078e0009 */
[----:B--2---:R-:W-:Y:S01]  /*39230*/  HMMA.16816.F32 R20, R20, R6, R16 ;  /* 0x000000061414723c */ /* 0x004fe20000001810 */
[----:B------:R-:W2:Y:S01]  /*39240*/  LDL.LU.64 R18, [R1+0x17a8] ;  /* 0x0017a80001127983 */ /* 0x000ea20000300a00 */
[----:B------:R-:W3:Y:S02]  /*39250*/  LDL.LU.64 R16, [R1+0x17a0] ;  /* 0x0017a00001107983 */ /* 0x000ee40000300a00 */
[----:B------:R-:W4:Y:S11]  /*39260*/  LDL.LU R12, [R1+0x179c] ;  /* 0x00179c00010c7983 */ /* 0x000f360000300800 */
[----:B------:R-:W-:Y:S08]  /*39270*/  @!UPT UIADD3 URZ, URZ, URZ, URZ ;  /* 0x0000003f3f3ff290 */ /* 0x000ff0000fffe03f */
[----:B------:R-:W-:Y:S01]  /*39280*/  STL.64 [R1+0x280], R20 ;  /* 0x0002801401007387 */ /* 0x000fe20000100a00 */
[----:B------:R-:W-:Y:S02]  /*39290*/  STL.64 [R1+0x288], R22 ;  /* 0x0002881601007387 */ /* 0x000fe40000100a00 */
[----:B------:R1:W-:Y:S02]  /*392a0*/  STL.64 [R1+0x16a8], R14 ;  /* 0x0016a80e01007387 */ /* 0x0003e40000100a00 */
[----:B0-----:R-:W2:Y:S01]  /*392b0*/  LDL.LU R8, [R1+0x610] ;  /* 0x0006100001087983 */ /* 0x001ea20000300800 */
[----:B------:R-:W2:Y:S01]  /*392c0*/  LDL.LU R9, [R1+0x614] ;  /* 0x0006140001097983 */ /* 0x000ea20000300800 */
[----:B------:R-:W2:Y:S02]  /*392d0*/  LDL.LU R10, [R1+0x618] ;  /* 0x00061800010a7983 */ /* 0x000ea40000300800 */
        /* <DEDUP_REMOVED lines=29> */
[----:B---3--:R-:W-:Y:S01]  /*394b0*/  IMAD.MOV.U32 R15, RZ, RZ, R16 ;  /* 0x000000ffff0f7224 */ /* 0x008fe200078e0010 */
        /* <DEDUP_REMOVED lines=12> */
[----:B------:R-:W3:Y:S02]  /*39580*/  LDL.LU R18, [R1+0x1774] ;  /* 0x0017740001127983 */ /* 0x000ee40000300800 */
[----:B------:R-:W-:Y:S01]  /*39590*/  IMAD.MOV.U32 R22, RZ, RZ, R13 ;  /* 0x000000ffff167224 */ /* 0x000fe200078e000d */
[----:B------:R-:W-:Y:S01]  /*395a0*/  STL.64 [R1+0x1720], R14 ;  /* 0x0017200e01007387 */ /* 0x000fe20000100a00 */
[----:B----4-:R-:W-:-:S03]  /*395b0*/  IMAD.MOV.U32 R23, RZ, RZ, R12 ;  /* 0x000000ffff177224 */ /* 0x010fc600078e000c */
[----:B--2---:R-:W-:Y:S01]  /*395c0*/  STL.64 [R1+0x1700], R10 ;  /* 0x0017000a01007387 */ /* 0x004fe20000100a00 */
[----:B------:R0:W-:Y:S03]  /*395d0*/  STL.64 [R1+0x16f8], R8 ;  /* 0x0016f80801007387 */ /* 0x0001e60000100a00 */
[----:B0-----:R-:W2:Y:S01]  /*395e0*/  LDL.LU R8, [R1+0x650] ;  /* 0x0006500001087983 */ /* 0x001ea20000300800 */
[----:B------:R-:W2:Y:S02]  /*395f0*/  LDL.LU R9, [R1+0x654] ;  /* 0x0006540001097983 */ /* 0x000ea40000300800 */
[----:B------:R-:W4:Y:S02]  /*39600*/  LDL.LU R10, [R1+0x658] ;  /* 0x00065800010a7983 */ /* 0x000f240000300800 */
[----:B------:R-:W4:Y:S01]  /*39610*/  LDL.LU R11, [R1+0x65c] ;  /* 0x00065c00010b7983 */ /* 0x000f220000300800 */
[----:B------:R-:W-:Y:S01]  /*39620*/  STL.64 [R1+0x1728], R22 ;  /* 0x0017281601007387 */ /* 0x000fe20000100a00 */
[----:B------:R-:W2:Y:S02]  /*39630*/  LDL.LU R12, [R1+0x670] ;  /* 0x00067000010c7983 */ /* 0x000ea40000300800 */
[----:B------:R-:W2:Y:S02]  /*39640*/  LDL.LU R13, [R1+0x674] ;  /* 0x00067400010d7983 */ /* 0x000ea40000300800 */
[----:B------:R-:W2:Y:S01]  /*39650*/  LDL.LU R14, [R1+0x678] ;  /* 0x00067800010e7983 */ /* 0x000ea20000300800 */
[----:B------:R-:W2:Y:S04]  /*39660*/  LDL.LU R15, [R1+0x67c] ;  /* 0x00067c00010f7983 */ /* 0x000ea80000300800 */
[----:B--2---:R-:W-:Y:S01]  /*39670*/  STL.64 [R1+0x1748], R14 ;  /* 0x0017480e01007387 */ /* 0x004fe20000100a00 */
[----:B------:R0:W-:Y:S03]  /*39680*/  STL.64 [R1+0x1740], R12 ;  /* 0x0017400c01007387 */ /* 0x0001e60000100a00 */
[----:B0-----:R-:W2:Y:S01]  /*39690*/  LDL.LU R12, [R1+0x690] ;  /* 0x00069000010c7983 */ /* 0x001ea20000300800 */
[----:B------:R-:W2:Y:S02]  /*396a0*/  LDL.LU R13, [R1+0x694] ;  /* 0x00069400010d7983 */ /* 0x000ea40000300800 */
[----:B------:R-:W2:Y:S02]  /*396b0*/  LDL.LU R14, [R1+0x698] ;  /* 0x00069800010e7983 */ /* 0x000ea40000300800 */
[----:B------:R-:W2:Y:S02]  /*396c0*/  LDL.LU R15, [R1+0x69c] ;  /* 0x00069c00010f7983 */ /* 0x000ea40000300800 */
[----:B--2---:R3:W-:Y:S01]  /*396d0*/  STL.64 [R1+0x1758], R14 ;  /* 0x0017580e01007387 */ /* 0x0047e20000100a00 */
[----:B------:R-:W-:Y:S02]  /*396e0*/  STL.64 [R1+0x1750], R12 ;  /* 0x0017500c01007387 */ /* 0x000fe40000100a00 */
[----:B---3--:R-:W-:-:S02]  /*396f0*/  IMAD.MOV.U32 R14, RZ, RZ, R19 ;  /* 0x000000ffff0e7224 */ /* 0x008fc400078e0013 */
[----:B------:R-:W2:Y:S01]  /*39700*/  LDL.LU R19, [R1+0x1770] ;  /* 0x0017700001137983 */ /* 0x000ea20000300800 */
[----:B------:R-:W3:Y:S02]  /*39710*/  LDL.LU R20, [R1+0x680] ;  /* 0x0006800001147983 */ /* 0x000ee40000300800 */
[----:B------:R-:W3:Y:S02]  /*39720*/  LDL.LU R21, [R1+0x684] ;  /* 0x0006840001157983 */ /* 0x000ee40000300800 */
[----:B------:R-:W2:Y:S01]  /*39730*/  LDL.LU R22, [R1+0x688] ;  /* 0x0006880001167983 */ /* 0x000ea20000300800 */
[----:B------:R-:W2:Y:S01]  /*39740*/  LDL.LU R23, [R1+0x68c] ;  /* 0x00068c0001177983 */ /* 0x000ea20000300800 */
[----:B------:R-:W-:-:S03]  /*39750*/  IMAD.MOV.U32 R15, RZ, RZ, R27 ;  /* 0x000000ffff0f7224 */ /* 0x000fc600078e001b */
        /* <DEDUP_REMOVED lines=10> */
[----:B------:R-:W3:Y:S02]  /*39800*/  LDL.LU R10, [R1+0x668] ;  /* 0x00066800010a7983 */ /* 0x000ee40000300800 */
[----:B------:R-:W3:Y:S01]  /*39810*/  LDL.LU R11, [R1+0x66c] ;  /* 0x00066c00010b7983 */ /* 0x000ee20000300800 */
[----:B------:R-:W-:Y:S01]  /*39820*/  STL.64 [R1+0x1618], R6 ;  /* 0x0016180601007387 */ /* 0x000fe20000100a00 */
[----:B------:R-:W4:Y:S01]  /*39830*/  LDL.LU R27, [R1+0xcf8] ;  /* 0x000cf800011b7983 */ /* 0x000f220000300800 */
        /* <DEDUP_REMOVED lines=10> */
[----:B--2---:R-:W-:Y:S01]  /*398e0*/  HMMA.16816.F32 R4, R16, R6, R12 ;  /* 0x000000061004723c */ /* 0x004fe2000000180c */
[----:B------:R-:W2:Y:S01]  /*398f0*/  LDL.LU.64 R14, [R1+0x1748] ;  /* 0x00174800010e7983 */ /* 0x000ea20000300a00 */
        /* <DEDUP_REMOVED lines=16> */
[----:B0-----:R-:W-:-:S02]  /*39a00*/  IMAD.MOV.U32 R6, RZ, RZ, R3 ;  /* 0x000000ffff067224 */ /* 0x001fc400078e0003 */
[----:B------:R-:W-:Y:S01]  /*39a10*/  IMAD.MOV.U32 R7, RZ, RZ, R0 ;  /* 0x000000ffff077224 */ /* 0x000fe200078e0000 */
[----:B------:R-:W2:Y:S01]  /*39a20*/  LDL.LU R3, [R1+0x173c] ;  /* 0x00173c0001037983 */ /* 0x000ea20000300800 */
[----:B------:R-:W2:Y:S03]  /*39a30*/  LDL.LU R0, [R1+0x1738] ;  /* 0x0017380001007983 */ /* 0x000ea60000300800 */
[----:B------:R0:W-:Y:S02]  /*39a40*/  STL.64 [R1+0x1658], R6 ;  /* 0x0016580601007387 */ /* 0x0001e40000100a00 */
[----:B0-----:R-:W-:Y:S02]  /*39a50*/  IMAD.MOV.U32 R6, RZ, RZ, R29 ;  /* 0x000000ffff067224 */ /* 0x001fe400078e001d */
[----:B------:R-:W-:Y:S01]  /*39a60*/  IMAD.MOV.U32 R7, RZ, RZ, R2 ;  /* 0x000000ffff077224 */ /* 0x000fe200078e0002 */
[----:B------:R-:W2:Y:S01]  /*39a70*/  LDL.LU R29, [R1+0x1734] ;  /* 0x00173400011d7983 */ /* 0x000ea20000300800 */
[----:B------:R-:W2:Y:S03]  /*39a80*/  LDL.LU R2, [R1+0x1730] ;  /* 0x0017300001027983 */ /* 0x000ea60000300800 */
[----:B------:R0:W-:Y:S02]  /*39a90*/  STL.64 [R1+0x1670], R6 ;  /* 0x0016700601007387 */ /* 0x0001e40000100a00 */
[----:B0-----:R-:W-:-:S02]  /*39aa0*/  IMAD.MOV.U32 R6, RZ, RZ, R28 ;  /* 0x000000ffff067224 */ /* 0x001fc400078e001c */
[----:B------:R-:W-:-:S07]  /*39ab0*/  IMAD.MOV.U32 R7, RZ, RZ, R26 ;  /* 0x000000ffff077224 */ /* 0x000fce00078e001a */
[C---:B------:R-:W-:Y:S01]  /*39ac0*/  HMMA.16816.F32 R4, R16.reuse, R6, R20 ;  /* 0x000000061004723c */ /* 0x040fe20000001814 */
[----:B------:R-:W2:Y:S11]  /*39ad0*/  LDL.LU.64 R22, [R1+0x1728] ;  /* 0x0017280001167983 */ /* 0x000eb60000300a00 */
[----:B------:R-:W-:Y:S11]  /*39ae0*/  @!UPT UIADD3 URZ, URZ, URZ, URZ ;  /* 0x0000003f3f3ff290 */ /* 0x000ff6000fffe03f */
[----:B------:R-:W-:Y:S01]  /*39af0*/  STL.64 [R1+0x9a0], R4 ;  /* 0x0009a00401007387 */ /* 0x000fe20000100a00 */
[----:B------:R-:W-:Y:S01]  /*39b00*/  STL.64 [R1+0x9a8], R6 ;  /* 0x0009a80601007387 */ /* 0x000fe20000100a00 */
[C---:B--2---:R-:W-:Y:S02]  /*39b10*/  HMMA.16816.F32 R20, R16.reuse, R22, R12 ;  /* 0x000000161014723c */ /* 0x044fe4000000180c */
[----:B------:R-:W3:Y:S11]  /*39b20*/  LDL.LU.64 R14, [R1+0x1720] ;  /* 0x00172000010e7983 */ /* 0x000ef60000300a00 */
[----:B------:R-:W-:Y:S10]  /*39b30*/  @!UPT UIADD3 URZ, URZ, URZ, URZ ;  /* 0x0000003f3f3ff290 */ /* 0x000ff4000fffe03f */
[----:B------:R-:W-:Y:S01]  /*39b40*/  STL.64 [R1+0x990], R20 ;  /* 0x0009901401007387 */ /* 0x000fe20000100a00 */
[----:B------:R0:W-:Y:S03]  /*39b50*/  STL.64 [R1+0x998], R22 ;  /* 0x0009981601007387 */ /* 0x0001e60000100a00 */
[----:B0-----:R-:W2:Y:S01]  /*39b60*/  LDL.LU.64 R22, [R1+0xcd0] ;  /* 0x000cd00001167983 */ /* 0x001ea20000300a00 */
[C---:B---3--:R-:W-:Y:S03]  /*39b70*/  HMMA.16816.F32 R12, R16.reuse, R14, R8 ;  /* 0x0000000e100c723c */ /* 0x048fe60000001808 */
[----:B------:R-:W3:Y:S01]  /*39b80*/  LDL.LU.64 R10, [R1+0x1718] ;  /* 0x00171800010a7983 */ /* 0x000ee20000300a00 */
[----:B------:R-:W3:Y:S11]  /*39b90*/  LDL.LU.64 R8, [R1+0x1710] ;  /* 0x0017100001087983 */ /* 0x000ef60000300a00 */
[----:B------:R-:W-:Y:S08]  /*39ba0*/  @!UPT UIADD3 URZ, URZ, URZ, URZ ;  /* 0x0000003f3f3ff290 */ /* 0x000ff0000fffe03f */
        /* <DEDUP_REMOVED lines=31> */
[----:B------:R-:W-:Y:S02]  /*39da0*/  IMAD.MOV.U32 R6, RZ, RZ, R25 ;  /* 0x000000ffff067224 */ /* 0x000fe400078e0019 */
[----:B------:R-:W-:Y:S01]  /*39db0*/  IMAD.MOV.U32 R7, RZ, RZ, R24 ;  /* 0x000000ffff077224 */ /* 0x000fe200078e0018 */
[----:B---3--:R-:W-:Y:S01]  /*39dc0*/  HMMA.16816.F32 R12, R16, R14, R8 ;  /* 0x0000000e100c723c */ /* 0x008fe20000001808 */
[----:B------:R-:W3:Y:S01]  /*39dd0*/  LDL.LU.64 R10, [R1+0x16a0] ;  /* 0x0016a000010a7983 */ /* 0x000ee20000300a00 */
[----:B------:R-:W2:Y:S11]  /*39de0*/  LDL.LU R8, [R1+0x1698] ;  /* 0x0016980001087983 */ /* 0x000eb60000300800 */
[----:B------:R-:W-:Y:S10]  /*39df0*/  @!UPT UIADD3 URZ, URZ, URZ, URZ ;  /* 0x0000003f3f3ff290 */ /* 0x000ff4000fffe03f */
[----:B------:R-:W-:Y:S01]  /*39e00*/  STL.64 [R1+0x930], R12 ;  /* 0x0009300c01007387 */ /* 0x000fe20000100a00 */
[----:B------:R0:W-:Y:S03]  /*39e10*/  STL.64 [R1+0x938], R14 ;  /* 0x0009380e01007387 */ /* 0x0001e60000100a00 */
[----:B0-----:R-:W2:Y:S01]  /*39e20*/  LDL.LU.64 R14, [R1+0x1690] ;  /* 0x00169000010e7983 */ /* 0x001ea20000300a00 */
[----:B------:R-:W4:Y:S02]  /*39e30*/  LDL.LU R26, [R1+0x10ec] ;  /* 0x0010ec00011a7983 */ /* 0x000f240000300800 */
[----:B------:R-:W2:Y:S02]  /*39e40*/  LDL.LU R25, [R1+0x10e4] ;  /* 0x0010e40001197983 */ /* 0x000ea40000300800 */
[----:B------:R-:W2:Y:S01]  /*39e50*/  LDL.LU R24, [R1+0x10dc] ;  /* 0x0010dc0001187983 */ /* 0x000ea20000300800 */
[----:B----4-:R-:W-:Y:S01]  /*39e60*/  STL.64 [R1+0x1650], R26 ;  /* 0x0016501a01007387 */ /* 0x010fe20000100a00 */
[----:B--2---:R0:W-:Y:S03]  /*39e70*/  STL.64 [R1+0x1648], R24 ;  /* 0x0016481801007387 */ /* 0x0041e60000100a00 */
[----:B0-----:R-:W2:Y:S01]  /*39e80*/  LDL.LU R24, [R1+0x5e0] ;  /* 0x0005e00001187983 */ /* 0x001ea20000300800 */
[----:B------:R-:W2:Y:S02]  /*39e90*/  LDL.LU R25, [R1+0x5e4] ;  /* 0x0005e40001197983 */ /* 0x000ea40000300800 */
[----:B------:R-:W-:-:S02]  /*39ea0*/  IMAD.MOV.U32 R26, RZ, RZ, R2 ;  /* 0x000000ffff1a7224 */ /* 0x000fc400078e0002 */
[----:B------:R-:W-:Y:S01]  /*39eb0*/  IMAD.MOV.U32 R27, RZ, RZ, R29 ;  /* 0x000000ffff1b7224 */ /* 0x000fe200078e001d */
[----:B------:R-:W4:Y:S01]  /*39ec0*/  LDL.LU R2, [R1+0x168c] ;  /* 0x00168c0001027983 */ /* 0x000f220000300800 */
[----:B------:R-:W3:Y:S03]  /*39ed0*/  LDL.LU R29, [R1+0x1688] ;  /* 0x00168800011d7983 */ /* 0x000ee60000300800 */
        /* <DEDUP_REMOVED lines=10> */
[----:B---3--:R-:W-:-:S02]  /*39f80*/  IMAD.MOV.U32 R26, RZ, RZ, R29 ;  /* 0x000000ffff1a7224 */ /* 0x008fc400078e001d */
[----:B----4-:R-:W-:Y:S01]  /*39f90*/  IMAD.MOV.U32 R27, RZ, RZ, R2 ;  /* 0x000000ffff1b7224 */ /* 0x010fe200078e0002 */
[----:B------:R-:W3:Y:S01]  /*39fa0*/  LDL.LU R13, [R1+0x10d4] ;  /* 0x0010d400010d7983 */ /* 0x000ee20000300800 */
[----:B------:R-:W3:Y:S02]  /*39fb0*/  LDL.LU R12, [R1+0x10cc] ;  /* 0x0010cc00010c7983 */ /* 0x000ee40000300800 */
[----:B------:R-:W4:Y:S02]  /*39fc0*/  LDL.LU R28, [R1+0x10c4] ;  /* 0x0010c400011c7983 */ /* 0x000f240000300800 */
[----:B------:R-:W3:Y:S01]  /*39fd0*/  LDL.LU R9, [R1+0x10e8] ;  /* 0x0010e80001097983 */ /* 0x000ee20000300800 */
[----:B------:R-:W3:Y:S01]  /*39fe0*/  LDL.LU R29, [R1+0x10bc] ;  /* 0x0010bc00011d7983 */ /* 0x000ee20000300800 */
        /* <DEDUP_REMOVED lines=30> */
[----:B---3--:R0:W-:Y:S02]  /*3a1d0*/  STL.64 [R1+0x1610], R12 ;  /* 0x0016100c01007387 */ /* 0x0081e40000100a00 */
[----:B0-----:R-:W3:Y:S01]  /*3a1e0*/  LDL.LU R12, [R1+0x380] ;  /* 0x00038000010c7983 */ /* 0x001ee20000300800 */
[----:B------:R-:W-:-:S02]  /*3a1f0*/  IMAD.MOV.U32 R13, RZ, RZ, R0 ;  /* 0x000000ffff0d7224 */ /* 0x000fc400078e0000 */
[----:B------:R-:W3:Y:S02]  /*3a200*/  LDL.LU R0, [R1+0x1620] ;  /* 0x0016200001007983 */ /* 0x000ee40000300800 */
[----:B------:R-:W3:Y:S01]  /*3a210*/  LDL R20, [R1+0x14f8] ;  /* 0x0014f80001147983 */ /* 0x000ee20000100800 */
[----:B--2---:R-:W-:Y:S11]  /*3a220*/  HMMA.16816.F32 R4, R16, R10, R4 ;  /* 0x0000000a1004723c */ /* 0x004ff60000001804 */
[----:B------:R-:W-:Y:S11]  /*3a230*/  @!UPT UIADD3 URZ, URZ, URZ, URZ ;  /* 0x0000003f3f3ff290 */ /* 0x000ff6000fffe03f */
[----:B------:R-:W-:Y:S01]  /*3a240*/  @!UPT UIADD3 URZ, URZ, URZ, URZ ;  /* 0x0000003f3f3ff290 */ /* 0x000fe2000fffe03f */
[----:B------:R-:W-:Y:S01]  /*3a250*/  STL.64 [R1+0x8e0], R4 ;  /* 0x0008e00401007387 */ /* 0x000fe20000100a00 */
[----:B------:R0:W-:Y:S03]  /*3a260*/  STL.64 [R1+0x8e8], R6 ;  /* 0x0008e80601007387 */ /* 0x0001e60000100a00 */
[----:B0-----:R-:W2:Y:S01]  /*3a270*/  LDL.LU.64 R6, [R1+0x1618] ;  /* 0x0016180001067983 */ /* 0x001ea20000300a00 */
[----:B------:R-:W2:Y:S02]  /*3a280*/  LDL.LU.64 R10, [R1+0xcd8] ;  /* 0x000cd800010a7983 */ /* 0x000ea40000300a00 */
[----:B------:R-:W-:-:S04]  /*3a290*/  IMAD.MOV.U32 R21, RZ, RZ, c[0x0][0x188] ;  /* 0x00006200ff157624 */ /* 0x000fc800078e00ff */
[----:B------:R-:W-:-:S04]  /*3a2a0*/  IMAD.SHL.U32 R21, R21, 0x40, RZ ;  /* 0x0000004015157824 */ /* 0x000fc800078e00ff */
[----:B------:R-:W-:Y:S02]  /*3a2b0*/  IMAD.SHL.U32 R21, R21, 0x2, RZ ;  /* 0x0000000215157824 */ /* 0x000fe400078e00ff */
[----:B------:R-:W-:Y:S02]  /*3a2c0*/  IMAD.MOV.U32 R14, RZ, RZ, R8 ;  /* 0x000000ffff0e7224 */ /* 0x000fe400078e0008 */
[----:B------:R-:W-:Y:S01]  /*3a2d0*/  IMAD.MOV.U32 R15, RZ, RZ, R3 ;  /* 0x000000ffff0f7224 */ /* 0x000fe200078e0003 */
[----:B------:R-:W-:Y:S02]  /*3a2e0*/  IADD3 R8, P1, R22, R21, RZ ;  /* 0x0000001516087210 */ /* 0x000fe40007f3e0ff */
[----:B------:R-:W-:-:S03]  /*3a2f0*/  IADD3 R27, R27, 0x1, RZ ;  /* 0x000000011b1b7810 */ /* 0x000fc60007ffe0ff */
[----:B---3--:R-:W-:Y:S01]  /*3a300*/  IMAD.X R4, R23, 0x1, R0, P1 ;  /* 0x0000000117047824 */ /* 0x008fe200008e0600 */
[----:B--2---:R-:W-:-:S05]  /*3a310*/  IADD3 R5, P0, R10, R21, RZ ;  /* 0x000000150a057210 */ /* 0x004fca0007f1e0ff */
[----:B------:R-:W-:Y:S01]  /*3a320*/  IMAD.X R3, R11, 0x1, R0, P0 ;  /* 0x000000010b037824 */ /* 0x000fe200000e0600 */
[----:B------:R-:W-:Y:S01]  /*3a330*/  STL [R1+0x1550], R5 ;  /* 0x0015500501007387 */ /* 0x000fe20000100800 */
[----:B------:R-:W-:Y:S01]  /*3a340*/  STL [R1+0x1554], R8 ;  /* 0x0015540801007387 */ /* 0x000fe20000100800 */
[----:B------:R-:W-:Y:S02]  /*3a350*/  HMMA.16816.F32 R16, R16, R6, R12 ;  /* 0x000000061010723c */ /* 0x000fe4000000180c */
[----:B------:R-:W-:Y:S01]  /*3a360*/  STL [R1+0x1558], R3 ;  /* 0x0015580301007387 */ /* 0x000fe20000100800 */
[----:B------:R-:W-:Y:S02]  /*3a370*/  STL [R1+0xcf8], R27 ;  /* 0x000cf81b01007387 */ /* 0x000fe40000100800 */
[----:B------:R-:W-:Y:S02]  /*3a380*/  STL [R1+0x155c], R4 ;  /* 0x00155c0401007387 */ /* 0x000fe40000100800 */
[----:B------:R-:W2:Y:S01]  /*3a390*/  LDL.LU.64 R12, [R1+0x1610] ;  /* 0x00161000010c7983 */ /* 0x000ea20000300a00 */
[----:B------:R-:W-:-:S02]  /*3a3a0*/  IADD3 R26, P3, R26, R21, RZ ;  /* 0x000000151a1a7210 */ /* 0x000fc40007f7e0ff */
[-C--:B------:R-:W-:Y:S02]  /*3a3b0*/  IADD3 R25, P4, R25, R21.reuse, RZ ;  /* 0x0000001519197210 */ /* 0x080fe40007f9e0ff */
[-C--:B------:R-:W-:Y:S02]  /*3a3c0*/  IADD3 R24, P5, R24, R21.reuse, RZ ;  /* 0x0000001518187210 */ /* 0x080fe40007fbe0ff */
[-C--:B----4-:R-:W-:Y:S01]  /*3a3d0*/  IADD3 R28, P2, R28, R21.reuse, RZ ;  /* 0x000000151c1c7210 */ /* 0x090fe20007f5e0ff */
[----:B------:R-:W-:Y:S01]  /*3a3e0*/  IMAD.X R9, R9, 0x1, R0, P3 ;  /* 0x0000000109097824 */ /* 0x000fe200018e0600 */
[----:B------:R-:W-:-:S08]  /*3a3f0*/  IADD3 R29, P3, R29, R21, RZ ;  /* 0x000000151d1d7210 */ /* 0x000fd00007f7e0ff */
[----:B------:R-:W-:Y:S02]  /*3a400*/  IMAD.MOV.U32 R6, RZ, RZ, R19 ;  /* 0x000000ffff067224 */ /* 0x000fe400078e0013 */
[----:B------:R-:W-:Y:S01]  /*3a410*/  IMAD.MOV.U32 R7, RZ, RZ, R18 ;  /* 0x000000ffff077224 */ /* 0x000fe200078e0012 */
[----:B------:R-:W-:Y:S01]  /*3a420*/  STL.64 [R1+0x8d0], R16 ;  /* 0x0008d01001007387 */ /* 0x000fe20000100a00 */
[----:B------:R-:W-:Y:S02]  /*3a430*/  STL.64 [R1+0x8d8], R18 ;  /* 0x0008d81201007387 */ /* 0x000fe40000100a00 */
[----:B------:R-:W-:Y:S01]  /*3a440*/  STL [R1+0x1564], R6 ;  /* 0x0015640601007387 */ /* 0x000fe20000100800 */
[----:B------:R-:W-:Y:S01]  /*3a450*/  STL [R1+0x1560], R7 ;  /* 0x0015600701007387 */ /* 0x000fe20000100800 */
[----:B------:R-:W-:Y:S02]  /*3a460*/  STL [R1+0x10ec], R26 ;  /* 0x0010ec1a01007387 */ /* 0x000fe40000100800 */
[----:B------:R-:W-:Y:S02]  /*3a470*/  STL [R1+0x10e4], R25 ;  /* 0x0010e41901007387 */ /* 0x000fe40000100800 */
[----:B------:R-:W-:Y:S02]  /*3a480*/  STL [R1+0x10dc], R24 ;  /* 0x0010dc1801007387 */ /* 0x000fe40000100800 */
[----:B------:R-:W-:Y:S01]  /*3a490*/  IMAD.X R2, R2, 0x1, R0, P4 ;  /* 0x0000000102027824 */ /* 0x000fe200020e0600 */
[----:B--2---:R-:W-:-:S02]  /*3a4a0*/  IADD3 R13, P6, R13, R21, RZ ;  /* 0x000000150d0d7210 */ /* 0x004fc40007fde0ff */
[----:B------:R-:W-:-:S03]  /*3a4b0*/  IADD3 R12, P1, R12, R21, RZ ;  /* 0x000000150c0c7210 */ /* 0x000fc60007f3e0ff */
[----:B------:R-:W-:Y:S02]  /*3a4c0*/  STL [R1+0x10d4], R13 ;  /* 0x0010d40d01007387 */ /* 0x000fe40000100800 */
[----:B------:R-:W-:Y:S02]  /*3a4d0*/  STL [R1+0x10cc], R12 ;  /* 0x0010cc0c01007387 */ /* 0x000fe40000100800 */
[----:B------:R-:W-:Y:S02]  /*3a4e0*/  STL [R1+0x10c4], R28 ;  /* 0x0010c41c01007387 */ /* 0x000fe40000100800 */
[----:B------:R0:W-:Y:S01]  /*3a4f0*/  STL [R1+0x1608], R0 ;  /* 0x0016080001007387 */ /* 0x0001e20000100800 */
[----:B------:R-:W-:Y:S04]  /*3a500*/  STL [R1+0x10e8], R9 ;  /* 0x0010e80901007387 */ /* 0x000fe80000100800 */
[----:B0-----:R-:W2:Y:S01]  /*3a510*/  LDL.LU R0, [R1+0x10b4] ;  /* 0x0010b40001007983 */ /* 0x001ea20000300800 */
[----:B------:R-:W-:Y:S02]  /*3a520*/  STL [R1+0x10bc], R29 ;  /* 0x0010bc1d01007387 */ /* 0x000fe40000100800 */
[----:B------:R-:W3:Y:S02]  /*3a530*/  LDL.LU R7, [R1+0x10a4] ;  /* 0x0010a40001077983 */ /* 0x000ee40000300800 */
[----:B------:R-:W-:Y:S01]  /*3a540*/  STL [R1+0x10e0], R2 ;  /* 0x0010e00201007387 */ /* 0x000fe20000100800 */
[----:B---3--:R0:W-:Y:S04]  /*3a550*/  STL [R1+0x15fc], R7 ;  /* 0x0015fc0701007387 */ /* 0x0081e80000100800 */
[----:B0-----:R-:W3:Y:S04]  /*3a560*/  LDL.LU R7, [R1+0x10d0] ;  /* 0x0010d00001077983 */ /* 0x001ee80000300800 */
[----:B---3--:R0:W-:Y:S04]  /*3a570*/  STL [R1+0x1600], R7 ;  /* 0x0016000701007387 */ /* 0x0081e80000100800 */
[----:B0-----:R-:W3:Y:S01]  /*3a580*/  LDL.LU R7, [R1+0x10ac] ;  /* 0x0010ac0001077983 */ /* 0x001ee20000300800 */
[----:B------:R-:W-:-:S02]  /*3a590*/  ISETP.NE.U32.AND P0, PT, R27, R20, PT ;  /* 0x000000141b00720c */ /* 0x000fc40003f05070 */
[----:B--2---:R-:W-:Y:S01]  /*3a5a0*/  IADD3 R0, P4, R0, R21, RZ ;  /* 0x0000001500007210 */ /* 0x004fe20007f9e0ff */
[----:B---3--:R0:W-:Y:S04]  /*3a5b0*/  STL [R1+0x1604], R7 ;  /* 0x0016040701007387 */ /* 0x0081e80000100800 */
[----:B0-----:R-:W2:Y:S01]  /*3a5c0*/  LDL.LU R7, [R1+0x10d8] ;  /* 0x0010d80001077983 */ /* 0x001ea20000300800 */
[----:B------:R-:W3:Y:S02]  /*3a5d0*/  LDL.LU R6, [R1+0x10c8] ;  /* 0x0010c80001067983 */ /* 0x000ee40000300800 */
[----:B------:R-:W4:Y:S02]  /*3a5e0*/  LDL.LU R16, [R1+0x109c] ;  /* 0x00109c0001107983 */ /* 0x000f240000300800 */
        /* <DEDUP_REMOVED lines=24> */
[----:B------:R0:W-:Y:S02]  /*3a770*/  STL [R1+0x10b4], R0 ;  /* 0x0010b40001007387 */ /* 0x0001e40000100800 */
[----:B0-----:R-:W2:Y:S02]  /*3a780*/  LDL.LU R0, [R1+0x1608] ;  /* 0x0016080001007983 */ /* 0x001ea40000300800 */
[----:B--2---:R-:W-:-:S05]  /*3a790*/  IMAD.X R7, R7, 0x1, R0, P5 ;  /* 0x0000000107077824 */ /* 0x004fca00028e0600 */
[----:B------:R0:W-:Y:S04]  /*3a7a0*/  STL [R1+0x10d8], R7 ;  /* 0x0010d80701007387 */ /* 0x0001e80000100800 */
[----:B0-----:R-:W2:Y:S02]  /*3a7b0*/  LDL.LU R7, [R1+0x1604] ;  /* 0x0016040001077983 */ /* 0x001ea40000300800 */
[----:B--2---:R-:W-:-:S05]  /*3a7c0*/  IADD3 R7, P5, R7, R21, RZ ;  /* 0x0000001507077210 */ /* 0x004fca0007fbe0ff */
[----:B------:R0:W-:Y:S04]  /*3a7d0*/  STL [R1+0x10ac], R7 ;  /* 0x0010ac0701007387 */ /* 0x0001e80000100800 */
[----:B0-----:R-:W2:Y:S02]  /*3a7e0*/  LDL.LU R7, [R1+0x1600] ;  /* 0x0016000001077983 */ /* 0x001ea40000300800 */
[----:B--2---:R-:W-:-:S05]  /*3a7f0*/  IMAD.X R7, R7, 0x1, R0, P6 ;  /* 0x0000000107077824 */ /* 0x004fca00030e0600 */
[----:B------:R0:W-:Y:S04]  /*3a800*/  STL [R1+0x10d0], R7 ;  /* 0x0010d00701007387 */ /* 0x0001e80000100800 */
[----:B0-----:R-:W2:Y:S01]  /*3a810*/  LDL.LU R7, [R1+0x15fc] ;  /* 0x0015fc0001077983 */ /* 0x001ea20000300800 */
[--C-:B---3--:R-:W-:Y:S01]  /*3a820*/  IMAD.X R6, R6, 0x1, R0.reuse, P1 ;  /* 0x0000000106067824 */ /* 0x108fe200008e0600 */
[-C--:B----4-:R-:W-:Y:S01]  /*3a830*/  IADD3 R16, P1, R16, R21.reuse, RZ ;  /* 0x0000001510107210 */ /* 0x090fe20007f3e0ff */
[--C-:B------:R-:W-:Y:S01]  /*3a840*/  IMAD.X R17, R17, 0x1, R0.reuse, P2 ;  /* 0x0000000111117824 */ /* 0x100fe200010e0600 */
[-C--:B------:R-:W-:Y:S01]  /*3a850*/  IADD3 R18, P2, R18, R21.reuse, RZ ;  /* 0x0000001512127210 */ /* 0x080fe20007f5e0ff */
        /* <DEDUP_REMOVED lines=16> */
[----:B------:R-:W-:Y:S01]  /*3a960*/  IMAD.X R29, R29, 0x1, R0, P1 ;  /* 0x000000011d1d7824 */ /* 0x000fe200008e0600 */
[----:B------:R-:W-:-:S02]  /*3a970*/  IADD3 R2, P1, R2, R21, RZ ;  /* 0x0000001502027210 */ /* 0x000fc40007f3e0ff */
[----:B--2---:R-:W-:-:S05]  /*3a980*/  IADD3 R7, P6, R7, R21, RZ ;  /* 0x0000001507077210 */ /* 0x004fca0007fde0ff */
[----:B------:R-:W-:Y:S01]  /*3a990*/  STL [R1+0x10a4], R7 ;  /* 0x0010a40701007387 */ /* 0x000fe20000100800 */
[----:B------:R-:W-:Y:S02]  /*3a9a0*/  STL [R1+0x10c8], R6 ;  /* 0x0010c80601007387 */ /* 0x000fe40000100800 */
[----:B------:R-:W-:Y:S02]  /*3a9b0*/  STL [R1+0x109c], R16 ;  /* 0x00109c1001007387 */ /* 0x000fe40000100800 */
[----:B------:R-:W-:Y:S01]  /*3a9c0*/  STL [R1+0x10c0], R17 ;  /* 0x0010c01101007387 */ /* 0x000fe20000100800 */
[----:B------:R-:W-:Y:S01]  /*3a9d0*/  STL [R1+0x1094], R18 ;  /* 0x0010941201007387 */ /* 0x000fe20000100800 */
[----:B------:R-:W-:Y:S02]  /*3a9e0*/  STL [R1+0x10b8], R19 ;  /* 0x0010b81301007387 */ /* 0x000fe40000100800 */
[----:B------:R-:W-:Y:S02]  /*3a9f0*/  STL [R1+0x108c], R4 ;  /* 0x00108c0401007387 */ /* 0x000fe40000100800 */
[--C-:B------:R-:W-:Y:S01]  /*3aa00*/  IMAD.X R11, R11, 0x1, R0.reuse, P6 ;  /* 0x000000010b0b7824 */ /* 0x100fe200030e0600 */
[----:B------:R-:W-:Y:S01]  /*3aa10*/  STL [R1+0x10b0], R3 ;  /* 0x0010b00301007387 */ /* 0x000fe20000100800 */
[----:B------:R-:W-:Y:S01]  /*3aa20*/  IADD3 R14, P6, R14, R21, RZ ;  /* 0x000000150e0e7210 */ /* 0x000fe20007fde0ff */
[----:B------:R-:W-:Y:S02]  /*3aa30*/  STL [R1+0x1084], R8 ;  /* 0x0010840801007387 */ /* 0x000fe40000100800 */
[----:B------:R-:W-:Y:S01]  /*3aa40*/  STL [R1+0x10a8], R5 ;  /* 0x0010a80501007387 */ /* 0x000fe20000100800 */
[----:B------:R-:W-:Y:S01]  /*3aa50*/  STL [R1+0x107c], R10 ;  /* 0x00107c0a01007387 */ /* 0x000fe20000100800 */
[----:B------:R-:W-:Y:S02]  /*3aa60*/  STL [R1+0x10a0], R11 ;  /* 0x0010a00b01007387 */ /* 0x000fe40000100800 */
[----:B------:R-:W-:Y:S02]  /*3aa70*/  STL [R1+0x1074], R14 ;  /* 0x0010740e01007387 */ /* 0x000fe40000100800 */
[----:B------:R-:W-:Y:S01]  /*3aa80*/  STL [R1+0x1098], R15 ;  /* 0x0010980f01007387 */ /* 0x000fe20000100800 */
[----:B------:R-:W-:Y:S01]  /*3aa90*/  STL [R1+0x106c], R20 ;  /* 0x00106c1401007387 */ /* 0x000fe20000100800 */
[----:B------:R-:W-:Y:S02]  /*3aaa0*/  STL [R1+0x1090], R22 ;  /* 0x0010901601007387 */ /* 0x000fe40000100800 */
[----:B------:R-:W-:Y:S02]  /*3aab0*/  STL [R1+0x1064], R23 ;  /* 0x0010641701007387 */ /* 0x000fe40000100800 */
[----:B------:R-:W-:Y:S01]  /*3aac0*/  STL [R1+0x1088], R27 ;  /* 0x0010881b01007387 */ /* 0x000fe20000100800 */
[----:B------:R-:W-:Y:S01]  /*3aad0*/  STL [R1+0x105c], R26 ;  /* 0x00105c1a01007387 */ /* 0x000fe20000100800 */
[----:B------:R-:W-:-:S02]  /*3aae0*/  IMAD.X R28, R28, 0x1, R0, P6 ;  /* 0x000000011c1c7824 */ /* 0x000fc400030e0600 */
[----:B------:R-:W-:Y:S02]  /*3aaf0*/  STL [R1+0x1080], R25 ;  /* 0x0010801901007387 */ /* 0x000fe40000100800 */
[----:B------:R-:W-:Y:S01]  /*3ab00*/  STL [R1+0x1054], R24 ;  /* 0x0010541801007387 */ /* 0x000fe20000100800 */
[----:B------:R-:W-:Y:S01]  /*3ab10*/  IADD3 R9, P6, R9, R21, RZ ;  /* 0x0000001509097210 */ /* 0x000fe20007fde0ff */
[----:B------:R-:W-:Y:S01]  /*3ab20*/  STL [R1+0x1078], R13 ;  /* 0x0010780d01007387 */ /* 0x000fe20000100800 */
        /* <DEDUP_REMOVED lines=12> */
[----:B--2---:R-:W-:-:S03]  /*3abf0*/  IMAD.X R21, R21, 0x1, R0, P2 ;  /* 0x0000000115157824 */ /* 0x004fc600010e0600 */
        /* <DEDUP_REMOVED lines=30> */
[----:B--2---:R-:W-:-:S05]  /*3ade0*/  IADD3 R7, P2, R7, R21, RZ ;  /* 0x0000001507077210 */ /* 0x004fca0007f5e0ff */
[----:B------:R0:W-:Y:S04]  /*3adf0*/  STL [R1+0x1034], R7 ;  /* 0x0010340701007387 */ /* 0x0001e80000100800 */
[----:B0-----:R-:W2:Y:S02]  /*3ae00*/  LDL.LU R7, [R1+0x15f4] ;  /* 0x0015f40001077983 */ /* 0x001ea40000300800 */
[----:B--2---:R-:W-:-:S05]  /*3ae10*/  IMAD.X R7, R7, 0x1, R0, P3 ;  /* 0x0000000107077824 */ /* 0x004fca00018e0600 */
[----:B------:R0:W-:Y:S04]  /*3ae20*/  STL [R1+0x1058], R7 ;  /* 0x0010580701007387 */ /* 0x0001e80000100800 */
[----:B0-----:R-:W2:Y:S02]  /*3ae30*/  LDL.LU R7, [R1+0x15f0] ;  /* 0x0015f00001077983 */ /* 0x001ea40000300800 */
[----:B--2---:R-:W-:-:S05]  /*3ae40*/  IADD3 R7, P3, R7, R21, RZ ;  /* 0x0000001507077210 */ /* 0x004fca0007f7e0ff */
[----:B------:R0:W-:Y:S04]  /*3ae50*/  STL [R1+0x102c], R7 ;  /* 0x00102c0701007387 */ /* 0x0001e80000100800 */
[----:B0-----:R-:W2:Y:S01]  /*3ae60*/  LDL.LU R7, [R1+0x15ec] ;  /* 0x0015ec0001077983 */ /* 0x001ea20000300800 */
[--C-:B----4-:R-:W-:Y:S01]  /*3ae70*/  IMAD.X R16, R16, 0x1, R0.reuse, P5 ;  /* 0x0000000110107824 */ /* 0x110fe200028e0600 */
        /* <DEDUP_REMOVED lines=18> */
[----:B------:R-:W-:Y:S01]  /*3afa0*/  IADD3 R28, P3, R28, R21, RZ ;  /* 0x000000151c1c7210 */ /* 0x000fe20007f7e0ff */
[----:B------:R-:W-:-:S02]  /*3afb0*/  IMAD.X R2, R2, 0x1, R0, P5 ;  /* 0x0000000102027824 */ /* 0x000fc400028e0600 */
[----:B--2---:R-:W-:Y:S01]  /*3afc0*/  IMAD.X R7, R7, 0x1, R0, P4 ;  /* 0x0000000107077824 */ /* 0x004fe200020e0600 */
[----:B---3--:R-:W-:-:S04]  /*3afd0*/  IADD3 R6, P4, R6, R21, RZ ;  /* 0x0000001506067210 */ /* 0x008fc80007f9e0ff */
[----:B------:R-:W-:Y:S01]  /*3afe0*/  STL [R1+0x1050], R7 ;  /* 0x0010500701007387 */ /* 0x000fe20000100800 */
[----:B------:R-:W-:Y:S02]  /*3aff0*/  STL [R1+0x1024], R6 ;  /* 0x0010240601007387 */ /* 0x000fe40000100800 */
[----:B------:R-:W-:Y:S02]  /*3b000*/  STL [R1+0x1048], R16 ;  /* 0x0010481001007387 */ /* 0x000fe40000100800 */
[----:B------:R-:W-:Y:S01]  /*3b010*/  STL [R1+0x101c], R17 ;  /* 0x00101c1101007387 */ /* 0x000fe20000100800 */
[----:B------:R-:W-:Y:S01]  /*3b020*/  STL [R1+0x1040], R18 ;  /* 0x0010401201007387 */ /* 0x000fe20000100800 */
[----:B------:R-:W-:Y:S02]  /*3b030*/  STL [R1+0x1014], R19 ;  /* 0x0010141301007387 */ /* 0x000fe40000100800 */
        /* <DEDUP_REMOVED lines=17> */
[----:B------:R-:W-:-:S02]  /*3b150*/  IMAD.X R9, R9, 0x1, R0, P4 ;  /* 0x0000000109097824 */ /* 0x000fc400020e0600 */
[----:B------:R-:W-:Y:S01]  /*3b160*/  STL [R1+0xfd4], R13 ;  /* 0x000fd40d01007387 */ /* 0x000fe20000100800 */
[-C--:B------:R-:W-:Y:S01]  /*3b170*/  IADD3 R29, P4, R29, R21.reuse, RZ ;  /* 0x000000151d1d7210 */ /* 0x080fe20007f9e0ff */
[----:B------:R-:W-:Y:S01]  /*3b180*/  STL [R1+0xff8], R12 ;  /* 0x000ff80c01007387 */ /* 0x000fe20000100800 */
[----:B------:R-:W-:Y:S02]  /*3b190*/  STL [R1+0xfcc], R28 ;  /* 0x000fcc1c01007387 */ /* 0x000fe40000100800 */
[----:B------:R0:W-:Y:S02]  /*3b1a0*/  STL [R1+0x15e8], R0 ;  /* 0x0015e80001007387 */ /* 0x0001e40000100800 */
[----:B------:R-:W-:Y:S01]  /*3b1b0*/  STL [R1+0xff0], R9 ;  /* 0x000ff00901007387 */ /* 0x000fe20000100800 */
        /* <DEDUP_REMOVED lines=8> */
[----:B--2---:R-:W-:-:S03]  /*3b240*/  IADD3 R0, P5, R0, R21, RZ ;  /* 0x0000001500007210 */ /* 0x004fc60007fbe0ff */
        /* <DEDUP_REMOVED lines=556> */
[--C-:B------:R-:W-:Y:S01]  /*3d510*/  IMAD.X R23, R23, 0x1, R0.reuse, P3 ;  /* 0x0000000117177824 */ /* 0x100fe200018e0600 */
[----:B------:R-:W-:Y:S01]  /*3d520*/  IADD3 R27, P3, R27, UR8, RZ ;  /* 0x000000081b1b7c10 */ /* 0x000fe2000ff7e0ff */
[--C-:B------:R-:W-:Y:S01]  /*3d530*/  IMAD.X R26, R26, 0x1, R0.reuse, P4 ;  /* 0x000000011a1a7824 */ /* 0x100fe200020e0600 */
[----:B------:R-:W-:Y:S01]  /*3d540*/  IADD3 R25, P4, R25, UR8, RZ ;  /* 0x0000000819197c10 */ /* 0x000fe2000ff9e0ff */
[--C-:B------:R-:W-:Y:S01]  /*3d550*/  IMAD.X R24, R24, 0x1, R0.reuse, P5 ;  /* 0x0000000118187824 */ /* 0x100fe200028e0600 */
[----:B------:R-:W-:Y:S01]  /*3d560*/  IADD3 R13, P5, R13, UR8, RZ ;  /* 0x000000080d0d7c10 */ /* 0x000fe2000ffbe0ff */
[--C-:B------:R-:W-:Y:S01]  /*3d570*/  IMAD.X R12, R12, 0x1, R0.reuse, P6 ;  /* 0x000000010c0c7824 */ /* 0x100fe200030e0600 */
[----:B------:R-:W-:Y:S01]  /*3d580*/  IADD3 R28, P6, R28, UR8, RZ ;  /* 0x000000081c1c7c10 */ /* 0x000fe2000ffde0ff */
        /* <DEDUP_REMOVED lines=28> */
[----:B------:R-:W-:Y:S01]  /*3d750*/  IADD3 R29, P1, R29, UR8, RZ ;  /* 0x000000081d1d7c10 */ /* 0x000fe2000ff3e0ff */
[----:B------:R-:W-:Y:S01]  /*3d760*/  STL [R1+0xd10], R12 ;  /* 0x000d100c01007387 */ /* 0x000fe20000100800 */
[----:B------:R-:W-:Y:S02]  /*3d770*/  STL [R1+0x14dc], R28 ;  /* 0x0014dc1c01007387 */ /* 0x000fe40000100800 */
[----:B------:R0:W-:Y:S02]  /*3d780*/  STL [R1+0xd00], R2 ;  /* 0x000d000201007387 */ /* 0x0001e40000100800 */
[----:B------:R-:W-:Y:S01]  /*3d790*/  STL [R1+0xd08], R9 ;  /* 0x000d080901007387 */ /* 0x000fe20000100800 */
[----:B0-----:R-:W2:Y:S01]  /*3d7a0*/  LDL.LU R2, [R1+0x14d4] ;  /* 0x0014d40001027983 */ /* 0x001ea20000300800 */
[----:B------:R-:W-:Y:S02]  /*3d7b0*/  STL [R1+0x14d8], R29 ;  /* 0x0014d81d01007387 */ /* 0x000fe40000100800 */
[----:B------:R-:W3:Y:S02]  /*3d7c0*/  LDL.LU R7, [R1+0xcfc] ;  /* 0x000cfc0001077983 */ /* 0x000ee40000300800 */
[----:B---3--:R0:W-:Y:S04]  /*3d7d0*/  STL [R1+0x1588], R7 ;  /* 0x0015880701007387 */ /* 0x0081e80000100800 */
[----:B0-----:R-:W3:Y:S01]  /*3d7e0*/  LDL.LU R7, [R1+0x14e4] ;  /* 0x0014e40001077983 */ /* 0x001ee20000300800 */
[----:B------:R-:W4:Y:S02]  /*3d7f0*/  LDL.LU R6, [R1+0x14cc] ;  /* 0x0014cc0001067983 */ /* 0x000f240000300800 */
[----:B------:R-:W4:Y:S02]  /*3d800*/  LDL.LU R16, [R1+0x1104] ;  /* 0x0011040001107983 */ /* 0x000f240000300800 */
        /* <DEDUP_REMOVED lines=22> */
[----:B--2---:R-:W-:Y:S01]  /*3d970*/  IADD3 R2, P2, R2, UR8, RZ ;  /* 0x0000000802027c10 */ /* 0x004fe2000ff5e0ff */
[----:B------:R-:W2:Y:S02]  /*3d980*/  LDL.LU R29, [R1+0x1470] ;  /* 0x00147000011d7983 */ /* 0x000ea40000300800 */
[----:B------:R0:W-:Y:S02]  /*3d990*/  STL [R1+0x1568], R0 ;  /* 0x0015680001007387 */ /* 0x0001e40000100800 */
[----:B0-----:R-:W2:Y:S01]  /*3d9a0*/  LDL.LU R0, [R1+0x14d0] ;  /* 0x0014d00001007983 */ /* 0x001ea20000300800 */
[----:B------:R-:W2:Y:S02]  /*3d9b0*/  LDL.LU R9, [R1+0x1494] ;  /* 0x0014940001097983 */ /* 0x000ea40000300800 */
[----:B------:R0:W-:Y:S02]  /*3d9c0*/  STL [R1+0x14d4], R2 ;  /* 0x0014d40201007387 */ /* 0x0001e40000100800 */
[----:B0-----:R-:W2:Y:S01]  /*3d9d0*/  LDL.LU R2, [R1+0x1468] ;  /* 0x0014680001027983 */ /* 0x001ea20000300800 */
[----:B---3--:R-:W-:-:S05]  /*3d9e0*/  IADD3.X R7, R7, UR5, RZ, P3, !PT ;  /* 0x0000000507077c10 */ /* 0x008fca0009ffe4ff */
[----:B------:R0:W-:Y:S04]  /*3d9f0*/  STL [R1+0x14e4], R7 ;  /* 0x0014e40701007387 */ /* 0x0001e80000100800 */
[----:B0-----:R-:W3:Y:S01]  /*3da00*/  LDL.LU R7, [R1+0x1588] ;  /* 0x0015880001077983 */ /* 0x001ee20000300800 */
[----:B----4-:R-:W-:Y:S01]  /*3da10*/  IADD3.X R16, R16, UR5, RZ, P5, !PT ;  /* 0x0000000510107c10 */ /* 0x010fe2000affe4ff */
[----:B------:R-:W-:Y:S01]  /*3da20*/  IADD3 R17, P5, R17, UR8, RZ ;  /* 0x0000000811117c10 */ /* 0x000fe2000ffbe0ff */
[----:B------:R-:W-:Y:S01]  /*3da30*/  IADD3.X R18, R18, UR5, RZ, P6, !PT ;  /* 0x0000000512127c10 */ /* 0x000fe2000b7fe4ff */
[----:B------:R-:W-:Y:S01]  /*3da40*/  IADD3 R19, P6, R19, UR8, RZ ;  /* 0x0000000813137c10 */ /* 0x000fe2000ffde0ff */
[----:B------:R-:W-:Y:S01]  /*3da50*/  IADD3.X R4, R4, UR5, RZ, P1, !PT ;  /* 0x0000000504047c10 */ /* 0x000fe20008ffe4ff */
[----:B------:R-:W-:Y:S01]  /*3da60*/  IADD3 R3, P1, R3, UR8, RZ ;  /* 0x0000000803037c10 */ /* 0x000fe2000ff3e0ff */
[----:B------:R-:W-:Y:S01]  /*3da70*/  IADD3.X R8, R8, UR5, RZ, P2, !PT ;  /* 0x0000000508087c10 */ /* 0x000fe200097fe4ff */
[----:B------:R-:W-:Y:S01]  /*3da80*/  IADD3 R5, P2, R5, UR8, RZ ;  /* 0x0000000805057c10 */ /* 0x000fe2000ff5e0ff */
[----:B--2---:R-:W-:-:S05]  /*3da90*/  IADD3 R0, P3, R0, UR8, RZ ;  /* 0x0000000800007c10 */ /* 0x004fca000ff7e0ff */
[----:B------:R-:W-:Y:S01]  /*3daa0*/  STL [R1+0x14d0], R0 ;  /* 0x0014d00001007387 */ /* 0x000fe20000100800 */
[----:B------:R-:W-:Y:S01]  /*3dab0*/  IADD3.X R10, R10, UR5, RZ, P3, !PT ;  /* 0x000000050a0a7c10 */ /* 0x000fe20009ffe4ff */
[----:B------:R-:W-:Y:S01]  /*3dac0*/  IADD3 R11, P3, R11, UR8, RZ ;  /* 0x000000080b0b7c10 */ /* 0x000fe2000ff7e0ff */
        /* <DEDUP_REMOVED lines=10> */
[----:B---3--:R-:W-:Y:S01]  /*3db70*/  IADD3.X R7, R7, UR5, RZ, P4, !PT ;  /* 0x0000000507077c10 */ /* 0x008fe2000a7fe4ff */
[----:B------:R-:W-:-:S04]  /*3db80*/  IADD3 R6, P4, R6, UR8, RZ ;  /* 0x0000000806067c10 */ /* 0x000fc8000ff9e0ff */
        /* <DEDUP_REMOVED lines=8> */
[----:B------:R-:W-:Y:S01]  /*3dc10*/  IADD3.X R14, R14, UR5, RZ, P4, !PT ;  /* 0x000000050e0e7c10 */ /* 0x000fe2000a7fe4ff */
[----:B------:R-:W-:Y:S01]  /*3dc20*/  STL [R1+0x10f8], R8 ;  /* 0x0010f80801007387 */ /* 0x000fe20000100800 */
[----:B------:R-:W-:Y:S01]  /*3dc30*/  IADD3 R15, P4, R15, UR8, RZ ;  /* 0x000000080f0f7c10 */ /* 0x000fe2000ff9e0ff */
        /* <DEDUP_REMOVED lines=16> */
[----:B------:R0:W-:Y:S02]  /*3dd40*/  STL [R1+0x1470], R29 ;  /* 0x0014701d01007387 */ /* 0x0001e40000100800 */
[----:B------:R-:W-:Y:S01]  /*3dd50*/  STL [R1+0x1478], R12 ;  /* 0x0014780c01007387 */ /* 0x000fe20000100800 */
[----:B0-----:R-:W2:Y:S01]  /*3dd60*/  LDL.LU R29, [R1+0x148c] ;  /* 0x00148c00011d7983 */ /* 0x001ea20000300800 */
[----:B------:R-:W-:Y:S02]  /*3dd70*/  STL [R1+0x149c], R28 ;  /* 0x00149c1c01007387 */ /* 0x000fe40000100800 */
[----:B------:R-:W3:Y:S01]  /*3dd80*/  LDL.LU R0, [R1+0x1484] ;  /* 0x0014840001007983 */ /* 0x000ee20000300800 */
[----:B------:R-:W-:Y:S01]  /*3dd90*/  IADD3.X R9, R9, UR5, RZ, P5, !PT ;  /* 0x0000000509097c10 */ /* 0x000fe2000affe4ff */
[----:B------:R-:W-:Y:S01]  /*3dda0*/  IADD3 R2, P5, R2, UR8, RZ ;  /* 0x0000000802027c10 */ /* 0x000fe2000ffbe0ff */
[----:B---3--:R0:W-:Y:S03]  /*3ddb0*/  STL [R1+0x1584], R0 ;  /* 0x0015840001007387 */ /* 0x0081e60000100800 */
[----:B------:R-:W-:Y:S01]  /*3ddc0*/  STL [R1+0x1494], R9 ;  /* 0x0014940901007387 */ /* 0x000fe20000100800 */
[----:B0-----:R-:W3:Y:S01]  /*3ddd0*/  LDL.LU R0, [R1+0x1460] ;  /* 0x0014600001007983 */ /* 0x001ee20000300800 */
[----:B------:R0:W-:Y:S02]  /*3dde0*/  STL [R1+0x1468], R2 ;  /* 0x0014680201007387 */ /* 0x0001e40000100800 */
        /* <DEDUP_REMOVED lines=23> */
[----:B--2---:R-:W-:Y:S01]  /*3df60*/  IADD3.X R29, R29, UR5, RZ, P6, !PT ;  /* 0x000000051d1d7c10 */ /* 0x004fe2000b7fe4ff */
[----:B------:R-:W2:Y:S02]  /*3df70*/  LDL.LU R12, [R1+0x1424] ;  /* 0x00142400010c7983 */ /* 0x000ea40000300800 */
[----:B0-----:R-:W2:Y:S01]  /*3df80*/  LDL.LU R2, [R1+0x13f8] ;  /* 0x0013f80001027983 */ /* 0x001ea20000300800 */
[----:B------:R-:W2:Y:S01]  /*3df90*/  LDL.LU R28, [R1+0x141c] ;  /* 0x00141c00011c7983 */ /* 0x000ea20000300800 */
[----:B------:R-:W2:Y:S02]  /*3dfa0*/  LDL.LU R9, [R1+0x13f0] ;  /* 0x0013f00001097983 */ /* 0x000ea40000300800 */
[----:B------:R0:W-:Y:S02]  /*3dfb0*/  STL [R1+0x148c], R29 ;  /* 0x00148c1d01007387 */ /* 0x0001e40000100800 */
[----:B0-----:R-:W2:Y:S01]  /*3dfc0*/  LDL.LU R29, [R1+0x1414] ;  /* 0x00141400011d7983 */ /* 0x001ea20000300800 */
[----:B---3--:R-:W-:-:S05]  /*3dfd0*/  IADD3 R0, P6, R0, UR8, RZ ;  /* 0x0000000800007c10 */ /* 0x008fca000ffde0ff */
        /* <DEDUP_REMOVED lines=44> */
[----:B--2---:R-:W-:Y:S01]  /*3e2a0*/  IADD3.X R12, R12, UR5, RZ, P1, !PT ;  /* 0x000000050c0c7c10 */ /* 0x004fe20008ffe4ff */
        /* <DEDUP_REMOVED lines=12> */
[----:B------:R-:W-:-:S04]  /*3e370*/  IADD3 R9, P2, R9, UR8, RZ ;  /* 0x0000000809097c10 */ /* 0x000fc8000ff5e0ff */
[----:B------:R-:W-:Y:S01]  /*3e380*/  STL [R1+0x141c], R28 ;  /* 0x00141c1c01007387 */ /* 0x000fe20000100800 */
[----:B------:R-:W-:-:S03]  /*3e390*/  IADD3.X R29, R29, UR5, RZ, P3, !PT ;  /* 0x000000051d1d7c10 */ /* 0x000fc60009ffe4ff */
[----:B---3--:R0:W-:Y:S01]  /*3e3a0*/  STL [R1+0x1580], R0 ;  /* 0x0015800001007387 */ /* 0x0081e20000100800 */
[----:B------:R-:W-:Y:S03]  /*3e3b0*/  STL [R1+0x13f0], R9 ;  /* 0x0013f00901007387 */ /* 0x000fe60000100800 */
        /* <DEDUP_REMOVED lines=26> */
[----:B0-----:R-:W2:Y:S02]  /*3e560*/  LDL.LU R29, [R1+0x1380] ;  /* 0x00138000011d7983 */ /* 0x001ea40000300800 */
[----:B------:R-:W2:Y:S01]  /*3e570*/  LDL.LU R12, [R1+0x13a4] ;  /* 0x0013a400010c7983 */ /* 0x000ea20000300800 */
[----:B------:R-:W2:Y:S01]  /*3e580*/  LDL.LU R28, [R1+0x1378] ;  /* 0x00137800011c7983 */ /* 0x000ea20000300800 */
        /* <DEDUP_REMOVED lines=26> */
[----:B--2---:R-:W-:-:S02]  /*3e730*/  IADD3.X R12, R12, UR5, RZ, P5, !PT ;  /* 0x000000050c0c7c10 */ /* 0x004fc4000affe4ff */
[----:B---3--:R-:W-:-:S05]  /*3e740*/  IADD3 R0, P4, R0, UR8, RZ ;  /* 0x0000000800007c10 */ /* 0x008fca000ff9e0ff */
        /* <DEDUP_REMOVED lines=30> */
[----:B------:R-:W-:Y:S02]  /*3e930*/  STL [R1+0x13a4], R12 ;  /* 0x0013a40c01007387 */ /* 0x000fe40000100800 */
[----:B------:R-:W3:Y:S01]  /*3e940*/  LDL.LU R0, [R1+0x138c] ;  /* 0x00138c0001007983 */ /* 0x000ee20000300800 */
[----:B------:R-:W-:-:S02]  /*3e950*/  IADD3 R28, P5, R28, UR8, RZ ;  /* 0x000000081c1c7c10 */ /* 0x000fc4000ffbe0ff */
[----:B------:R-:W-:-:S03]  /*3e960*/  IADD3.X R9, R9, UR5, RZ, P6, !PT ;  /* 0x0000000509097c10 */ /* 0x000fc6000b7fe4ff */
[----:B------:R-:W-:Y:S01]  /*3e970*/  STL [R1+0x1378], R28 ;  /* 0x0013781c01007387 */ /* 0x000fe20000100800 */
[----:B------:R-:W-:-:S03]  /*3e980*/  IADD3 R2, P6, R2, UR8, RZ ;  /* 0x0000000802027c10 */ /* 0x000fc6000ffde0ff */
        /* <DEDUP_REMOVED lines=26> */
[----:B--2---:R-:W-:Y:S01]  /*3eb30*/  IADD3.X R29, R29, UR5, RZ, P1, !PT ;  /* 0x000000051d1d7c10 */ /* 0x004fe20008ffe4ff */
[----:B0-----:R-:W2:Y:S01]  /*3eb40*/  LDL.LU R2, [R1+0x1308] ;  /* 0x0013080001027983 */ /* 0x001ea20000300800 */
[----:B------:R-:W2:Y:S02]  /*3eb50*/  LDL.LU R13, [R1+0x132c] ;  /* 0x00132c00010d7983 */ /* 0x000ea40000300800 */
[----:B------:R-:W2:Y:S02]  /*3eb60*/  LDL.LU R12, [R1+0x1300] ;  /* 0x00130000010c7983 */ /* 0x000ea40000300800 */
[----:B------:R-:W2:Y:S01]  /*3eb70*/  LDL.LU R28, [R1+0x1324] ;  /* 0x00132400011c7983 */ /* 0x000ea20000300800 */
[----:B------:R0:W-:Y:S01]  /*3eb80*/  STL [R1+0x1394], R29 ;  /* 0x0013941d01007387 */ /* 0x0001e20000100800 */
[----:B------:R-:W2:Y:S03]  /*3eb90*/  LDL.LU R9, [R1+0x12f8] ;  /* 0x0012f80001097983 */ /* 0x000ea60000300800 */
        /* <DEDUP_REMOVED lines=20> */
[----:B------:R-:W-:-:S02]  /*3ece0*/  IADD3.X R26, R26, UR5, RZ, P6, !PT ;  /* 0x000000051a1a7c10 */ /* 0x000fc4000b7fe4ff */
[----:B------:R-:W-:Y:S01]  /*3ecf0*/  IADD3.X R24, R24, UR5, RZ, P1, !PT ;  /* 0x0000000518187c10 */ /* 0x000fe20008ffe4ff */
[----:B--2---:R-:W-:Y:S01]  /*3ed00*/  IADD3 R2, P1, R2, UR8, RZ ;  /* 0x0000000802027c10 */ /* 0x004fe2000ff3e0ff */
[----:B------:R-:W-:Y:S02]  /*3ed10*/  IADD3 R25, P6, R25, UR8, RZ ;  /* 0x0000000819197c10 */ /* 0x000fe4000ffde0ff */
        /* <DEDUP_REMOVED lines=24> */
[----:B------:R-:W-:Y:S01]  /*3eea0*/  STL [R1+0x133c], R26 ;  /* 0x00133c1a01007387 */ /* 0x000fe20000100800 */
[----:B------:R-:W-:Y:S01]  /*3eeb0*/  IADD3.X R13, R13, UR5, RZ, P2, !PT ;  /* 0x000000050d0d7c10 */ /* 0x000fe200097fe4ff */
[----:B------:R0:W-:Y:S01]  /*3eec0*/  STL [R1+0x1308], R2 ;  /* 0x0013080201007387 */ /* 0x0001e20000100800 */
[----:B------:R-:W-:Y:S01]  /*3eed0*/  IADD3 R12, P2, R12, UR8, RZ ;  /* 0x000000080c0c7c10 */ /* 0x000fe2000ff5e0ff */
[----:B------:R-:W-:Y:S04]  /*3eee0*/  STL [R1+0x1310], R25 ;  /* 0x0013101901007387 */ /* 0x000fe80000100800 */
[----:B0-----:R-:W2:Y:S01]  /*3eef0*/  LDL.LU R2, [R1+0x12f0] ;  /* 0x0012f00001027983 */ /* 0x001ea20000300800 */
[----:B------:R-:W-:Y:S02]  /*3ef00*/  STL [R1+0x1334], R24 ;  /* 0x0013341801007387 */ /* 0x000fe40000100800 */
[----:B------:R-:W-:Y:S02]  /*3ef10*/  STL [R1+0x132c], R13 ;  /* 0x00132c0d01007387 */ /* 0x000fe40000100800 */
[----:B------:R-:W-:Y:S01]  /*3ef20*/  STL [R1+0x1300], R12 ;  /* 0x0013000c01007387 */ /* 0x000fe20000100800 */
        /* <DEDUP_REMOVED lines=29> */
[----:B------:R-:W4:Y:S01]  /*3f100*/  LDL.LU R25, [R1+0x12bc] ;  /* 0x0012bc0001197983 */ /* 0x000f220000300800 */
[----:B--2---:R-:W-:Y:S01]  /*3f110*/  IADD3 R2, P4, R2, UR8, RZ ;  /* 0x0000000802027c10 */ /* 0x004fe2000ff9e0ff */
[----:B0-----:R-:W2:Y:S01]  /*3f120*/  LDL.LU R29, [R1+0x1290] ;  /* 0x00129000011d7983 */ /* 0x001ea20000300800 */
[----:B------:R-:W2:Y:S02]  /*3f130*/  LDL.LU R24, [R1+0x12b4] ;  /* 0x0012b40001187983 */ /* 0x000ea40000300800 */
[----:B------:R-:W2:Y:S02]  /*3f140*/  LDL.LU R13, [R1+0x1288] ;  /* 0x00128800010d7983 */ /* 0x000ea40000300800 */
[----:B------:R-:W2:Y:S01]  /*3f150*/  LDL.LU R12, [R1+0x12ac] ;  /* 0x0012ac00010c7983 */ /* 0x000ea20000300800 */
[----:B------:R0:W-:Y:S01]  /*3f160*/  STL [R1+0x12f0], R2 ;  /* 0x0012f00201007387 */ /* 0x0001e20000100800 */
[----:B------:R-:W2:Y:S02]  /*3f170*/  LDL.LU R28, [R1+0x1280] ;  /* 0x00128000011c7983 */ /* 0x000ea40000300800 */
[----:B------:R-:W2:Y:S01]  /*3f180*/  LDL.LU R9, [R1+0x12a4] ;  /* 0x0012a40001097983 */ /* 0x000ea20000300800 */
        /* <DEDUP_REMOVED lines=24> */
[----:B------:R-:W-:Y:S02]  /*3f310*/  IADD3.X R12, R12, UR5, RZ, P6, !PT ;  /* 0x000000050c0c7c10 */ /* 0x000fe4000b7fe4ff */
        /* <DEDUP_REMOVED lines=31> */
[----:B------:R-:W-:Y:S01]  /*3f510*/  STL [R1+0x12ac], R12 ;  /* 0x0012ac0c01007387 */ /* 0x000fe20000100800 */
        /* <DEDUP_REMOVED lines=28> */
[----:B------:R-:W4:Y:S01]  /*3f6e0*/  LDL.LU R26, [R1+0x1244] ;  /* 0x00124400011a7983 */ /* 0x000f220000300800 */
[----:B--2---:R-:W-:Y:S01]  /*3f6f0*/  IADD3.X R29, R29, UR5, RZ, P2, !PT ;  /* 0x000000051d1d7c10 */ /* 0x004fe200097fe4ff */
[----:B0-----:R-:W2:Y:S01]  /*3f700*/  LDL.LU R2, [R1+0x1218] ;  /* 0x0012180001027983 */ /* 0x001ea20000300800 */
[----:B------:R-:W2:Y:S01]  /*3f710*/  LDL.LU R25, [R1+0x123c] ;  /* 0x00123c0001197983 */ /* 0x000ea20000300800 */
[----:B------:R-:W2:Y:S02]  /*3f720*/  LDL.LU R24, [R1+0x1210] ;  /* 0x0012100001187983 */ /* 0x000ea40000300800 */
[----:B------:R-:W2:Y:S02]  /*3f730*/  LDL.LU R13, [R1+0x1234] ;  /* 0x00123400010d7983 */ /* 0x000ea40000300800 */
[----:B------:R0:W-:Y:S01]  /*3f740*/  STL [R1+0x129c], R29 ;  /* 0x00129c1d01007387 */ /* 0x0001e20000100800 */
[----:B------:R-:W2:Y:S01]  /*3f750*/  LDL.LU R12, [R1+0x1208] ;  /* 0x00120800010c7983 */ /* 0x000ea20000300800 */
[----:B------:R-:W2:Y:S02]  /*3f760*/  LDL.LU R28, [R1+0x122c] ;  /* 0x00122c00011c7983 */ /* 0x000ea40000300800 */
[----:B------:R-:W2:Y:S01]  /*3f770*/  LDL.LU R9, [R1+0x1200] ;  /* 0x0012000001097983 */ /* 0x000ea20000300800 */
        /* <DEDUP_REMOVED lines=47> */
[----:B------:R0:W-:Y:S01]  /*3fa70*/  STL [R1+0x1218], R2 ;  /* 0x0012180201007387 */ /* 0x0001e20000100800 */
[----:B------:R-:W-:Y:S01]  /*3fa80*/  STL [R1+0x1220], R27 ;  /* 0x0012201b01007387 */ /* 0x000fe20000100800 */
[----:B------:R-:W-:Y:S01]  /*3fa90*/  IADD3.X R13, R13, UR5, RZ, P3, !PT ;  /* 0x000000050d0d7c10 */ /* 0x000fe20009ffe4ff */
[----:B------:R-:W-:Y:S01]  /*3faa0*/  IADD3 R12, P3, R12, UR8, RZ ;  /* 0x000000080c0c7c10 */ /* 0x000fe2000ff7e0ff */
[----:B0-----:R-:W2:Y:S01]  /*3fab0*/  LDL.LU R2, [R1+0x11f8] ;  /* 0x0011f80001027983 */ /* 0x001ea20000300800 */
[----:B------:R-:W-:Y:S02]  /*3fac0*/  STL [R1+0x1244], R26 ;  /* 0x0012441a01007387 */ /* 0x000fe40000100800 */
[----:B------:R-:W-:Y:S02]  /*3fad0*/  STL [R1+0x123c], R25 ;  /* 0x00123c1901007387 */ /* 0x000fe40000100800 */
[----:B------:R-:W-:Y:S01]  /*3fae0*/  STL [R1+0x1210], R24 ;  /* 0x0012101801007387 */ /* 0x000fe20000100800 */
[----:B------:R-:W-:Y:S01]  /*3faf0*/  STL [R1+0x1234], R13 ;  /* 0x0012340d01007387 */ /* 0x000fe20000100800 */
[----:B------:R-:W-:Y:S02]  /*3fb00*/  STL [R1+0x1208], R12 ;  /* 0x0012080c01007387 */ /* 0x000fe40000100800 */
[----:B------:R-:W3:Y:S01]  /*3fb10*/  LDL.LU R0, [R1+0x11f0] ;  /* 0x0011f00001007983 */ /* 0x000ee20000300800 */
[----:B------:R-:W-:Y:S01]  /*3fb20*/  IADD3.X R28, R28, UR5, RZ, P4, !PT ;  /* 0x000000051c1c7c10 */ /* 0x000fe2000a7fe4ff */
[----:B------:R-:W-:-:S04]  /*3fb30*/  IADD3 R9, P4, R9, UR8, RZ ;  /* 0x0000000809097c10 */ /* 0x000fc8000ff9e0ff */
[----:B------:R-:W-:Y:S01]  /*3fb40*/  STL [R1+0x122c], R28 ;  /* 0x00122c1c01007387 */ /* 0x000fe20000100800 */
[----:B------:R-:W-:-:S03]  /*3fb50*/  IADD3.X R29, R29, UR5, RZ, P5, !PT ;  /* 0x000000051d1d7c10 */ /* 0x000fc6000affe4ff */
[----:B---3--:R0:W-:Y:S01]  /*3fb60*/  STL [R1+0x1570], R0 ;  /* 0x0015700001007387 */ /* 0x0081e20000100800 */
[----:B------:R1:W-:Y:S03]  /*3fb70*/  STL [R1+0x1200], R9 ;  /* 0x0012000901007387 */ /* 0x0003e60000100800 */
        /* <DEDUP_REMOVED lines=23> */
[----:B------:R-:W2:Y:S01]  /*3fcf0*/  LDL.LU R25, [R1+0x11c4] ;  /* 0x0011c40001197983 */ /* 0x000ea20000300800 */
[----:B------:R-:W2:Y:S01]  /*3fd00*/  LDL.LU R24, [R1+0x1198] ;  /* 0x0011980001187983 */ /* 0x000ea20000300800 */
[----:B------:R-:W2:Y:S02]  /*3fd10*/  LDL.LU R13, [R1+0x11bc] ;  /* 0x0011bc00010d7983 */ /* 0x000ea40000300800 */
[----:B------:R0:W-:Y:S02]  /*3fd20*/  STL [R1+0x11f8], R2 ;  /* 0x0011f80201007387 */ /* 0x0001e40000100800 */
[----:B------:R-:W2:Y:S01]  /*3fd30*/  LDL.LU R12, [R1+0x1190] ;  /* 0x00119000010c7983 */ /* 0x000ea20000300800 */
[----:B------:R-:W2:Y:S01]  /*3fd40*/  LDL.LU R28, [R1+0x11b4] ;  /* 0x0011b400011c7983 */ /* 0x000ea20000300800 */
[----:B-1----:R-:W2:Y:S02]  /*3fd50*/  LDL.LU R9, [R1+0x1188] ;  /* 0x0011880001097983 */ /* 0x002ea40000300800 */
[----:B0-----:R-:W2:Y:S01]  /*3fd60*/  LDL.LU R29, [R1+0x11ac] ;  /* 0x0011ac00011d7983 */ /* 0x001ea20000300800 */
[----:B------:R-:W2:Y:S01]  /*3fd70*/  LDL.LU R2, [R1+0x1180] ;  /* 0x0011800001027983 */ /* 0x000ea20000300800 */
        /* <DEDUP_REMOVED lines=20> */
[----:B--2---:R-:W-:Y:S01]  /*3fec0*/  IADD3 R26, P4, R26, UR8, RZ ;  /* 0x000000081a1a7c10 */ /* 0x004fe2000ff9e0ff */
[----:B------:R-:W-:Y:S01]  /*3fed0*/  IADD3.X R25, R25, UR5, RZ, P5, !PT ;  /* 0x0000000519197c10 */ /* 0x000fe2000affe4ff */
[----:B------:R-:W-:Y:S01]  /*3fee0*/  IADD3 R24, P5, R24, UR8, RZ ;  /* 0x0000000818187c10 */ /* 0x000fe2000ffbe0ff */
[----:B------:R-:W-:-:S02]  /*3fef0*/  IADD3.X R28, R28, UR5, RZ, P1, !PT ;  /* 0x000000051c1c7c10 */ /* 0x000fc40008ffe4ff */
        /* <DEDUP_REMOVED lines=22> */
[----:B------:R-:W-:Y:S01]  /*40060*/  IADD3.X R13, R13, UR5, RZ, P6, !PT ;  /* 0x000000050d0d7c10 */ /* 0x000fe2000b7fe4ff */
[----:B------:R-:W-:-:S02]  /*40070*/  IADD3 R12, P6, R12, UR8, RZ ;  /* 0x000000080c0c7c10 */ /* 0x000fc4000ffde0ff */
[----:B0-----:R-:W2:Y:S01]  /*40080*/  LDL.LU R23, [R1+0x11a4] ;  /* 0x0011a40001177983 */ /* 0x001ea20000300800 */
[----:B------:R-:W-:Y:S02]  /*40090*/  STL [R1+0x11cc], R27 ;  /* 0x0011cc1b01007387 */ /* 0x000fe40000100800 */
[----:B------:R-:W-:Y:S02]  /*400a0*/  STL [R1+0x11a0], R26 ;  /* 0x0011a01a01007387 */ /* 0x000fe40000100800 */
[----:B------:R-:W-:Y:S01]  /*400b0*/  STL [R1+0x11c4], R25 ;  /* 0x0011c41901007387 */ /* 0x000fe20000100800 */
[----:B------:R-:W-:Y:S01]  /*400c0*/  STL [R1+0x1198], R24 ;  /* 0x0011981801007387 */ /* 0x000fe20000100800 */
[----:B------:R-:W-:Y:S02]  /*400d0*/  STL [R1+0x11bc], R13 ;  /* 0x0011bc0d01007387 */ /* 0x000fe40000100800 */
[----:B------:R-:W-:Y:S02]  /*400e0*/  STL [R1+0x1190], R12 ;  /* 0x0011900c01007387 */ /* 0x000fe40000100800 */
[----:B------:R-:W-:Y:S01]  /*400f0*/  STL [R1+0x11b4], R28 ;  /* 0x0011b41c01007387 */ /* 0x000fe20000100800 */
[----:B------:R-:W3:Y:S01]  /*40100*/  LDL.LU R0, [R1+0x119c] ;  /* 0x00119c0001007983 */ /* 0x000ee20000300800 */
[----:B------:R-:W-:-:S02]  /*40110*/  IADD3 R9, P1, R9, UR8, RZ ;  /* 0x0000000809097c10 */ /* 0x000fc4000ff3e0ff */
[----:B------:R-:W-:-:S03]  /*40120*/  IADD3.X R29, R29, UR5, RZ, P2, !PT ;  /* 0x000000051d1d7c10 */ /* 0x000fc600097fe4ff */
[----:B------:R-:W-:Y:S01]  /*40130*/  STL [R1+0x1188], R9 ;  /* 0x0011880901007387 */ /* 0x000fe20000100800 */
[----:B------:R-:W-:-:S03]  /*40140*/  IADD3 R2, P2, R2, UR8, RZ ;  /* 0x0000000802027c10 */ /* 0x000fc6000ff5e0ff */
        /* <DEDUP_REMOVED lines=18> */
[----:B-1----:R-:W4:Y:S01]  /*40270*/  LDL.LU R29, [R1+0x1138] ;  /* 0x00113800011d7983 */ /* 0x002f220000300800 */
[----:B0-----:R-:W4:Y:S02]  /*40280*/  LDL.LU R2, [R1+0x115c] ;  /* 0x00115c0001027983 */ /* 0x001f240000300800 */
[----:B------:R-:W4:Y:S02]  /*40290*/  LDL.LU R16, [R1+0x1130] ;  /* 0x0011300001107983 */ /* 0x000f240000300800 */
[----:B------:R-:W4:Y:S01]  /*402a0*/  LDL.LU R17, [R1+0x1154] ;  /* 0x0011540001117983 */ /* 0x000f220000300800 */
[----:B--2---:R-:W-:Y:S01]  /*402b0*/  IADD3.X R23, R23, UR5, RZ, P3, !PT ;  /* 0x0000000517177c10 */ /* 0x004fe20009ffe4ff */
[----:B------:R-:W2:Y:S01]  /*402c0*/  LDL.LU R18, [R1+0x1128] ;  /* 0x0011280001127983 */ /* 0x000ea20000300800 */
[----:B------:R-:W2:Y:S02]  /*402d0*/  LDL.LU R19, [R1+0x1120] ;  /* 0x0011200001137983 */ /* 0x000ea40000300800 */
[----:B------:R-:W2:Y:S02]  /*402e0*/  LDL.LU R10, [R1+0x1144] ;  /* 0x00114400010a7983 */ /* 0x000ea40000300800 */
[----:B------:R-:W2:Y:S01]  /*402f0*/  LDL.LU R11, [R1+0x1118] ;  /* 0x00111800010b7983 */ /* 0x000ea20000300800 */
[----:B------:R0:W-:Y:S01]  /*40300*/  STL [R1+0x11a4], R23 ;  /* 0x0011a41701007387 */ /* 0x0001e20000100800 */
[----:B------:R-:W2:Y:S02]  /*40310*/  LDL.LU R14, [R1+0x113c] ;  /* 0x00113c00010e7983 */ /* 0x000ea40000300800 */
[----:B------:R-:W2:Y:S02]  /*40320*/  LDL.LU R15, [R1+0x1110] ;  /* 0x00111000010f7983 */ /* 0x000ea40000300800 */
[----:B------:R-:W2:Y:S01]  /*40330*/  LDL.LU R20, [R1+0x1134] ;  /* 0x0011340001147983 */ /* 0x000ea20000300800 */
[----:B------:R-:W2:Y:S01]  /*40340*/  LDL.LU R21, [R1+0x112c] ;  /* 0x00112c0001157983 */ /* 0x000ea20000300800 */
        /* <DEDUP_REMOVED lines=18> */
[----:B---3--:R-:W-:Y:S01]  /*40470*/  IADD3.X R0, R0, UR5, RZ, P4, !PT ;  /* 0x0000000500007c10 */ /* 0x008fe2000a7fe4ff */
[----:B------:R-:W-:-:S04]  /*40480*/  IADD3 R6, P4, R6, UR8, RZ ;  /* 0x0000000806067c10 */ /* 0x000fc8000ff9e0ff */
[----:B------:R0:W-:Y:S04]  /*40490*/  STL [R1+0x119c], R0 ;  /* 0x00119c0001007387 */ /* 0x0001e80000100800 */
[----:B0-----:R0:W5:Y:S01]  /*404a0*/  LDL.LU R0, [R1+0x1568] ;  /* 0x0015680001007983 */ /* 0x0011620000300800 */
[----:B------:R1:W-:Y:S03]  /*404b0*/  STL [R1+0x1170], R6 ;  /* 0x0011700601007387 */ /* 0x0003e60000100800 */
[----:B-1----:R0:W5:Y:S01]  /*404c0*/  LDL.LU R6, [R1+0x1564] ;  /* 0x0015640001067983 */ /* 0x0021620000300800 */
[----:B------:R1:W-:Y:S03]  /*404d0*/  STL [R1+0x1194], R7 ;  /* 0x0011940701007387 */ /* 0x0003e60000100800 */
[----:B-1----:R0:W5:Y:S01]  /*404e0*/  LDL.LU R7, [R1+0x1560] ;  /* 0x0015600001077983 */ /* 0x0021620000300800 */
[----:B------:R1:W-:Y:S03]  /*404f0*/  STL [R1+0x1168], R4 ;  /* 0x0011680401007387 */ /* 0x0003e60000100800 */
[----:B-1----:R-:W3:Y:S01]  /*40500*/  LDL.LU R4, [R1+0x155c] ;  /* 0x00155c0001047983 */ /* 0x002ee20000300800 */
[----:B------:R1:W-:Y:S03]  /*40510*/  STL [R1+0x118c], R3 ;  /* 0x00118c0301007387 */ /* 0x0003e60000100800 */
[----:B-1----:R-:W4:Y:S01]  /*40520*/  LDL.LU R3, [R1+0x1558] ;  /* 0x0015580001037983 */ /* 0x002f220000300800 */
[----:B------:R1:W-:Y:S01]  /*40530*/  STL [R1+0x1160], R8 ;  /* 0x0011600801007387 */ /* 0x0003e20000100800 */
[----:B------:R-:W-:-:S02]  /*40540*/  IADD3.X R12, R12, UR5, RZ, P4, !PT ;  /* 0x000000050c0c7c10 */ /* 0x000fc4000a7fe4ff */
[----:B-1----:R-:W2:Y:S01]  /*40550*/  LDL.LU R8, [R1+0x1554] ;  /* 0x0015540001087983 */ /* 0x002ea20000300800 */
[----:B------:R1:W-:Y:S01]  /*40560*/  STL [R1+0x1184], R5 ;  /* 0x0011840501007387 */ /* 0x0003e20000100800 */
[----:B------:R-:W-:Y:S02]  /*40570*/  IADD3 R28, P4, R28, UR8, RZ ;  /* 0x000000081c1c7c10 */ /* 0x000fe4000ff9e0ff */
[----:B-1----:R-:W2:Y:S01]  /*40580*/  LDL.LU R5, [R1+0x1550] ;  /* 0x0015500001057983 */ /* 0x002ea20000300800 */
[----:B------:R1:W-:Y:S03]  /*40590*/  STL [R1+0x1158], R24 ;  /* 0x0011581801007387 */ /* 0x0003e60000100800 */
[----:B-1----:R0:W5:Y:S01]  /*405a0*/  LDL.LU R24, [R1+0x154c] ;  /* 0x00154c0001187983 */ /* 0x0021620000300800 */
        /* <DEDUP_REMOVED lines=15> */
[----:B-1----:R-:W2:Y:S01]  /*406a0*/  LDL.LU R29, [R1+0x152c] ;  /* 0x00152c00011d7983 */ /* 0x002ea20000300800 */
[----:B------:R1:W-:Y:S03]  /*406b0*/  STL [R1+0x115c], R2 ;  /* 0x00115c0201007387 */ /* 0x0003e60000100800 */
[----:B-1----:R-:W2:Y:S01]  /*406c0*/  LDL.LU R2, [R1+0x1528] ;  /* 0x0015280001027983 */ /* 0x002ea20000300800 */
[----:B------:R-:W-:-:S02]  /*406d0*/  IADD3 R16, P6, R16, UR8, RZ ;  /* 0x0000000810107c10 */ /* 0x000fc4000ffde0ff */
[----:B------:R-:W-:-:S03]  /*406e0*/  IADD3.X R17, R17, UR5, RZ, P1, !PT ;  /* 0x0000000511117c10 */ /* 0x000fc60008ffe4ff */
[----:B------:R-:W-:Y:S01]  /*406f0*/  STL [R1+0x1130], R16 ;  /* 0x0011301001007387 */ /* 0x000fe20000100800 */
[----:B--2---:R-:W-:-:S05]  /*40700*/  IADD3.X R2, R2, UR5, RZ, P2, !PT ;  /* 0x0000000502027c10 */ /* 0x004fca00097fe4ff */
[----:B------:R1:W-:Y:S01]  /*40710*/  STL [R1+0x114c], R2 ;  /* 0x00114c0201007387 */ /* 0x0003e20000100800 */
[----:B------:R-:W-:Y:S03]  /*40720*/  STL [R1+0x1154], R17 ;  /* 0x0011541101007387 */ /* 0x000fe60000100800 */
[----:B-1----:R-:W2:Y:S01]  /*40730*/  LDL.LU R2, [R1+0x1524] ;  /* 0x0015240001027983 */ /* 0x002ea20000300800 */
[----:B------:R-:W-:Y:S02]  /*40740*/  IADD3 R18, P1, R18, UR8, RZ ;  /* 0x0000000812127c10 */ /* 0x000fe4000ff3e0ff */
[----:B------:R-:W-:Y:S02]  /*40750*/  IADD3 R19, P2, R19, UR8, RZ ;  /* 0x0000000813137c10 */ /* 0x000fe4000ff5e0ff */
[----:B------:R-:W-:Y:S01]  /*40760*/  IADD3.X R10, R10, UR5, RZ, P3, !PT ;  /* 0x000000050a0a7c10 */ /* 0x000fe20009ffe4ff */
[----:B------:R-:W-:Y:S01]  /*40770*/  IADD3 R11, P3, R11, UR8, RZ ;  /* 0x000000080b0b7c10 */ /* 0x000fe2000ff7e0ff */
[----:B------:R-:W-:Y:S01]  /*40780*/  IADD3.X R14, R14, UR5, RZ, P4, !PT ;  /* 0x000000050e0e7c10 */ /* 0x000fe2000a7fe4ff */
[----:B------:R-:W-:Y:S01]  /*40790*/  STL [R1+0x1128], R18 ;  /* 0x0011281201007387 */ /* 0x000fe20000100800 */
[----:B------:R-:W-:Y:S01]  /*407a0*/  IADD3 R15, P4, R15, UR8, RZ ;  /* 0x000000080f0f7c10 */ /* 0x000fe2000ff9e0ff */
[----:B------:R-:W-:Y:S01]  /*407b0*/  STL [R1+0x1120], R19 ;  /* 0x0011201301007387 */ /* 0x000fe20000100800 */
[----:B------:R-:W-:Y:S01]  /*407c0*/  IADD3.X R20, R20, UR5, RZ, P5, !PT ;  /* 0x0000000514147c10 */ /* 0x000fe2000affe4ff */
[----:B------:R1:W-:Y:S01]  /*407d0*/  STL [R1+0x1144], R10 ;  /* 0x0011440a01007387 */ /* 0x0003e20000100800 */
[----:B------:R-:W-:Y:S01]  /*407e0*/  IADD3.X R21, R21, UR5, RZ, P6, !PT ;  /* 0x0000000515157c10 */ /* 0x000fe2000b7fe4ff */
[----:B------:R4:W-:Y:S02]  /*407f0*/  STL [R1+0x1118], R11 ;  /* 0x0011180b01007387 */ /* 0x0009e40000100800 */
[----:B------:R-:W-:Y:S01]  /*40800*/  STL [R1+0x113c], R14 ;  /* 0x00113c0e01007387 */ /* 0x000fe20000100800 */
[----:B------:R-:W-:Y:S01]  /*40810*/  IADD3.X R22, R22, UR5, RZ, P1, !PT ;  /* 0x0000000516167c10 */ /* 0x000fe20008ffe4ff */
[----:B------:R-:W-:Y:S01]  /*40820*/  STL [R1+0x1110], R15 ;  /* 0x0011100f01007387 */ /* 0x000fe20000100800 */
[----:B------:R-:W-:Y:S01]  /*40830*/  IADD3.X R23, R23, UR5, RZ, P2, !PT ;  /* 0x0000000517177c10 */ /* 0x000fe200097fe4ff */
[----:B------:R-:W-:Y:S02]  /*40840*/  STL [R1+0x1134], R20 ;  /* 0x0011341401007387 */ /* 0x000fe40000100800 */
[----:B------:R-:W-:Y:S01]  /*40850*/  STL [R1+0x112c], R21 ;  /* 0x00112c1501007387 */ /* 0x000fe20000100800 */
[----:B------:R-:W-:Y:S01]  /*40860*/  IADD3.X R29, R29, UR5, RZ, P4, !PT ;  /* 0x000000051d1d7c10 */ /* 0x000fe2000a7fe4ff */
[----:B-1----:R-:W-:-:S02]  /*40870*/  IMAD.MOV.U32 R10, RZ, RZ, R5 ;  /* 0x000000ffff0a7224 */ /* 0x002fc400078e0005 */
[----:B---3--:R-:W-:Y:S02]  /*40880*/  IMAD.MOV.U32 R5, RZ, RZ, R4 ;  /* 0x000000ffff057224 */ /* 0x008fe400078e0004 */
[----:B------:R-:W-:Y:S02]  /*40890*/  IMAD.MOV.U32 R4, RZ, RZ, R8 ;  /* 0x000000ffff047224 */ /* 0x000fe400078e0008 */
[----:B----4-:R-:W-:Y:S01]  /*408a0*/  IMAD.MOV.U32 R11, RZ, RZ, R3 ;  /* 0x000000ffff0b7224 */ /* 0x010fe200078e0003 */
[----:B--2---:R-:W-:-:S05]  /*408b0*/  IADD3.X R2, R2, UR5, RZ, P3, !PT ;  /* 0x0000000502027c10 */ /* 0x004fca0009ffe4ff */
[----:B------:R1:W-:Y:S01]  /*408c0*/  STL [R1+0x1114], R2 ;  /* 0x0011140201007387 */ /* 0x0003e20000100800 */
[----:B------:R-:W-:Y:S03]  /*408d0*/  STL [R1+0x1124], R22 ;  /* 0x0011241601007387 */ /* 0x000fe60000100800 */
[----:B-1----:R0:W5:Y:S01]  /*408e0*/  LDL.LU R2, [R1+0x1520] ;  /* 0x0015200001027983 */ /* 0x0021620000300800 */
[----:B------:R-:W-:Y:S02]  /*408f0*/  STL [R1+0x111c], R23 ;  /* 0x00111c1701007387 */ /* 0x000fe40000100800 */
[----:B------:R1:W-:Y:S02]  /*40900*/  STL [R1+0x110c], R29 ;  /* 0x00110c1d01007387 */ /* 0x0003e40000100800 */
[----:B------:R0:W-:Y:S01]  /*40910*/  STL.64 [R1+0xcd0], R4 ;  /* 0x000cd00401007387 */ /* 0x0001e20000100a00 */
[----:B-1----:R-:W1:Y:S04]  /*40920*/  S2R R29, SR_TID.X ;  /* 0x00000000001d7919 */ /* 0x002e680000002100 */
[----:B------:R0:W-:Y:S01]  /*40930*/  STL.64 [R1+0xcd8], R10 ;  /* 0x000cd80a01007387 */ /* 0x0001e20000100a00 */
[----:B-1----:R-:W-:-:S05]  /*40940*/  LOP3.LUT R29, R29, 0x7f, RZ, 0xc0, !PT ;  /* 0x0000007f1d1d7812 */ /* 0x002fca00078ec0ff */
[----:B------:R-:W-:Y:S01]  /*40950*/  IMAD.SHL.U32 R29, R29, 0x2, RZ ;  /* 0x000000021d1d7824 */ /* 0x000fe200078e00ff */
[----:B0-----:R-:W-:Y:S01]  /*40960*/  @!P0 CALL.REL.NOINC `(.L_x_2) ;  /* 0x0000001000008944 */ /* 0x001fe20003c00000 */
[----:B------:R-:W-:Y:S05]  /*40970*/  BRA `(.L_x_3) ;  /* 0xfffd0fd000007947 */ /* 0x000fea000383ffff */
.L_x_2:
[----:B-----5:R0:W-:Y:S04]  /*40980*/  STL [R1+0x18e8], R27 ;  /* 0x0018e81b01007387 */ /* 0x0201e80000100800 */
[----:B0-----:R-:W2:Y:S04]  /*40990*/  LDL.LU R27, [R1+0x2c8] ;  /* 0x0002c800011b7983 */ /* 0x001ea80000300800 */
[----:B--2---:R0:W-:Y:S04]  /*409a0*/  STL [R1+0x18f0], R27 ;  /* 0x0018f01b01007387 */ /* 0x0041e80000100800 */
        /* <DEDUP_REMOVED lines=32> */
[----:B------:R1:W-:Y:S01]  /*40bb0*/  STL [R1+0x18e4], R26 ;  /* 0x0018e41a01007387 */ /* 0x0003e20000100800 */
[----:B0-----:R-:W-:-:S03]  /*40bc0*/  IMAD.MOV.U32 R27, RZ, RZ, R7 ;  /* 0x000000ffff1b7224 */ /* 0x001fc600078e0007 */
[----:B-1----:R-:W2:Y:S04]  /*40bd0*/  LDL.LU R26, [R1+0x2dc] ;  /* 0x0002dc00011a7983 */ /* 0x002ea80000300800 */
        /* <DEDUP_REMOVED lines=35> */
[----:B------:R-:W2:Y:S04]  /*40e10*/  LDL.LU R2, [R1+0x2c4] ;  /* 0x0002c40001027983 */ /* 0x000ea80000300800 */
[----:B------:R-:W2:Y:S01]  /*40e20*/  LDL.LU R28, [R1+0x2c0] ;  /* 0x0002c000011c7983 */ /* 0x000ea20000300800 */
[----:B0-----:R-:W-:-:S03]  /*40e30*/  IMAD.MOV.U32 R26, RZ, RZ, R6 ;  /* 0x000000ffff1a7224 */ /* 0x001fc600078e0006 */
[----:B------:R-:W3:Y:S04]  /*40e40*/  LDL.LU R29, [R1+0x2d4] ;  /* 0x0002d400011d7983 */ /* 0x000ee80000300800 */
[----:B------:R-:W3:Y:S04]  /*40e50*/  LDL.LU R0, [R1+0x2d0] ;  /* 0x0002d00001007983 */ /* 0x000ee80000300800 */
[----:B------:R-:W4:Y:S04]  /*40e60*/  LDL.LU R8, [R1+0x2e4] ;  /* 0x0002e40001087983 */ /* 0x000f280000300800 */
[----:B------:R-:W4:Y:S04]  /*40e70*/  LDL.LU R4, [R1+0x2e0] ;  /* 0x0002e00001047983 */ /* 0x000f280000300800 */
[----:B------:R-:W2:Y:S04]  /*40e80*/  LDL.LU R5, [R1+0xa9c] ;  /* 0x000a9c0001057983 */ /* 0x000ea80000300800 */
        /* <DEDUP_REMOVED lines=15> */
[----:B------:R0:W-:Y:S01]  /*40f80*/  STL [R1+0x18d0], R25 ;  /* 0x0018d01901007387 */ /* 0x0001e20000100800 */
[----:B------:R-:W-:-:S03]  /*40f90*/  F2FP.PACK_AB R27, R26, R27 ;  /* 0x0000001b1a1b723e */ /* 0x000fc600000000ff */
        /* <DEDUP_REMOVED lines=9> */
[----:B------:R-:W2:Y:S04]  /*41030*/  LDL.LU R26, [R1+0x1974] ;  /* 0x00197400011a7983 */ /* 0x000ea80000300800 */
[----:B------:R0:W-:Y:S04]  /*41040*/  STL [R1+0x5ec], R27 ;  /* 0x0005ec1b01007387 */ /* 0x0001e80000100800 */
[----:B0-----:R-:W2:Y:S02]  /*41050*/  LDL.LU R27, [R1+0x1970] ;  /* 0x00197000011b7983 */ /* 0x001ea40000300800 */
[----:B--2---:R-:W-:-:S02]  /*41060*/  F2FP.PACK_AB R27, R26, R27 ;  /* 0x0000001b1a1b723e */ /* 0x004fc400000000ff */
        /* <DEDUP_REMOVED lines=65> */
[----:B------:R0:W-:Y:S01]  /*41480*/  STL [R1+0x5a8], R27 ;  /* 0x0005a81b01007387 */ /* 0x0001e20000100800 */
[----:B------:R-:W-:Y:S02]  /*41490*/  F2FP.PACK_AB R2, R2, R28 ;  /* 0x0000001c0202723e */ /* 0x000fe400000000ff */
[----:B---3--:R-:W-:Y:S01]  /*414a0*/  F2FP.PACK_AB R0, R29, R0 ;  /* 0x000000001d00723e */ /* 0x008fe200000000ff */
[----:B0-----:R-:W3:Y:S01]  /*414b0*/  LDL.LU R27, [R1+0x18e8] ;  /* 0x0018e800011b7983 */ /* 0x001ee20000300800 */
[----:B----4-:R-:W-:Y:S02]  /*414c0*/  F2FP.PACK_AB R4, R8, R4 ;  /* 0x000000040804723e */ /* 0x010fe400000000ff */
[----:B--2---:R-:W-:-:S02]  /*414d0*/  F2FP.PACK_AB R12, R26, R12 ;  /* 0x0000000c1a0c723e */ /* 0x004fc400000000ff */
[----:B------:R-:W3:Y:S04]  /*414e0*/  LDL.LU R26, [R1+0x18e4] ;  /* 0x0018e400011a7983 */ /* 0x000ee80000300800 */
[----:B------:R0:W-:Y:S02]  /*414f0*/  STL [R1+0x5a4], R12 ;  /* 0x0005a40c01007387 */ /* 0x0001e40000100800 */
[----:B0-----:R-:W-:Y:S02]  /*41500*/  F2FP.PACK_AB R12, R13, R9 ;  /* 0x000000090d0c723e */ /* 0x001fe400000000ff */
[----:B------:R-:W-:-:S03]  /*41510*/  F2FP.PACK_AB R9, R24, R25 ;  /* 0x000000191809723e */ /* 0x000fc600000000ff */
[----:B------:R-:W-:Y:S04]  /*41520*/  STL [R1+0x5a0], R12 ;  /* 0x0005a00c01007387 */ /* 0x000fe80000100800 */
[----:B------:R-:W-:Y:S04]  /*41530*/  STL [R1+0x4dc], R9 ;  /* 0x0004dc0901007387 */ /* 0x000fe80000100800 */
[----:B------:R0:W-:Y:S04]  /*41540*/  STL [R1+0x4d8], R2 ;  /* 0x0004d80201007387 */ /* 0x0001e80000100800 */
[----:B------:R1:W-:Y:S01]  /*41550*/  STL [R1+0x4d4], R0 ;  /* 0x0004d40001007387 */ /* 0x0003e20000100800 */
[----:B0-----:R-:W-:-:S02]  /*41560*/  F2FP.PACK_AB R2, R5, R3 ;  /* 0x000000030502723e */ /* 0x001fc400000000ff */
[----:B------:R-:W-:Y:S02]  /*41570*/  F2FP.PACK_AB R3, R18, R19 ;  /* 0x000000131203723e */ /* 0x000fe400000000ff */
[----:B-1----:R-:W-:Y:S01]  /*41580*/  F2FP.PACK_AB R0, R16, R17 ;  /* 0x000000111000723e */ /* 0x002fe200000000ff */
[----:B------:R-:W-:Y:S04]  /*41590*/  STL [R1+0x4d0], R4 ;  /* 0x0004d00401007387 */ /* 0x000fe80000100800 */
[----:B------:R0:W-:Y:S04]  /*415a0*/  STL [R1+0x4cc], R2 ;  /* 0x0004cc0201007387 */ /* 0x0001e80000100800 */
[----:B------:R1:W-:Y:S04]  /*415b0*/  STL [R1+0x4c8], R0 ;  /* 0x0004c80001007387 */ /* 0x0003e80000100800 */
[----:B------:R2:W-:Y:S01]  /*415c0*/  STL [R1+0x4c4], R3 ;  /* 0x0004c40301007387 */ /* 0x0005e20000100800 */
[----:B0-----:R-:W-:-:S02]  /*415d0*/  F2FP.PACK_AB R2, R6, R7 ;  /* 0x000000070602723e */ /* 0x001fc400000000ff */
[----:B-1----:R-:W-:-:S03]  /*415e0*/  F2FP.PACK_AB R0, R10, R11 ;  /* 0x0000000b0a00723e */ /* 0x002fc600000000ff */
[----:B------:R0:W-:Y:S01]  /*415f0*/  STL [R1+0x4c0], R2 ;  /* 0x0004c00201007387 */ /* 0x0001e20000100800 */
[----:B--2---:R-:W-:-:S03]  /*41600*/  F2FP.PACK_AB R3, R14, R15 ;  /* 0x0000000f0e03723e */ /* 0x004fc600000000ff */
[----:B------:R1:W-:Y:S04]  /*41610*/  STL [R1+0x43c], R0 ;  /* 0x00043c0001007387 */ /* 0x0003e80000100800 */
[----:B------:R-:W-:Y:S04]  /*41620*/  STL [R1+0x438], R3 ;  /* 0x0004380301007387 */ /* 0x000fe80000100800 */
[----:B------:R-:W2:Y:S01]  /*41630*/  LDL.LU R25, [R1+0x1bc] ;  /* 0x0001bc0001197983 */ /* 0x000ea20000300800 */
[----:B0-----:R-:W-:Y:S02]  /*41640*/  F2FP.PACK_AB R2, R20, R21 ;  /* 0x000000151402723e */ /* 0x001fe400000000ff */
[----:B-1----:R-:W-:-:S03]  /*41650*/  F2FP.PACK_AB R0, R22, R23 ;  /* 0x000000171600723e */ /* 0x002fc600000000ff */
[----:B------:R-:W-:Y:S04]  /*41660*/  STL [R1+0x434], R2 ;  /* 0x0004340201007387 */ /* 0x000fe80000100800 */
[----:B--2---:R0:W-:Y:S04]  /*41670*/  STL [R1+0x18d4], R25 ;  /* 0x0018d41901007387 */ /* 0x0041e80000100800 */
[----:B------:R-:W-:Y:S04]  /*41680*/  STL [R1+0x430], R0 ;  /* 0x0004300001007387 */ /* 0x000fe80000100800 */
[----:B0-----:R-:W2:Y:S04]  /*41690*/  LDL.LU R25, [R1+0x1a8] ;  /* 0x0001a80001197983 */ /* 0x001ea80000300800 */
[----:B--2---:R0:W-:Y:S04]  /*416a0*/  STL [R1+0x18dc], R25 ;  /* 0x0018dc1901007387 */ /* 0x0041e80000100800 */
[----:B0-----:R-:W2:Y:S04]  /*416b0*/  LDL.LU R25, [R1+0x198] ;  /* 0x0001980001197983 */ /* 0x001ea80000300800 */
[----:B------:R-:W4:Y:S04]  /*416c0*/  LDL.LU R24, [R1+0x1b8] ;  /* 0x0001b80001187983 */ /* 0x000f280000300800 */
[----:B----4-:R0:W-:Y:S04]  /*416d0*/  STL [R1+0x18d8], R24 ;  /* 0x0018d81801007387 */ /* 0x0101e80000100800 */
[----:B0-----:R-:W4:Y:S04]  /*416e0*/  LDL.LU R24, [R1+0x1ac] ;  /* 0x0001ac0001187983 */ /* 0x001f280000300800 */
[----:B----4-:R0:W-:Y:S04]  /*416f0*/  STL [R1+0x18e0], R24 ;  /* 0x0018e01801007387 */ /* 0x0101e80000100800 */
[----:B0-----:R-:W2:Y:S04]  /*41700*/  LDL.LU R24, [R1+0x19c] ;  /* 0x00019c0001187983 */ /* 0x001ea80000300800 */
[----:B------:R-:W4:Y:S04]  /*41710*/  LDL.LU R12, [R1+0x108] ;  /* 0x00010800010c7983 */ /* 0x000f280000300800 */
[----:B----4-:R0:W-:Y:S04]  /*41720*/  STL [R1+0x1868], R12 ;  /* 0x0018680c01007387 */ /* 0x0101e80000100800 */
[----:B0-----:R-:W4:Y:S04]  /*41730*/  LDL.LU R12, [R1+0xec] ;  /* 0x0000ec00010c7983 */ /* 0x001f280000300800 */
        /* <DEDUP_REMOVED lines=24> */
[----:B------:R-:W2:Y:S04]  /*418c0*/  LDL.LU R13, [R1+0xd4] ;  /* 0x0000d400010d7983 */ /* 0x000ea80000300800 */
        /* <DEDUP_REMOVED lines=21> */
[----:B0-----:R-:W2:Y:S01]  /*41a20*/  LDL.LU R13, [R1+0x1a4] ;  /* 0x0001a400010d7983 */ /* 0x001ea20000300800 */
[----:B---3--:R-:W-:-:S02]  /*41a30*/  F2FP.PACK_AB R27, R27, R26 ;  /* 0x0000001a1b1b723e */ /* 0x008fc400000000ff */
[----:B------:R-:W-:Y:S01]  /*41a40*/  F2FP.PACK_AB R25, R24, R25 ;  /* 0x000000191819723e */ /* 0x000fe200000000ff */
[----:B--2---:R0:W-:Y:S04]  /*41a50*/  STL [R1+0x18c8], R13 ;  /* 0x0018c80d01007387 */ /* 0x0041e80000100800 */
[----:B0-----:R-:W4:Y:S04]  /*41a60*/  LDL.LU R13, [R1+0x194] ;  /* 0x00019400010d7983 */ /* 0x001f280000300800 */
[----:B------:R-:W2:Y:S04]  /*41a70*/  LDL.LU R9, [R1+0xd0] ;  /* 0x0000d00001097983 */ /* 0x000ea80000300800 */
[----:B------:R-:W3:Y:S04]  /*41a80*/  LDL.LU R2, [R1+0xe4] ;  /* 0x0000e40001027983 */ /* 0x000ee80000300800 */
[----:B------:R-:W3:Y:S04]  /*41a90*/  LDL.LU R28, [R1+0xe0] ;  /* 0x0000e000011c7983 */ /* 0x000ee80000300800 */
        /* <DEDUP_REMOVED lines=33> */
[----:B0-----:R-:W2:Y:S01]  /*41cb0*/  LDL.LU R24, [R1+0x18cc] ;  /* 0x0018cc0001187983 */ /* 0x001ea20000300800 */
[----:B----4-:R-:W-:Y:S02]  /*41cc0*/  F2FP.PACK_AB R12, R13, R12 ;  /* 0x0000000c0d0c723e */ /* 0x010fe400000000ff */
[----:B--2---:R-:W-:-:S02]  /*41cd0*/  F2FP.PACK_AB R25, R25, R24 ;  /* 0x000000181919723e */ /* 0x004fc400000000ff */
[----:B------:R-:W2:Y:S04]  /*41ce0*/  LDL.LU R24, [R1+0xe8] ;  /* 0x0000e80001187983 */ /* 0x000ea80000300800 */
[----:B------:R0:W-:Y:S04]  /*41cf0*/  STL [R1+0x41c], R25 ;  /* 0x00041c1901007387 */ /* 0x0001e80000100800 */
[----:B0-----:R-:W4:Y:S04]  /*41d00*/  LDL.LU R25, [R1+0xfc] ;  /* 0x0000fc0001197983 */ /* 0x001f280000300800 */
        /* <DEDUP_REMOVED lines=48> */
[----:B------:R-:W2:Y:S01]  /*42010*/  LDL.LU R12, [R1+0x1868] ;  /* 0x00186800010c7983 */ /* 0x000ea20000300800 */
[----:B------:R-:W-:-:S03]  /*42020*/  F2FP.PACK_AB R9, R13, R9 ;  /* 0x000000090d09723e */ /* 0x000fc600000000ff */
[----:B------:R4:W-:Y:S01]  /*42030*/  STL [R1+0x3e8], R24 ;  /* 0x0003e81801007387 */ /* 0x0009e20000100800 */
[----:B---3--:R-:W-:Y:S02]  /*42040*/  F2FP.PACK_AB R2, R2, R28 ;  /* 0x0000001c0202723e */ /* 0x008fe400000000ff */
[----:B------:R-:W-:Y:S02]  /*42050*/  F2FP.PACK_AB R0, R29, R0 ;  /* 0x000000001d00723e */ /* 0x000fe400000000ff */
[----:B----4-:R-:W-:Y:S02]  /*42060*/  F2FP.PACK_AB R24, R25, R26 ;  /* 0x0000001a1918723e */ /* 0x010fe400000000ff */
[----:B------:R-:W-:-:S03]  /*42070*/  F2FP.PACK_AB R4, R8, R4 ;  /* 0x000000040804723e */ /* 0x000fc600000000ff */
[----:B------:R-:W-:Y:S01]  /*42080*/  STL [R1+0x3e4], R24 ;  /* 0x0003e41801007387 */ /* 0x000fe20000100800 */
[----:B--2---:R-:W-:-:S05]  /*42090*/  F2FP.PACK_AB R12, R27, R12 ;  /* 0x0000000c1b0c723e */ /* 0x004fca00000000ff */
        /* <DEDUP_REMOVED lines=56> */
[----:B------:R-:W3:Y:S04]  /*42420*/  LDL.LU R25, [R1+0x31c] ;  /* 0x00031c0001197983 */ /* 0x000ee80000300800 */
[----:B---3--:R0:W-:Y:S04]  /*42430*/  STL [R1+0x17dc], R25 ;  /* 0x0017dc1901007387 */ /* 0x0081e80000100800 */
[----:B0-----:R-:W3:Y:S04]  /*42440*/  LDL.LU R25, [R1+0x30c] ;  /* 0x00030c0001197983 */ /* 0x001ee80000300800 */
        /* <DEDUP_REMOVED lines=33> */
[----:B0-----:R-:W2:Y:S04]  /*42660*/  LDL.LU R25, [R1+0x91c] ;  /* 0x00091c0001197983 */ /* 0x001ea80000300800 */
[----:B------:R-:W3:Y:S04]  /*42670*/  LDL.LU R26, [R1+0x318] ;  /* 0x00031800011a7983 */ /* 0x000ee80000300800 */
[----:B------:R-:W4:Y:S04]  /*42680*/  LDL.LU R27, [R1+0x32c] ;  /* 0x00032c00011b7983 */ /* 0x000f280000300800 */
[----:B------:R-:W4:Y:S04]  /*42690*/  LDL.LU R12, [R1+0x328] ;  /* 0x00032800010c7983 */ /* 0x000f280000300800 */
        /* <DEDUP_REMOVED lines=24> */
[----:B--2---:R-:W-:-:S03]  /*42820*/  F2FP.PACK_AB R24, R25, R24 ;  /* 0x000000181918723e */ /* 0x004fc600000000ff */
        /* <DEDUP_REMOVED lines=69> */
[----:B----4-:R-:W-:-:S03]  /*42c80*/  F2FP.PACK_AB R12, R27, R12 ;  /* 0x0000000c1b0c723e */ /* 0x010fc600000000ff */
[----:B------:R2:W-:Y:S01]  /*42c90*/  STL [R1+0x368], R24 ;  /* 0x0003681801007387 */ /* 0x0005e20000100800 */
[----:B---3--:R-:W-:Y:S02]  /*42ca0*/  F2FP.PACK_AB R9, R13, R9 ;  /* 0x000000090d09723e */ /* 0x008fe400000000ff */
[----:B------:R-:W-:Y:S02]  /*42cb0*/  F2FP.PACK_AB R2, R2, R28 ;  /* 0x0000001c0202723e */ /* 0x000fe400000000ff */
[----:B------:R-:W-:Y:S02]  /*42cc0*/  F2FP.PACK_AB R0, R29, R0 ;  /* 0x000000001d00723e */ /* 0x000fe400000000ff */
[----:B------:R-:W-:Y:S02]  /*42cd0*/  F2FP.PACK_AB R4, R8, R4 ;  /* 0x000000040804723e */ /* 0x000fe400000000ff */
[----:B--2---:R-:W-:-:S05]  /*42ce0*/  F2FP.PACK_AB R24, R25, R26 ;  /* 0x0000001a1918723e */ /* 0x004fca00000000ff */
[----:B------:R-:W-:Y:S04]  /*42cf0*/  STL [R1+0x364], R24 ;  /* 0x0003641801007387 */ /* 0x000fe80000100800 */
        /* <DEDUP_REMOVED lines=650> */
[----:B------:R-:W3:Y:S03]  /*455a0*/  LDL.LU R25, [R1+0x52c] ;  /* 0x00052c0001197983 */ /* 0x000ee60000300800 */
        /* <DEDUP_REMOVED lines=35> */
[----:B0-----:R-:W2:Y:S01]  /*457e0*/  LDL.LU R25, [R1+0x99c] ;  /* 0x00099c0001197983 */ /* 0x001ea20000300800 */
[----:B------:R-:W3:Y:S02]  /*457f0*/  LDL.LU R26, [R1+0x528] ;  /* 0x00052800011a7983 */ /* 0x000ee40000300800 */
[----:B------:R-:W4:Y:S02]  /*45800*/  LDL.LU R27, [R1+0x53c] ;  /* 0x00053c00011b7983 */ /* 0x000f240000300800 */
[----:B------:R-:W4:Y:S01]  /*45810*/  LDL.LU R12, [R1+0x538] ;  /* 0x00053800010c7983 */ /* 0x000f220000300800 */
        /* <DEDUP_REMOVED lines=24> */
[----:B--2---:R-:W-:-:S02]  /*459a0*/  F2FP.PACK_AB R24, R25, R24 ;  /* 0x000000181918723e */ /* 0x004fc400000000ff */
[----:B------:R-:W2:Y:S03]  /*459b0*/  LDL.LU R25, [R1+0x1634] ;  /* 0x0016340001197983 */ /* 0x000ea60000300800 */
[----:B------:R0:W-:Y:S02]  /*459c0*/  STL [R1+0x9c], R24 ;  /* 0x00009c1801007387 */ /* 0x0001e40000100800 */
[----:B0-----:R-:W2:Y:S02]  /*459d0*/  LDL.LU R24, [R1+0x1630] ;  /* 0x0016300001187983 */ /* 0x001ea40000300800 */
[----:B--2---:R-:W-:Y:S02]  /*459e0*/  F2FP.PACK_AB R24, R25, R24 ;  /* 0x000000181918723e */ /* 0x004fe400000000ff */
[----:B------:R-:W2:Y:S03]  /*459f0*/  LDL.LU R25, [R1+0x162c] ;  /* 0x00162c0001197983 */ /* 0x000ea60000300800 */
[----:B------:R0:W-:Y:S02]  /*45a00*/  STL [R1+0x98], R24 ;  /* 0x0000981801007387 */ /* 0x0001e40000100800 */
[----:B0-----:R-:W2:Y:S02]  /*45a10*/  LDL.LU R24, [R1+0x1628] ;  /* 0x0016280001187983 */ /* 0x001ea40000300800 */
        /* <DEDUP_REMOVED lines=62> */
[----:B------:R2:W-:Y:S01]  /*45e00*/  STL [R1+0x58], R24 ;  /* 0x0000581801007387 */ /* 0x0005e20000100800 */
[----:B----4-:R-:W-:-:S02]  /*45e10*/  F2FP.PACK_AB R12, R27, R12 ;  /* 0x0000000c1b0c723e */ /* 0x010fc400000000ff */
[----:B---3--:R-:W-:Y:S02]  /*45e20*/  F2FP.PACK_AB R9, R13, R9 ;  /* 0x000000090d09723e */ /* 0x008fe400000000ff */
[----:B------:R-:W-:Y:S02]  /*45e30*/  F2FP.PACK_AB R2, R2, R28 ;  /* 0x0000001c0202723e */ /* 0x000fe400000000ff */
[----:B------:R-:W-:Y:S02]  /*45e40*/  F2FP.PACK_AB R0, R29, R0 ;  /* 0x000000001d00723e */ /* 0x000fe400000000ff */
[----:B------:R-:W-:Y:S02]  /*45e50*/  F2FP.PACK_AB R4, R8, R4 ;  /* 0x000000040804723e */ /* 0x000fe400000000ff */
[----:B--2---:R-:W-:-:S05]  /*45e60*/  F2FP.PACK_AB R24, R25, R26 ;  /* 0x0000001a1918723e */ /* 0x004fca00000000ff */
[----:B------:R-:W-:Y:S01]  /*45e70*/  STL [R1+0x54], R24 ;  /* 0x0000541801007387 */ /* 0x000fe20000100800 */
[----:B------:R-:W-:Y:S02]  /*45e80*/  STL [R1+0x50], R12 ;  /* 0x0000500c01007387 */ /* 0x000fe40000100800 */
[----:B------:R-:W-:Y:S02]  /*45e90*/  STL [R1+0x4c], R9 ;  /* 0x00004c0901007387 */ /* 0x000fe40000100800 */
[----:B------:R0:W-:Y:S01]  /*45ea0*/  STL [R1+0x48], R2 ;  /* 0x0000480201007387 */ /* 0x0001e20000100800 */
[----:B------:R1:W-:Y:S01]  /*45eb0*/  STL [R1+0x44], R0 ;  /* 0x0000440001007387 */ /* 0x0003e20000100800 */
[----:B------:R-:W-:Y:S01]  /*45ec0*/  STL [R1+0x40], R4 ;  /* 0x0000400401007387 */ /* 0x000fe20000100800 */
[----:B0-----:R-:W-:Y:S02]  /*45ed0*/  F2FP.PACK_AB R2, R5, R3 ;  /* 0x000000030502723e */ /* 0x001fe400000000ff */
[----:B-1----:R-:W-:Y:S01]  /*45ee0*/  F2FP.PACK_AB R0, R16, R17 ;  /* 0x000000111000723e */ /* 0x002fe200000000ff */
[----:B------:R-:W-:-:S02]  /*45ef0*/  F2FP.PACK_AB R3, R18, R19 ;  /* 0x000000131203723e */ /* 0x000fc400000000ff */
[----:B------:R0:W-:Y:S02]  /*45f00*/  STL [R1+0x3c], R2 ;  /* 0x00003c0201007387 */ /* 0x0001e40000100800 */
[----:B------:R1:W-:Y:S02]  /*45f10*/  STL [R1+0x38], R0 ;  /* 0x0000380001007387 */ /* 0x0003e40000100800 */
[----:B------:R2:W-:Y:S01]  /*45f20*/  STL [R1+0x34], R3 ;  /* 0x0000340301007387 */ /* 0x0005e20000100800 */
[----:B0-----:R-:W-:Y:S02]  /*45f30*/  F2FP.PACK_AB R2, R6, R7 ;  /* 0x000000070602723e */ /* 0x001fe400000000ff */
[----:B-1----:R-:W-:Y:S02]  /*45f40*/  F2FP.PACK_AB R0, R10, R11 ;  /* 0x0000000b0a00723e */ /* 0x002fe400000000ff */
[----:B--2---:R-:W-:Y:S01]  /*45f50*/  F2FP.PACK_AB R3, R14, R15 ;  /* 0x0000000f0e03723e */ /* 0x004fe200000000ff */
[----:B------:R0:W-:Y:S02]  /*45f60*/  STL [R1+0x30], R2 ;  /* 0x0000300201007387 */ /* 0x0001e40000100800 */
[----:B------:R1:W-:Y:S02]  /*45f70*/  STL [R1+0x2c], R0 ;  /* 0x00002c0001007387 */ /* 0x0003e40000100800 */
[----:B------:R-:W-:Y:S02]  /*45f80*/  STL [R1+0x28], R3 ;  /* 0x0000280301007387 */ /* 0x000fe40000100800 */
[----:B------:R-:W2:Y:S01]  /*45f90*/  LDL.LU R7, [R1+0xb58] ;  /* 0x000b580001077983 */ /* 0x000ea20000300800 */
[----:B0-----:R-:W-:-:S02]  /*45fa0*/  F2FP.PACK_AB R2, R20, R21 ;  /* 0x000000151402723e */ /* 0x001fc400000000ff */
[----:B-1----:R-:W-:-:S03]  /*45fb0*/  F2FP.PACK_AB R0, R22, R23 ;  /* 0x000000171600723e */ /* 0x002fc600000000ff */
[----:B------:R-:W-:Y:S04]  /*45fc0*/  STL [R1+0x24], R2 ;  /* 0x0000240201007387 */ /* 0x000fe80000100800 */
[----:B--2---:R0:W-:Y:S01]  /*45fd0*/  STL [R1+0x156c], R7 ;  /* 0x00156c0701007387 */ /* 0x0041e20000100800 */
[----:B------:R-:W-:Y:S03]  /*45fe0*/  STL [R1+0x20], R0 ;  /* 0x0000200001007387 */ /* 0x000fe60000100800 */
        /* <DEDUP_REMOVED lines=34> */
[----:B------:R-:W3:Y:S03]  /*46210*/  LDL.LU R5, [R1+0xb78] ;  /* 0x000b780001057983 */ /* 0x000ee60000300800 */
[----:B---3--:R0:W-:Y:S04]  /*46220*/  STL [R1+0x1564], R5 ;  /* 0x0015640501007387 */ /* 0x0081e80000100800 */
[----:B0-----:R-:W3:Y:S01]  /*46230*/  LDL.LU R5, [R1+0xb6c] ;  /* 0x000b6c0001057983 */ /* 0x001ee20000300800 */
[----:B------:R-:W4:Y:S03]  /*46240*/  LDL.LU R4, [R1+0xb88] ;  /* 0x000b880001047983 */ /* 0x000f260000300800 */
[----:B----4-:R0:W-:Y:S04]  /*46250*/  STL [R1+0x1560], R4 ;  /* 0x0015600401007387 */ /* 0x0101e80000100800 */
[----:B0-----:R-:W4:Y:S01]  /*46260*/  LDL.LU R4, [R1+0xb7c] ;  /* 0x000b7c0001047983 */ /* 0x001f220000300800 */
[----:B------:R-:W2:Y:S03]  /*46270*/  LDL.LU R11, [R1+0xb50] ;  /* 0x000b5000010b7983 */ /* 0x000ea60000300800 */
[----:B--2---:R0:W-:Y:S04]  /*46280*/  STL [R1+0x155c], R11 ;  /* 0x00155c0b01007387 */ /* 0x0041e80000100800 */
[----:B0-----:R-:W2:Y:S01]  /*46290*/  LDL.LU R11, [R1+0xb8c] ;  /* 0x000b8c00010b7983 */ /* 0x001ea20000300800 */
[----:B------:R-:W2:Y:S03]  /*462a0*/  LDL.LU R9, [R1+0xb64] ;  /* 0x000b640001097983 */ /* 0x000ea60000300800 */
[----:B--2---:R0:W-:Y:S04]  /*462b0*/  STL [R1+0x1558], R9 ;  /* 0x0015580901007387 */ /* 0x0041e80000100800 */
[----:B0-----:R-:W2:Y:S01]  /*462c0*/  LDL.LU R9, [R1+0xb54] ;  /* 0x000b540001097983 */ /* 0x001ea20000300800 */
[----:B------:R-:W2:Y:S02]  /*462d0*/  LDL.LU R10, [R1+0xb60] ;  /* 0x000b6000010a7983 */ /* 0x000ea40000300800 */
[----:B------:R-:W2:Y:S02]  /*462e0*/  LDL.LU R8, [R1+0xb80] ;  /* 0x000b800001087983 */ /* 0x000ea40000300800 */
[----:B--2---:R0:W-:Y:S04]  /*462f0*/  STL [R1+0x1550], R8 ;  /* 0x0015500801007387 */ /* 0x0041e80000100800 */
[----:B0-----:R-:W2:Y:S01]  /*46300*/  LDL.LU R8, [R1+0xb74] ;  /* 0x000b740001087983 */ /* 0x001ea20000300800 */
        /* <DEDUP_REMOVED lines=29> */
[----:B------:R-:W2:Y:S01]  /*464e0*/  LDL.LU R24, [R1+0xa8c] ;  /* 0x000a8c0001187983 */ /* 0x000ea20000300800 */
[----:B------:R-:W-:-:S02]  /*464f0*/  F2FP.PACK_AB R7, R6, R7 ;  /* 0x000000070607723e */ /* 0x000fc400000000ff */
[----:B--2---:R0:W-:Y:S04]  /*46500*/  STL [R1+0x1520], R24 ;  /* 0x0015201801007387 */ /* 0x0041e80000100800 */
        /* <DEDUP_REMOVED lines=39> */
[----:B------:R0:W-:Y:S02]  /*46780*/  STL [R1], R7 ;  /* 0x0000000701007387 */ /* 0x0001e40000100800 */
[----:B0-----:R-:W2:Y:S02]  /*46790*/  LDL.LU R7, [R1+0x156c] ;  /* 0x00156c0001077983 */ /* 0x001ea40000300800 */
[----:B--2---:R-:W-:Y:S02]  /*467a0*/  F2FP.PACK_AB R7, R6, R7 ;  /* 0x000000070607723e */ /* 0x004fe400000000ff */
[----:B------:R-:W3:Y:S02]  /*467b0*/  LDL.LU R6, [R1+0x1568] ;  /* 0x0015680001067983 */ /* 0x000ee40000300800 */
[----:B---3--:R-:W-:-:S02]  /*467c0*/  F2FP.PACK_AB R6, R5, R6 ;  /* 0x000000060506723e */ /* 0x008fc400000000ff */
[----:B------:R-:W4:Y:S02]  /*467d0*/  LDL.LU R5, [R1+0x1564] ;  /* 0x0015640001057983 */ /* 0x000f240000300800 */
[----:B----4-:R-:W-:Y:S02]  /*467e0*/  F2FP.PACK_AB R5, R4, R5 ;  /* 0x000000050405723e */ /* 0x010fe400000000ff */
[----:B------:R-:W2:Y:S02]  /*467f0*/  LDL.LU R4, [R1+0x1560] ;  /* 0x0015600001047983 */ /* 0x000ea40000300800 */
[----:B--2---:R-:W-:Y:S02]  /*46800*/  F2FP.PACK_AB R4, R11, R4 ;  /* 0x000000040b04723e */ /* 0x004fe400000000ff */
[----:B------:R-:W2:Y:S02]  /*46810*/  LDL.LU R11, [R1+0x155c] ;  /* 0x00155c00010b7983 */ /* 0x000ea40000300800 */
[----:B--2---:R-:W-:-:S02]  /*46820*/  F2FP.PACK_AB R11, R9, R11 ;  /* 0x0000000b090b723e */ /* 0x004fc400000000ff */
[----:B------:R-:W2:Y:S02]  /*46830*/  LDL.LU R9, [R1+0x1558] ;  /* 0x0015580001097983 */ /* 0x000ea40000300800 */
[----:B--2---:R-:W-:Y:S02]  /*46840*/  F2FP.PACK_AB R10, R9, R10 ;  /* 0x0000000a090a723e */ /* 0x004fe400000000ff */
        /* <DEDUP_REMOVED lines=26> */
[----:B------:R-:W2:Y:S01]  /*469f0*/  LDL.LU R24, [R1+0x1520] ;  /* 0x0015200001187983 */ /* 0x000ea20000300800 */
[----:B------:R-:W-:Y:S02]  /*46a00*/  F2FP.PACK_AB R27, R25, R27 ;  /* 0x0000001b191b723e */ /* 0x000fe400000000ff */
[----:B------:R-:W-:Y:S01]  /*46a10*/  F2FP.PACK_AB R26, R26, R2 ;  /* 0x000000021a1a723e */ /* 0x000fe200000000ff */
[----:B------:R-:W-:Y:S01]  /*46a20*/  F2FP.PACK_AB R25, R28, R29 ;  /* 0x0000001d1c19723e */ /* 0x000fe200000000ff */
[----:B--2---:R-:W-:Y:S01]  /*46a30*/  F2FP.PACK_AB R20, R24, R20 ;  /* 0x000000141814723e */ /* 0x004fe200000000ff */
[----:B------:R-:W-:-:S02]  /*46a40*/  F2FP.PACK_AB R24, R0, R3 ;  /* 0x000000030018723e */ /* 0x000fc400000000ff */
.L_x_1:
[----:B------:R-:W2:Y:S04]  /*46a50*/  LDL.LU R2, [R1+0x151c] ;  /* 0x00151c0001027983 */ /* 0x000ea80000300800 */
[----:B------:R-:W1:Y:S04]  /*46a60*/  S2R R3, SR_TID.X ;  /* 0x0000000000037919 */ /* 0x000e680000002100 */
[----:B0-----:R-:W0:Y:S01]  /*46a70*/  S2R R0, SR_TID.X ;  /* 0x0000000000007919 */ /* 0x001e220000002100 */
[----:B-1----:R-:W-:Y:S01]  /*46a80*/  IMAD.SHL.U32 R28, R3, 0x800, RZ ;  /* 0x00000800031c7824 */ /* 0x002fe200078e00ff */
[----:B0-----:R-:W-:-:S04]  /*46a90*/  LOP3.LUT R0, R0, 0x7f, RZ, 0xc0, !PT ;  /* 0x0000007f00007812 */ /* 0x001fc800078ec0ff */
[----:B------:R-:W-:-:S05]  /*46aa0*/  LOP3.LUT R28, R28, 0x3000, RZ, 0xc0, !PT ;  /* 0x000030001c1c7812 */ /* 0x000fca00078ec0ff */
[----:B------:R-:W-:Y:S02]  /*46ab0*/  IMAD R28, R0, 0x10, R28 ;  /* 0x00000010001c7824 */ /* 0x000fe400078e021c */
[----:B------:R-:W-:-:S05]  /*46ac0*/  IMAD.SHL.U32 R0, R3, 0x200, RZ ;  /* 0x0000020003007824 */ /* 0x000fca00078e00ff */
[----:B------:R-:W-:Y:S01]  /*46ad0*/  LOP3.LUT R0, R0, 0x3000, RZ, 0xc0, !PT ;  /* 0x0000300000007812 */ /* 0x000fe200078ec0ff */
[----:B------:R-:W-:Y:S04]  /*46ae0*/  STL [R1+0x157c], R29 ;  /* 0x00157c1d01007387 */ /* 0x000fe80000100800 */
[----:B------:R-:W-:Y:S04]  /*46af0*/  STL [R1+0x1580], R27 ;  /* 0x0015801b01007387 */ /* 0x000fe80000100800 */
[----:B------:R-:W-:Y:S01]  /*46b00*/  BAR.SYNC.DEFER_BLOCKING 0x0 ;  /* 0x0000000000007b1d */ /* 0x000fe20000010000 */
[----:B--2---:R-:W-:Y:S01]  /*46b10*/  LOP3.LUT R0, R0, 0x60, R2, 0xf8, !PT ;  /* 0x0000006000007812 */ /* 0x004fe200078ef802 */
[----:B------:R-:W-:-:S02]  /*46b20*/  IMAD.SHL.U32 R2, R3, 0x4, RZ ;  /* 0x0000000403027824 */ /* 0x000fc400078e00ff */
[----:B------:R-:W-:-:S03]  /*46b30*/  IMAD.SHL.U32 R3, R3, 0x40, RZ ;  /* 0x0000004003037824 */ /* 0x000fc600078e00ff */
[----:B------:R-:W-:Y:S02]  /*46b40*/  LOP3.LUT R0, R0, 0x170, R2, 0x78, !PT ;  /* 0x0000017000007812 */ /* 0x000fe400078e7802 */
[----:B------:R-:W-:-:S05]  /*46b50*/  LOP3.LUT R2, R3, 0x800, RZ, 0xc0, !PT ;  /* 0x0000080003027812 */ /* 0x000fca00078ec0ff */
[----:B------:R-:W-:-:S05]  /*46b60*/  IMAD.IADD R0, R2, 0x1, R0 ;  /* 0x0000000102007824 */ /* 0x000fca00078e0200 */
[----:B------:R0:W-:Y:S04]  /*46b70*/  STS.128 [R0+0x200], R16 ;  /* 0x0002001000007388 */ /* 0x0001e80000000c00 */
[----:B0-----:R-:W2:Y:S04]  /*46b80*/  LDL.LU R16, [R1+0x90] ;  /* 0x0000900001107983 */ /* 0x001ea80000300800 */
[----:B------:R-:W2:Y:S04]  /*46b90*/  LDL.LU R17, [R1+0x94] ;  /* 0x0000940001117983 */ /* 0x000ea80000300800 */
[----:B------:R-:W3:Y:S04]  /*46ba0*/  LDL.LU R18, [R1+0x98] ;  /* 0x0000980001127983 */ /* 0x000ee80000300800 */
[----:B------:R-:W3:Y:S04]  /*46bb0*/  LDL.LU R19, [R1+0x9c] ;  /* 0x00009c0001137983 */ /* 0x000ee80000300800 */
[----:B---3--:R-:W-:Y:S04]  /*46bc0*/  STL.64 [R1+0x1780], R18 ;  /* 0x0017801201007387 */ /* 0x008fe80000100a00 */
[----:B--2---:R0:W-:Y:S04]  /*46bd0*/  STL.64 [R1+0x1778], R16 ;  /* 0x0017781001007387 */ /* 0x0041e80000100a00 */
        /* <DEDUP_REMOVED lines=10> */
[----:B------:R0:W-:Y:S04]  /*46c80*/  STS.128 [R0+0x80], R20 ;  /* 0x0000801400007388 */ /* 0x0001e80000000c00 */
[----:B0-----:R-:W4:Y:S04]  /*46c90*/  LDL.LU R20, [R1+0x10] ;  /* 0x0000100001147983 */ /* 0x001f280000300800 */
[----:B------:R-:W4:Y:S04]  /*46ca0*/  LDL.LU R21, [R1+0x14] ;  /* 0x0000140001157983 */ /* 0x000f280000300800 */
[----:B------:R-:W4:Y:S04]  /*46cb0*/  LDL.LU R22, [R1+0x18] ;  /* 0x0000180001167983 */ /* 0x000f280000300800 */
[----:B------:R-:W4:Y:S04]  /*46cc0*/  LDL.LU R23, [R1+0x1c] ;  /* 0x00001c0001177983 */ /* 0x000f280000300800 */
        /* <DEDUP_REMOVED lines=20> */
[----:B0-----:R-:W2:Y:S04]  /*46e10*/  LDL.LU R16, [R1] ;  /* 0x0000000001107983 */ /* 0x001ea80000300800 */
[----:B------:R-:W2:Y:S04]  /*46e20*/  LDL.LU R17, [R1+0x4] ;  /* 0x0000040001117983 */ /* 0x000ea80000300800 */
[----:B------:R-:W2:Y:S04]  /*46e30*/  LDL.LU R18, [R1+0x8] ;  /* 0x0000080001127983 */ /* 0x000ea80000300800 */
[----:B------:R-:W2:Y:S04]  /*46e40*/  LDL.LU R19, [R1+0xc] ;  /* 0x00000c0001137983 */ /* 0x000ea80000300800 */
[----:B------:R-:W-:Y:S04]  /*46e50*/  STS.128 [R0], R24 ;  /* 0x0000001800007388 */ /* 0x000fe80000000c00 */
[----:B------:R0:W-:Y:S04]  /*46e60*/  STS.128 [R0+0x280], R12 ;  /* 0x0002800c00007388 */ /* 0x0001e80000000c00 */
[----:B------:R-:W-:Y:S04]  /*46e70*/  STS.128 [R0+0x400], R8 ;  /* 0x0004000800007388 */ /* 0x000fe80000000c00 */
[----:B------:R1:W-:Y:S04]  /*46e80*/  STS.128 [R0+0x480], R4 ;  /* 0x0004800400007388 */ /* 0x0003e80000000c00 */
[----:B----4-:R-:W-:Y:S04]  /*46e90*/  STS.128 [R0+0x680], R20 ;  /* 0x0006801400007388 */ /* 0x010fe80000000c00 */
[----:B0-----:R-:W3:Y:S04]  /*46ea0*/  LDL.LU R12, [R1+0x80] ;  /* 0x00008000010c7983 */ /* 0x001ee80000300800 */
[----:B------:R-:W3:Y:S04]  /*46eb0*/  LDL.LU R13, [R1+0x84] ;  /* 0x00008400010d7983 */ /* 0x000ee80000300800 */
[----:B------:R-:W3:Y:S04]  /*46ec0*/  LDL.LU R14, [R1+0x88] ;  /* 0x00008800010e7983 */ /* 0x000ee80000300800 */
[----:B------:R-:W3:Y:S04]  /*46ed0*/  LDL.LU R15, [R1+0x8c] ;  /* 0x00008c00010f7983 */ /* 0x000ee80000300800 */
[----:B-1----:R-:W4:Y:S04]  /*46ee0*/  LDL.LU R4, [R1+0x70] ;  /* 0x0000700001047983 */ /* 0x002f280000300800 */
[----:B------:R-:W4:Y:S04]  /*46ef0*/  LDL.LU R5, [R1+0x74] ;  /* 0x0000740001057983 */ /* 0x000f280000300800 */
[----:B------:R-:W4:Y:S04]  /*46f00*/  LDL.LU R6, [R1+0x78] ;  /* 0x0000780001067983 */ /* 0x000f280000300800 */
[----:B------:R-:W4:Y:S01]  /*46f10*/  LDL.LU R7, [R1+0x7c] ;  /* 0x00007c0001077983 */ /* 0x000f220000300800 */
[----:B------:R-:W-:-:S02]  /*46f20*/  LOP3.LUT R8, R28, 0x20, RZ, 0x3c, !PT ;  /* 0x000000201c087812 */ /* 0x000fc400078e3cff */
[----:B------:R-:W-:Y:S01]  /*46f30*/  LOP3.LUT R3, R28, 0x40, RZ, 0x3c, !PT ;  /* 0x000000401c037812 */ /* 0x000fe200078e3cff */
[----:B--2---:R-:W-:Y:S04]  /*46f40*/  STS.128 [R0+0x600], R16 ;  /* 0x0006001000007388 */ /* 0x004fe80000000c00 */
[----:B------:R-:W-:Y:S06]  /*46f50*/  BAR.SYNC.DEFER_BLOCKING 0x0 ;  /* 0x0000000000007b1d */ /* 0x000fec0000010000 */
[----:B------:R-:W0:Y:S04]  /*46f60*/  LDS.128 R16, [R28] ;  /* 0x000000001c107984 */ /* 0x000e280000000c00 */
[----:B0-----:R-:W-:Y:S01]  /*46f70*/  STL [R1+0x154], R17 ;  /* 0x0001541101007387 */ /* 0x001fe20000100800 */
[----:B------:R-:W-:-:S03]  /*46f80*/  IMAD.MOV.U32 R23, RZ, RZ, R16 ;  /* 0x000000ffff177224 */ /* 0x000fc600078e0010 */
[----:B------:R-:W-:Y:S04]  /*46f90*/  STL.64 [R1+0x158], R18 ;  /* 0x0001581201007387 */ /* 0x000fe80000100a00 */
[----:B------:R-:W0:Y:S04]  /*46fa0*/  LDS.128 R16, [R28+0x800] ;  /* 0x000800001c107984 */ /* 0x000e280000000c00 */
[----:B0-----:R-:W-:Y:S04]  /*46fb0*/  STL.64 [R1+0x200], R16 ;  /* 0x0002001001007387 */ /* 0x001fe80000100a00 */
[----:B------:R-:W-:Y:S04]  /*46fc0*/  STL.64 [R1+0x208], R18 ;  /* 0x0002081201007387 */ /* 0x000fe80000100a00 */
[----:B------:R-:W0:Y:S04]  /*46fd0*/  LDS.128 R16, [R8] ;  /* 0x0000000008107984 */ /* 0x000e280000000c00 */
[----:B0-----:R-:W-:Y:S04]  /*46fe0*/  STL.64 [R1+0x160], R16 ;  /* 0x0001601001007387 */ /* 0x001fe80000100a00 */
[----:B------:R-:W-:Y:S04]  /*46ff0*/  STL.64 [R1+0x168], R18 ;  /* 0x0001681201007387 */ /* 0x000fe80000100a00 */
[----:B------:R-:W0:Y:S04]  /*47000*/  LDS.128 R16, [R8+0x800] ;  /* 0x0008000008107984 */ /* 0x000e280000000c00 */
[----:B0-----:R-:W-:Y:S04]  /*47010*/  STL.64 [R1+0x210], R16 ;  /* 0x0002101001007387 */ /* 0x001fe80000100a00 */
[----:B------:R-:W-:Y:S04]  /*47020*/  STL.64 [R1+0x218], R18 ;  /* 0x0002181201007387 */ /* 0x000fe80000100a00 */
[----:B------:R-:W0:Y:S01]  /*47030*/  LDS.128 R16, [R3] ;  /* 0x0000000003107984 */ /* 0x000e220000000c00 */
[----:B------:R-:W-:-:S03]  /*47040*/  LOP3.LUT R2, R28, 0x60, RZ, 0x3c, !PT ;  /* 0x000000601c027812 */ /* 0x000fc600078e3cff */
[----:B0-----:R-:W-:Y:S04]  /*47050*/  STL.64 [R1+0x170], R16 ;  /* 0x0001701001007387 */ /* 0x001fe80000100a00 */
[----:B------:R-:W-:Y:S04]  /*47060*/  STL.64 [R1+0x178], R18 ;  /* 0x0001781201007387 */ /* 0x000fe80000100a00 */
[----:B------:R-:W0:Y:S04]  /*47070*/  LDS.128 R16, [R3+0x800] ;  /* 0x0008000003107984 */ /* 0x000e280000000c00 */
[----:B0-----:R-:W-:Y:S04]  /*47080*/  STL.64 [R1+0x220], R16 ;  /* 0x0002201001007387 */ /* 0x001fe80000100a00 */
[----:B------:R-:W-:Y:S04]  /*47090*/  STL.64 [R1+0x228], R18 ;  /* 0x0002281201007387 */ /* 0x000fe80000100a00 */
[----:B------:R-:W0:Y:S04]  /*470a0*/  LDS.128 R16, [R2] ;  /* 0x0000000002107984 */ /* 0x000e280000000c00 */
[----:B0-----:R-:W-:Y:S01]  /*470b0*/  STL [R1+0x184], R17 ;  /* 0x0001841101007387 */ /* 0x001fe20000100800 */
[----:B------:R-:W-:-:S03]  /*470c0*/  IMAD.MOV.U32 R27, RZ, RZ, R16 ;  /* 0x000000ffff1b7224 */ /* 0x000fc600078e0010 */
[----:B------:R-:W-:Y:S04]  /*470d0*/  STL.64 [R1+0x188], R18 ;  /* 0x0001881201007387 */ /* 0x000fe80000100a00 */
[----:B------:R-:W0:Y:S04]  /*470e0*/  LDS.128 R16, [R2+0x800] ;  /* 0x0008000002107984 */ /* 0x000e280000000c00 */
[----:B------:R-:W-:Y:S04]  /*470f0*/  STL [R1+0x1584], R27 ;  /* 0x0015841b01007387 */ /* 0x000fe80000100800 */
[----:B------:R-:W-:Y:S06]  /*47100*/  BAR.SYNC.DEFER_BLOCKING 0x0 ;  /* 0x0000000000007b1d */ /* 0x000fec0000010000 */
[----:B0-----:R-:W-:Y:S04]  /*47110*/  STL.64 [R1+0x230], R16 ;  /* 0x0002301001007387 */ /* 0x001fe80000100a00 */
[----:B------:R0:W-:Y:S04]  /*47120*/  STL.64 [R1+0x238], R18 ;  /* 0x0002381201007387 */ /* 0x0001e80000100a00 */
[----:B0-----:R-:W2:Y:S04]  /*47130*/  LDL.LU.64 R18, [R1+0x17d0] ;  /* 0x0017d00001127983 */ /* 0x001ea80000300a00 */
[----:B------:R-:W2:Y:S04]  /*47140*/  LDL.LU.64 R16, [R1+0x17c8] ;  /* 0x0017c80001107983 */ /* 0x000ea80000300a00 */
[----:B--2---:R0:W-:Y:S04]  /*47150*/  STS.128 [R0], R16 ;  /* 0x0000001000007388 */ /* 0x0041e80000000c00 */
[----:B0-----:R-:W2:Y:S04]  /*47160*/  LDL.LU.64 R18, [R1+0x17c0] ;  /* 0x0017c00001127983 */ /* 0x001ea80000300a00 */
[----:B------:R-:W2:Y:S04]  /*47170*/  LDL.LU.64 R16, [R1+0x17b8] ;  /* 0x0017b80001107983 */ /* 0x000ea80000300a00 */
[----:B--2---:R0:W-:Y:S04]  /*47180*/  STS.128 [R0+0x80], R16 ;  /* 0x0000801000007388 */ /* 0x0041e80000000c00 */
        /* <DEDUP_REMOVED lines=11> */
[----:B----4-:R-:W-:Y:S04]  /*47240*/  STS.128 [R0+0x480], R4 ;  /* 0x0004800400007388 */ /* 0x010fe80000000c00 */
[----:B---3--:R-:W-:Y:S04]  /*47250*/  STS.128 [R0+0x600], R12 ;  /* 0x0006000c00007388 */ /* 0x008fe80000000c00 */
[----:B--2---:R-:W-:Y:S04]  /*47260*/  STS.128 [R0+0x680], R16 ;  /* 0x0006801000007388 */ /* 0x004fe80000000c00 */
[----:B------:R-:W-:Y:S06]  /*47270*/  BAR.SYNC.DEFER_BLOCKING 0x0 ;  /* 0x0000000000007b1d */ /* 0x000fec0000010000 */
[----:B------:R-:W0:Y:S04]  /*47280*/  LDS.128 R4, [R28] ;  /* 0x000000001c047984 */ /* 0x000e280000000c00 */
[----:B------:R-:W1:Y:S04]  /*47290*/  LDS.128 R16, [R28+0x800] ;  /* 0x000800001c107984 */ /* 0x000e680000000c00 */
[----:B------:R-:W-:Y:S04]  /*472a0*/  LDS.128 R12, [R8+0x800] ;  /* 0x00080000080c7984 */ /* 0x000fe80000000c00 */
[----:B0-----:R-:W-:Y:S01]  /*472b0*/  STL [R1+0x4], R5 ;  /* 0x0000040501007387 */ /* 0x001fe20000100800 */
[----:B------:R-:W-:-:S03]  /*472c0*/  IMAD.MOV.U32 R22, RZ, RZ, R4 ;  /* 0x000000ffff167224 */ /* 0x000fc600078e0004 */
[----:B------:R-:W-:Y:S04]  /*472d0*/  STL.64 [R1+0x8], R6 ;  /* 0x0000080601007387 */ /* 0x000fe80000100a00 */
[----:B------:R-:W0:Y:S04]  /*472e0*/  LDS.128 R4, [R8] ;  /* 0x0000000008047984 */ /* 0x000e280000000c00 */
[----:B------:R-:W-:Y:S04]  /*472f0*/  STL.64 [R1+0x1588], R22 ;  /* 0x0015881601007387 */ /* 0x000fe80000100a00 */
[----:B-1----:R-:W-:Y:S04]  /*47300*/  STL.64 [R1+0x40], R16 ;  /* 0x0000401001007387 */ /* 0x002fe80000100a00 */
[----:B------:R-:W-:Y:S04]  /*47310*/  STL.64 [R1+0x48], R18 ;  /* 0x0000481201007387 */ /* 0x000fe80000100a00 */
[----:B------:R-:W-:Y:S04]  /*47320*/  STL [R1+0x1710], R8 ;  /* 0x0017100801007387 */ /* 0x000fe80000100800 */
[----:B------:R-:W-:Y:S04]  /*47330*/  LDS.128 R8, [R3+0x800] ;  /* 0x0008000003087984 */ /* 0x000fe80000000c00 */
[----:B0-----:R-:W-:Y:S04]  /*47340*/  STL.64 [R1+0x20], R4 ;  /* 0x0000200401007387 */ /* 0x001fe80000100a00 */
[----:B------:R-:W-:Y:S04]  /*47350*/  STL.64 [R1+0x28], R6 ;  /* 0x0000280601007387 */ /* 0x000fe80000100a00 */
[----:B------:R-:W0:Y:S04]  /*47360*/  LDS.128 R4, [R3] ;  /* 0x0000000003047984 */ /* 0x000e280000000c00 */
[----:B------:R-:W-:Y:S04]  /*47370*/  STL.64 [R1+0x60], R12 ;  /* 0x0000600c01007387 */ /* 0x000fe80000100a00 */
[----:B------:R-:W-:Y:S04]  /*47380*/  STL.64 [R1+0x68], R14 ;  /* 0x0000680e01007387 */ /* 0x000fe80000100a00 */
[----:B0-----:R-:W-:Y:S01]  /*47390*/  STL [R1+0x14], R5 ;  /* 0x0000140501007387 */ /* 0x001fe20000100800 */
[----:B------:R-:W-:-:S03]  /*473a0*/  IMAD.MOV.U32 R27, RZ, RZ, R4 ;  /* 0x000000ffff1b7224 */ /* 0x000fc600078e0004 */
[----:B------:R-:W-:Y:S04]  /*473b0*/  STL.64 [R1+0x18], R6 ;  /* 0x0000180601007387 */ /* 0x000fe80000100a00 */
[----:B------:R-:W0:Y:S04]  /*473c0*/  LDS.128 R4, [R2] ;  /* 0x0000000002047984 */ /* 0x000e280000000c00 */
[----:B------:R1:W-:Y:S04]  /*473d0*/  STL.64 [R1+0x1590], R26 ;  /* 0x0015901a01007387 */ /* 0x0003e80000100a00 */
[----:B0-----:R-:W-:Y:S04]  /*473e0*/  STL [R1+0x34], R5 ;  /* 0x0000340501007387 */ /* 0x001fe80000100800 */
[----:B------:R-:W-:Y:S04]  /*473f0*/  STL.64 [R1+0x50], R8 ;  /* 0x0000500801007387 */ /* 0x000fe80000100a00 */
[----:B------:R-:W-:Y:S04]  /*47400*/  STL.64 [R1+0x58], R10 ;  /* 0x0000580a01007387 */ /* 0x000fe80000100a00 */
[----:B------:R-:W-:Y:S04]  /*47410*/  STL.64 [R1+0x38], R6 ;  /* 0x0000380601007387 */ /* 0x000fe80000100a00 */
[----:B------:R-:W2:Y:S04]  /*47420*/  LDL.LU R12, [R1+0x1c0] ;  /* 0x0001c000010c7983 */ /* 0x000ea80000300800 */
[----:B------:R-:W2:Y:S04]  /*47430*/  LDL.LU R13, [R1+0x1c4] ;  /* 0x0001c400010d7983 */ /* 0x000ea80000300800 */
[----:B------:R-:W3:Y:S04]  /*47440*/  LDL.LU R14, [R1+0x1c8] ;  /* 0x0001c800010e7983 */ /* 0x000ee80000300800 */
[----:B------:R-:W3:Y:S04]  /*47450*/  LDL.LU R15, [R1+0x1cc] ;  /* 0x0001cc00010f7983 */ /* 0x000ee80000300800 */
[----:B---3--:R-:W-:Y:S04]  /*47460*/  STL.64 [R1+0x16d8], R14 ;  /* 0x0016d80e01007387 */ /* 0x008fe80000100a00 */
[----:B--2---:R0:W-:Y:S04]  /*47470*/  STL.64 [R1+0x16d0], R12 ;  /* 0x0016d00c01007387 */ /* 0x0041e80000100a00 */
[----:B------:R-:W2:Y:S04]  /*47480*/  LDL.LU R20, [R1+0x1b0] ;  /* 0x0001b00001147983 */ /* 0x000ea80000300800 */
[----:B------:R-:W2:Y:S04]  /*47490*/  LDL.LU R21, [R1+0x1b4] ;  /* 0x0001b40001157983 */ /* 0x000ea80000300800 */
[----:B------:R-:W3:Y:S04]  /*474a0*/  LDL.LU R22, [R1+0x1b8] ;  /* 0x0001b80001167983 */ /* 0x000ee80000300800 */
[----:B------:R-:W3:Y:S04]  /*474b0*/  LDL.LU R23, [R1+0x1bc] ;  /* 0x0001bc0001177983 */ /* 0x000ee80000300800 */
[----:B---3--:R-:W-:Y:S04]  /*474c0*/  STL.64 [R1+0x16e8], R22 ;  /* 0x0016e81601007387 */ /* 0x008fe80000100a00 */
[----:B--2---:R-:W-:Y:S04]  /*474d0*/  STL.64 [R1+0x16e0], R20 ;  /* 0x0016e01401007387 */ /* 0x004fe80000100a00 */
[----:B------:R-:W2:Y:S04]  /*474e0*/  LDL.LU R24, [R1+0x1a0] ;  /* 0x0001a00001187983 */ /* 0x000ea80000300800 */
[----:B------:R-:W2:Y:S04]  /*474f0*/  LDL.LU R25, [R1+0x1a4] ;  /* 0x0001a40001197983 */ /* 0x000ea80000300800 */
[----:B-1----:R-:W3:Y:S04]  /*47500*/  LDL.LU R26, [R1+0x1a8] ;  /* 0x0001a800011a7983 */ /* 0x002ee80000300800 */
[----:B------:R-:W3:Y:S04]  /*47510*/  LDL.LU R27, [R1+0x1ac] ;  /* 0x0001ac00011b7983 */ /* 0x000ee80000300800 */
[----:B---3--:R-:W-:Y:S04]  /*47520*/  STL.64 [R1+0x16f8], R26 ;  /* 0x0016f81a01007387 */ /* 0x008fe80000100a00 */
[----:B--2---:R-:W-:Y:S04]  /*47530*/  STL.64 [R1+0x16f0], R24 ;  /* 0x0016f01801007387 */ /* 0x004fe80000100a00 */
[----:B0-----:R-:W2:Y:S04]  /*47540*/  LDL.LU R12, [R1+0x140] ;  /* 0x00014000010c7983 */ /* 0x001ea80000300800 */
[----:B------:R-:W2:Y:S04]  /*47550*/  LDL.LU R13, [R1+0x144] ;  /* 0x00014400010d7983 */ /* 0x000ea80000300800 */
[----:B------:R-:W3:Y:S04]  /*47560*/  LDL.LU R14, [R1+0x148] ;  /* 0x00014800010e7983 */ /* 0x000ee80000300800 */
[----:B------:R-:W3:Y:S04]  /*47570*/  LDL.LU R15, [R1+0x14c] ;  /* 0x00014c00010f7983 */ /* 0x000ee80000300800 */
[----:B------:R-:W4:Y:S04]  /*47580*/  LDL.LU R8, [R1+0x100] ;  /* 0x0001000001087983 */ /* 0x000f280000300800 */
[----:B------:R-:W4:Y:S04]  /*47590*/  LDL.LU R9, [R1+0x104] ;  /* 0x0001040001097983 */ /* 0x000f280000300800 */
[----:B------:R-:W5:Y:S04]  /*475a0*/  LDL.LU R10, [R1+0x108] ;  /* 0x00010800010a7983 */ /* 0x000f680000300800 */
[----:B------:R-:W5:Y:S04]  /*475b0*/  LDL.LU R11, [R1+0x10c] ;  /* 0x00010c00010b7983 */ /* 0x000f680000300800 */
[----:B-----5:R-:W-:Y:S04]  /*475c0*/  STL.64 [R1+0x1720], R10 ;  /* 0x0017200a01007387 */ /* 0x020fe80000100a00 */
[----:B----4-:R0:W-:Y:S04]  /*475d0*/  STL.64 [R1+0x1718], R8 ;  /* 0x0017180801007387 */ /* 0x0101e80000100a00 */
[----:B0-----:R-:W4:Y:S04]  /*475e0*/  LDL.LU R8, [R1+0xf0] ;  /* 0x0000f00001087983 */ /* 0x001f280000300800 */
        /* <DEDUP_REMOVED lines=26> */
[----:B------:R-:W5:Y:S01]  /*47790*/  LDL.LU R11, [R1+0xbc] ;  /* 0x0000bc00010b7983 */ /* 0x000f620000300800 */
[----:B------:R-:W-:-:S03]  /*477a0*/  IMAD.MOV.U32 R29, RZ, RZ, R4 ;  /* 0x000000ffff1d7224 */ /* 0x000fc600078e0004 */
[----:B------:R-:W0:Y:S04]  /*477b0*/  LDS.128 R4, [R2+0x800] ;  /* 0x0008000002047984 */ /* 0x000e280000000c00 */
[----:B------:R-:W-:Y:S06]  /*477c0*/  BAR.SYNC.DEFER_BLOCKING 0x0 ;  /* 0x0000000000007b1d */ /* 0x000fec0000010000 */
[----:B-----5:R-:W-:Y:S04]  /*477d0*/  STL.64 [R1+0x1770], R10 ;  /* 0x0017700a01007387 */ /* 0x020fe80000100a00 */
[----:B----4-:R1:W-:Y:S04]  /*477e0*/  STL.64 [R1+0x1768], R8 ;  /* 0x0017680801007387 */ /* 0x0103e80000100a00 */
[----:B-1----:R-:W4:Y:S04]  /*477f0*/  LDL.LU R8, [R1+0xa0] ;  /* 0x0000a00001087983 */ /* 0x002f280000300800 */
[----:B------:R-:W4:Y:S04]  /*47800*/  LDL.LU R9, [R1+0xa4] ;  /* 0x0000a40001097983 */ /* 0x000f280000300800 */
[----:B------:R-:W4:Y:S04]  /*47810*/  LDL.LU R10, [R1+0xa8] ;  /* 0x0000a800010a7983 */ /* 0x000f280000300800 */
[----:B------:R-:W4:Y:S04]  /*47820*/  LDL.LU R11, [R1+0xac] ;  /* 0x0000ac00010b7983 */ /* 0x000f280000300800 */
[----:B---3--:R-:W-:Y:S04]  /*47830*/  STL.64 [R1+0x1708], R14 ;  /* 0x0017080e01007387 */ /* 0x008fe80000100a00 */
[----:B--2---:R1:W-:Y:S04]  /*47840*/  STL.64 [R1+0x1700], R12 ;  /* 0x0017000c01007387 */ /* 0x0043e80000100a00 */
[----:B-1----:R-:W2:Y:S04]  /*47850*/  LDL.LU R12, [R1+0x110] ;  /* 0x00011000010c7983 */ /* 0x002ea80000300800 */
[----:B------:R-:W2:Y:S04]  /*47860*/  LDL.LU R13, [R1+0x114] ;  /* 0x00011400010d7983 */ /* 0x000ea80000300800 */
[----:B------:R-:W2:Y:S04]  /*47870*/  LDL.LU R14, [R1+0x118] ;  /* 0x00011800010e7983 */ /* 0x000ea80000300800 */
[----:B------:R-:W2:Y:S04]  /*47880*/  LDL.LU R15, [R1+0x11c] ;  /* 0x00011c00010f7983 */ /* 0x000ea80000300800 */
[----:B------:R-:W3:Y:S04]  /*47890*/  LDL.LU R20, [R1+0x130] ;  /* 0x0001300001147983 */ /* 0x000ee80000300800 */
[----:B------:R-:W3:Y:S04]  /*478a0*/  LDL.LU R21, [R1+0x134] ;  /* 0x0001340001157983 */ /* 0x000ee80000300800 */
[----:B------:R-:W3:Y:S04]  /*478b0*/  LDL.LU R22, [R1+0x138] ;  /* 0x0001380001167983 */ /* 0x000ee80000300800 */
[----:B------:R-:W3:Y:S04]  /*478c0*/  LDL.LU R23, [R1+0x13c] ;  /* 0x00013c0001177983 */ /* 0x000ee80000300800 */
[----:B------:R-:W5:Y:S04]  /*478d0*/  LDL.LU R24, [R1+0x120] ;  /* 0x0001200001187983 */ /* 0x000f680000300800 */
[----:B------:R-:W5:Y:S04]  /*478e0*/  LDL.LU R25, [R1+0x124] ;  /* 0x0001240001197983 */ /* 0x000f680000300800 */
[----:B------:R-:W5:Y:S04]  /*478f0*/  LDL.LU R26, [R1+0x128] ;  /* 0x00012800011a7983 */ /* 0x000f680000300800 */
[----:B------:R-:W5:Y:S04]  /*47900*/  LDL.LU R27, [R1+0x12c] ;  /* 0x00012c00011b7983 */ /* 0x000f680000300800 */
[----:B------:R-:W2:Y:S04]  /*47910*/  LDL.LU R16, [R1+0x1d0] ;  /* 0x0001d00001107983 */ /* 0x000ea80000300800 */
[----:B------:R-:W2:Y:S04]  /*47920*/  LDL.LU R17, [R1+0x1d4] ;  /* 0x0001d40001117983 */ /* 0x000ea80000300800 */
[----:B------:R-:W2:Y:S04]  /*47930*/  LDL.LU R18, [R1+0x1d8] ;  /* 0x0001d80001127983 */ /* 0x000ea80000300800 */
[----:B------:R-:W2:Y:S04]  /*47940*/  LDL.LU R19, [R1+0x1dc] ;  /* 0x0001dc0001137983 */ /* 0x000ea80000300800 */
[----:B0-----:R-:W-:Y:S04]  /*47950*/  STL [R1+0x1578], R6 ;  /* 0x0015780601007387 */ /* 0x001fe80000100800 */
[----:B------:R-:W-:Y:S04]  /*47960*/  STL [R1+0x1574], R7 ;  /* 0x0015740701007387 */ /* 0x000fe80000100800 */
[----:B------:R0:W-:Y:S04]  /*47970*/  STL.64 [R1+0x1598], R4 ;  /* 0x0015980401007387 */ /* 0x0001e80000100a00 */
[----:B0-----:R-:W2:Y:S04]  /*47980*/  LDL.LU R4, [R1+0x190] ;  /* 0x0001900001047983 */ /* 0x001ea80000300800 */
[----:B------:R-:W2:Y:S04]  /*47990*/  LDL.LU R5, [R1+0x194] ;  /* 0x0001940001057983 */ /* 0x000ea80000300800 */
[----:B------:R-:W2:Y:S04]  /*479a0*/  LDL.LU R6, [R1+0x198] ;  /* 0x0001980001067983 */ /* 0x000ea80000300800 */
[----:B------:R-:W2:Y:S04]  /*479b0*/  LDL.LU R7, [R1+0x19c] ;  /* 0x00019c0001077983 */ /* 0x000ea80000300800 */
[----:B----4-:R0:W-:Y:S04]  /*479c0*/  STS.128 [R0], R8 ;  /* 0x0000000800007388 */ /* 0x0101e80000000c00 */
[----:B0-----:R-:W4:Y:S04]  /*479d0*/  LDL.LU.64 R10, [R1+0x1770] ;  /* 0x00177000010a7983 */ /* 0x001f280000300a00 */
[----:B------:R-:W4:Y:S04]  /*479e0*/  LDL.LU.64 R8, [R1+0x1768] ;  /* 0x0017680001087983 */ /* 0x000f280000300a00 */
[----:B----4-:R0:W-:Y:S04]  /*479f0*/  STS.128 [R0+0x80], R8 ;  /* 0x0000800800007388 */ /* 0x0101e80000000c00 */
        /* <DEDUP_REMOVED lines=14> */
[----:B--2---:R-:W-:Y:S04]  /*47ae0*/  STS.128 [R0+0x680], R12 ;  /* 0x0006800c00007388 */ /* 0x004fe80000000c00 */
[----:B----4-:R0:W-:Y:S04]  /*47af0*/  STS.128 [R0+0x600], R8 ;  /* 0x0006000800007388 */ /* 0x0101e80000000c00 */
[----:B------:R-:W-:Y:S06]  /*47b00*/  BAR.SYNC.DEFER_BLOCKING 0x0 ;  /* 0x0000000000007b1d */ /* 0x000fec0000010000 */
[----:B0-----:R-:W2:Y:S04]  /*47b10*/  LDL.LU R8, [R1+0x1710] ;  /* 0x0017100001087983 */ /* 0x001ea80000300800 */
[----:B------:R-:W0:Y:S04]  /*47b20*/  LDS.128 R12, [R28] ;  /* 0x000000001c0c7984 */ /* 0x000e280000000c00 */
[----:B0-----:R-:W-:Y:S04]  /*47b30*/  STL.64 [R1+0x90], R12 ;  /* 0x0000900c01007387 */ /* 0x001fe80000100a00 */
[----:B------:R-:W-:Y:S04]  /*47b40*/  STL.64 [R1+0x98], R14 ;  /* 0x0000980e01007387 */ /* 0x000fe80000100a00 */
[----:B------:R-:W0:Y:S04]  /*47b50*/  LDS.128 R12, [R28+0x800] ;  /* 0x000800001c0c7984 */ /* 0x000e280000000c00 */
[----:B0-----:R-:W-:Y:S04]  /*47b60*/  STL.64 [R1+0x110], R12 ;  /* 0x0001100c01007387 */ /* 0x001fe80000100a00 */
[----:B------:R-:W-:Y:S04]  /*47b70*/  STL.64 [R1+0x118], R14 ;  /* 0x0001180e01007387 */ /* 0x000fe80000100a00 */
[----:B--2---:R-:W0:Y:S04]  /*47b80*/  LDS.128 R12, [R8] ;  /* 0x00000000080c7984 */ /* 0x004e280000000c00 */
[----:B0-----:R-:W-:Y:S04]  /*47b90*/  STL.64 [R1+0xc0], R12 ;  /* 0x0000c00c01007387 */ /* 0x001fe80000100a00 */
        /* <DEDUP_REMOVED lines=14> */
[----:B------:R-:W-:Y:S06]  /*47c80*/  BAR.SYNC.DEFER_BLOCKING 0x0 ;  /* 0x0000000000007b1d */ /* 0x000fec0000010000 */
[----:B0-----:R-:W-:Y:S04]  /*47c90*/  STL.64 [R1+0x260], R12 ;  /* 0x0002600c01007387 */ /* 0x001fe80000100a00 */
[----:B------:R0:W-:Y:S04]  /*47ca0*/  STL.64 [R1+0x268], R14 ;  /* 0x0002680e01007387 */ /* 0x0001e80000100a00 */
[----:B0-----:R-:W2:Y:S04]  /*47cb0*/  LDL.LU.64 R14, [R1+0x1708] ;  /* 0x00170800010e7983 */ /* 0x001ea80000300a00 */
[----:B------:R-:W2:Y:S04]  /*47cc0*/  LDL.LU.64 R12, [R1+0x1700] ;  /* 0x00170000010c7983 */ /* 0x000ea80000300a00 */
[----:B-----5:R0:W-:Y:S04]  /*47cd0*/  STS.128 [R0], R24 ;  /* 0x0000001800007388 */ /* 0x0201e80000000c00 */
[----:B---3--:R1:W-:Y:S04]  /*47ce0*/  STS.128 [R0+0x80], R20 ;  /* 0x0000801400007388 */ /* 0x0083e80000000c00 */
[----:B0-----:R-:W3:Y:S04]  /*47cf0*/  LDL.LU.64 R26, [R1+0x16f8] ;  /* 0x0016f800011a7983 */ /* 0x001ee80000300a00 */
[----:B------:R-:W3:Y:S04]  /*47d00*/  LDL.LU.64 R24, [R1+0x16f0] ;  /* 0x0016f00001187983 */ /* 0x000ee80000300a00 */
[----:B-1----:R-:W4:Y:S04]  /*47d10*/  LDL.LU.64 R22, [R1+0x16e8] ;  /* 0x0016e80001167983 */ /* 0x002f280000300a00 */
[----:B------:R-:W4:Y:S04]  /*47d20*/  LDL.LU.64 R20, [R1+0x16e0] ;  /* 0x0016e00001147983 */ /* 0x000f280000300a00 */
[----:B--2---:R0:W-:Y:S04]  /*47d30*/  STS.128 [R0+0x200], R12 ;  /* 0x0002000c00007388 */ /* 0x0041e80000000c00 */
[----:B0-----:R-:W2:Y:S04]  /*47d40*/  LDL.LU.64 R14, [R1+0x16d8] ;  /* 0x0016d800010e7983 */ /* 0x001ea80000300a00 */
[----:B------:R-:W2:Y:S04]  /*47d50*/  LDL.LU.64 R12, [R1+0x16d0] ;  /* 0x0016d000010c7983 */ /* 0x000ea80000300a00 */
[----:B------:R-:W-:Y:S04]  /*47d60*/  STS.128 [R0+0x280], R4 ;  /* 0x0002800400007388 */ /* 0x000fe80000000c00 */
[----:B---3--:R-:W-:Y:S04]  /*47d70*/  STS.128 [R0+0x400], R24 ;  /* 0x0004001800007388 */ /* 0x008fe80000000c00 */
[----:B----4-:R-:W-:Y:S04]  /*47d80*/  STS.128 [R0+0x480], R20 ;  /* 0x0004801400007388 */ /* 0x010fe80000000c00 */
[----:B------:R-:W-:Y:S04]  /*47d90*/  STS.128 [R0+0x680], R16 ;  /* 0x0006801000007388 */ /* 0x000fe80000000c00 */
[----:B--2---:R-:W-:Y:S04]  /*47da0*/  STS.128 [R0+0x600], R12 ;  /* 0x0006000c00007388 */ /* 0x004fe80000000c00 */
[----:B------:R-:W-:Y:S06]  /*47db0*/  BAR.SYNC.DEFER_BLOCKING 0x0 ;  /* 0x0000000000007b1d */ /* 0x000fec0000010000 */
[----:B------:R-:W0:Y:S04]  /*47dc0*/  LDS.128 R12, [R28] ;  /* 0x000000001c0c7984 */ /* 0x000e280000000c00 */
[----:B------:R-:W1:Y:S04]  /*47dd0*/  LDS.128 R16, [R28+0x800] ;  /* 0x000800001c107984 */ /* 0x000e680000000c00 */
[----:B------:R-:W2:Y:S04]  /*47de0*/  LDS.128 R4, [R8] ;  /* 0x0000000008047984 */ /* 0x000ea80000000c00 */
[----:B0-----:R-:W-:Y:S04]  /*47df0*/  STL.64 [R1+0x80], R12 ;  /* 0x0000800c01007387 */ /* 0x001fe80000100a00 */
[----:B------:R-:W-:Y:S04]  /*47e00*/  STL.64 [R1+0x88], R14 ;  /* 0x0000880e01007387 */ /* 0x000fe80000100a00 */
[----:B------:R-:W0:Y:S04]  /*47e10*/  LDS.128 R12, [R8+0x800] ;  /* 0x00080000080c7984 */ /* 0x000e280000000c00 */
[----:B-1----:R-:W-:Y:S04]  /*47e20*/  STL.64 [R1+0xf0], R16 ;  /* 0x0000f01001007387 */ /* 0x002fe80000100a00 */
[----:B------:R-:W-:Y:S04]  /*47e30*/  STL.64 [R1+0xf8], R18 ;  /* 0x0000f81201007387 */ /* 0x000fe80000100a00 */
[----:B------:R-:W-:Y:S04]  /*47e40*/  STL [R1+0x1678], R8 ;  /* 0x0016780801007387 */ /* 0x000fe80000100800 */
[----:B--2---:R-:W-:Y:S04]  /*47e50*/  STL.64 [R1+0x70], R4 ;  /* 0x0000700401007387 */ /* 0x004fe80000100a00 */
[----:B------:R-:W-:Y:S04]  /*47e60*/  STL.64 [R1+0x78], R6 ;  /* 0x0000780601007387 */ /* 0x000fe80000100a00 */
[----:B------:R-:W1:Y:S04]  /*47e70*/  LDS.128 R4, [R3] ;  /* 0x0000000003047984 */ /* 0x000e680000000c00 */
[----:B------:R-:W-:Y:S04]  /*47e80*/  LDS.128 R8, [R2] ;  /* 0x0000000002087984 */ /* 0x000fe80000000c00 */
[----:B0-----:R-:W-:Y:S04]  /*47e90*/  STL.64 [R1+0xe0], R12 ;  /* 0x0000e00c01007387 */ /* 0x001fe80000100a00 */
[----:B------:R-:W-:Y:S04]  /*47ea0*/  STL.64 [R1+0xe8], R14 ;  /* 0x0000e80e01007387 */ /* 0x000fe80000100a00 */
[----:B------:R-:W0:Y:S04]  /*47eb0*/  LDS.128 R12, [R3+0x800] ;  /* 0x00080000030c7984 */ /* 0x000e280000000c00 */
[----:B-1----:R-:W-:Y:S04]  /*47ec0*/  STL.64 [R1+0xb0], R4 ;  /* 0x0000b00401007387 */ /* 0x002fe80000100a00 */
[----:B------:R-:W-:Y:S04]  /*47ed0*/  STL.64 [R1+0xb8], R6 ;  /* 0x0000b80601007387 */ /* 0x000fe80000100a00 */
[----:B------:R-:W1:Y:S04]  /*47ee0*/  LDS.128 R4, [R2+0x800] ;  /* 0x0008000002047984 */ /* 0x000e680000000c00 */
[----:B0-----:R-:W-:Y:S04]  /*47ef0*/  STL.64 [R1+0x130], R12 ;  /* 0x0001300c01007387 */ /* 0x001fe80000100a00 */
[----:B------:R-:W-:Y:S04]  /*47f00*/  STL.64 [R1+0x138], R14 ;  /* 0x0001380e01007387 */ /* 0x000fe80000100a00 */
[----:B------:R-:W2:Y:S04]  /*47f10*/  LDL.LU R20, [R1+0x390] ;  /* 0x0003900001147983 */ /* 0x000ea80000300800 */
[----:B------:R-:W-:Y:S04]  /*47f20*/  STL.64 [R1+0xa0], R8 ;  /* 0x0000a00801007387 */ /* 0x000fe80000100a00 */
[----:B------:R-:W-:Y:S04]  /*47f30*/  STL.64 [R1+0xa8], R10 ;  /* 0x0000a80a01007387 */ /* 0x000fe80000100a00 */
[----:B-1----:R0:W-:Y:S04]  /*47f40*/  STL.64 [R1+0x120], R4 ;  /* 0x0001200401007387 */ /* 0x0021e80000100a00 */
[----:B------:R1:W-:Y:S04]  /*47f50*/  STL.64 [R1+0x128], R6 ;  /* 0x0001280601007387 */ /* 0x0003e80000100a00 */
[----:B------:R-:W2:Y:S04]  /*47f60*/  LDL.LU R21, [R1+0x394] ;  /* 0x0003940001157983 */ /* 0x000ea80000300800 */
[----:B------:R-:W3:Y:S04]  /*47f70*/  LDL.LU R22, [R1+0x398] ;  /* 0x0003980001167983 */ /* 0x000ee80000300800 */
[----:B------:R-:W3:Y:S04]  /*47f80*/  LDL.LU R23, [R1+0x39c] ;  /* 0x00039c0001177983 */ /* 0x000ee80000300800 */
[----:B------:R-:W-:Y:S06]  /*47f90*/  BAR.SYNC.DEFER_BLOCKING 0x0 ;  /* 0x0000000000007b1d */ /* 0x000fec0000010000 */
[----:B---3--:R-:W-:Y:S04]  /*47fa0*/  STL.64 [R1+0x1630], R22 ;  /* 0x0016301601007387 */ /* 0x008fe80000100a00 */
[----:B--2---:R-:W-:Y:S04]  /*47fb0*/  STL.64 [R1+0x1628], R20 ;  /* 0x0016281401007387 */ /* 0x004fe80000100a00 */
[----:B------:R-:W2:Y:S04]  /*47fc0*/  LDL.LU R24, [R1+0x380] ;  /* 0x0003800001187983 */ /* 0x000ea80000300800 */
[----:B------:R-:W2:Y:S04]  /*47fd0*/  LDL.LU R25, [R1+0x384] ;  /* 0x0003840001197983 */ /* 0x000ea80000300800 */
[----:B------:R-:W3:Y:S04]  /*47fe0*/  LDL.LU R26, [R1+0x388] ;  /* 0x00038800011a7983 */ /* 0x000ee80000300800 */
[----:B------:R-:W3:Y:S04]  /*47ff0*/  LDL.LU R27, [R1+0x38c] ;  /* 0x00038c00011b7983 */ /* 0x000ee80000300800 */
[----:B---3--:R-:W-:Y:S04]  /*48000*/  STL.64 [R1+0x1640], R26 ;  /* 0x0016401a01007387 */ /* 0x008fe80000100a00 */
[----:B--2---:R2:W-:Y:S04]  /*48010*/  STL.64 [R1+0x1638], R24 ;  /* 0x0016381801007387 */ /* 0x0045e80000100a00 */
[----:B0-----:R-:W3:Y:S04]  /*48020*/  LDL.LU R4, [R1+0x370] ;  /* 0x0003700001047983 */ /* 0x001ee80000300800 */
[----:B------:R-:W3:Y:S04]  /*48030*/  LDL.LU R5, [R1+0x374] ;  /* 0x0003740001057983 */ /* 0x000ee80000300800 */
[----:B-1----:R-:W4:Y:S04]  /*48040*/  LDL.LU R6, [R1+0x378] ;  /* 0x0003780001067983 */ /* 0x002f280000300800 */
[----:B------:R-:W4:Y:S04]  /*48050*/  LDL.LU R7, [R1+0x37c] ;  /* 0x00037c0001077983 */ /* 0x000f280000300800 */
[----:B------:R-:W5:Y:S04]  /*48060*/  LDL.LU R16, [R1+0x300] ;  /* 0x0003000001107983 */ /* 0x000f680000300800 */
[----:B------:R-:W5:Y:S04]  /*48070*/  LDL.LU R17, [R1+0x304] ;  /* 0x0003040001117983 */ /* 0x000f680000300800 */
[----:B------:R-:W2:Y:S04]  /*48080*/  LDL.LU R18, [R1+0x308] ;  /* 0x0003080001127983 */ /* 0x000ea80000300800 */
[----:B------:R-:W2:Y:S04]  /*48090*/  LDL.LU R19, [R1+0x30c] ;  /* 0x00030c0001137983 */ /* 0x000ea80000300800 */
[----:B--2---:R-:W-:Y:S04]  /*480a0*/  STL.64 [R1+0x1688], R18 ;  /* 0x0016881201007387 */ /* 0x004fe80000100a00 */
[----:B-----5:R0:W-:Y:S04]  /*480b0*/  STL.64 [R1+0x1680], R16 ;  /* 0x0016801001007387 */ /* 0x0201e80000100a00 */
[----:B----4-:R-:W-:Y:S04]  /*480c0*/  STL.64 [R1+0x1650], R6 ;  /* 0x0016500601007387 */ /* 0x010fe80000100a00 */
[----:B---3--:R-:W-:Y:S04]  /*480d0*/  STL.64 [R1+0x1648], R4 ;  /* 0x0016480401007387 */ /* 0x008fe80000100a00 */
[----:B------:R-:W2:Y:S04]  /*480e0*/  LDL.LU R24, [R1+0x350] ;  /* 0x0003500001187983 */ /* 0x000ea80000300800 */
[----:B------:R-:W2:Y:S04]  /*480f0*/  LDL.LU R25, [R1+0x354] ;  /* 0x0003540001197983 */ /* 0x000ea80000300800 */
[----:B------:R-:W3:Y:S04]  /*48100*/  LDL.LU R26, [R1+0x358] ;  /* 0x00035800011a7983 */ /* 0x000ee80000300800 */
[----:B------:R-:W3:Y:S04]  /*48110*/  LDL.LU R27, [R1+0x35c] ;  /* 0x00035c00011b7983 */ /* 0x000ee80000300800 */
        /* <DEDUP_REMOVED lines=26> */
[----:B------:R-:W4:Y:S04]  /*482c0*/  LDL.LU R18, [R1+0x1e8] ;  /* 0x0001e80001127983 */ /* 0x000f280000300800 */
[----:B------:R-:W4:Y:S04]  /*482d0*/  LDL.LU R19, [R1+0x1ec] ;  /* 0x0001ec0001137983 */ /* 0x000f280000300800 */
[----:B------:R-:W5:Y:S04]  /*482e0*/  LDL.LU R8, [R1+0x2e0] ;  /* 0x0002e00001087983 */ /* 0x000f680000300800 */
[----:B------:R-:W5:Y:S04]  /*482f0*/  LDL.LU R9, [R1+0x2e4] ;  /* 0x0002e40001097983 */ /* 0x000f680000300800 */
[----:B------:R-:W5:Y:S04]  /*48300*/  LDL.LU R10, [R1+0x2e8] ;  /* 0x0002e800010a7983 */ /* 0x000f680000300800 */
[----:B------:R-:W5:Y:S04]  /*48310*/  LDL.LU R11, [R1+0x2ec] ;  /* 0x0002ec00010b7983 */ /* 0x000f680000300800 */
[----:B---3--:R-:W-:Y:S04]  /*48320*/  STL.64 [R1+0x1660], R26 ;  /* 0x0016601a01007387 */ /* 0x008fe80000100a00 */
[----:B--2---:R-:W-:Y:S04]  /*48330*/  STL.64 [R1+0x1658], R24 ;  /* 0x0016581801007387 */ /* 0x004fe80000100a00 */
[----:B------:R-:W2:Y:S04]  /*48340*/  LDL.LU R4, [R1+0x320] ;  /* 0x0003200001047983 */ /* 0x000ea80000300800 */
[----:B------:R-:W2:Y:S04]  /*48350*/  LDL.LU R5, [R1+0x324] ;  /* 0x0003240001057983 */ /* 0x000ea80000300800 */
[----:B------:R-:W3:Y:S04]  /*48360*/  LDL.LU R6, [R1+0x328] ;  /* 0x0003280001067983 */ /* 0x000ee80000300800 */
[----:B------:R-:W3:Y:S04]  /*48370*/  LDL.LU R7, [R1+0x32c] ;  /* 0x00032c0001077983 */ /* 0x000ee80000300800 */
[----:B----4-:R-:W-:Y:S04]  /*48380*/  STS.128 [R0], R16 ;  /* 0x0000001000007388 */ /* 0x010fe80000000c00 */
[----:B---3--:R-:W-:Y:S04]  /*48390*/  STL.64 [R1+0x1670], R6 ;  /* 0x0016700601007387 */ /* 0x008fe80000100a00 */
[----:B--2---:R0:W-:Y:S04]  /*483a0*/  STL.64 [R1+0x1668], R4 ;  /* 0x0016680401007387 */ /* 0x0041e80000100a00 */
[----:B0-----:R-:W2:Y:S04]  /*483b0*/  LDL.LU R4, [R1+0x2f0] ;  /* 0x0002f00001047983 */ /* 0x001ea80000300800 */
[----:B------:R-:W2:Y:S04]  /*483c0*/  LDL.LU R5, [R1+0x2f4] ;  /* 0x0002f40001057983 */ /* 0x000ea80000300800 */
[----:B------:R-:W2:Y:S04]  /*483d0*/  LDL.LU R6, [R1+0x2f8] ;  /* 0x0002f80001067983 */ /* 0x000ea80000300800 */
[----:B------:R-:W2:Y:S04]  /*483e0*/  LDL.LU R7, [R1+0x2fc] ;  /* 0x0002fc0001077983 */ /* 0x000ea80000300800 */
[----:B------:R-:W3:Y:S04]  /*483f0*/  LDL.LU R24, [R1+0x310] ;  /* 0x0003100001187983 */ /* 0x000ee80000300800 */
[----:B------:R-:W3:Y:S04]  /*48400*/  LDL.LU R25, [R1+0x314] ;  /* 0x0003140001197983 */ /* 0x000ee80000300800 */
[----:B------:R-:W3:Y:S04]  /*48410*/  LDL.LU R26, [R1+0x318] ;  /* 0x00031800011a7983 */ /* 0x000ee80000300800 */
[----:B------:R-:W3:Y:S04]  /*48420*/  LDL.LU R27, [R1+0x31c] ;  /* 0x00031c00011b7983 */ /* 0x000ee80000300800 */
[----:B------:R-:W4:Y:S04]  /*48430*/  LDL.LU R20, [R1+0x360] ;  /* 0x0003600001147983 */ /* 0x000f280000300800 */
[----:B------:R-:W4:Y:S04]  /*48440*/  LDL.LU R21, [R1+0x364] ;  /* 0x0003640001157983 */ /* 0x000f280000300800 */
[----:B------:R-:W4:Y:S04]  /*48450*/  LDL.LU R22, [R1+0x368] ;  /* 0x0003680001167983 */ /* 0x000f280000300800 */
[----:B------:R-:W4:Y:S04]  /*48460*/  LDL.LU R23, [R1+0x36c] ;  /* 0x00036c0001177983 */ /* 0x000f280000300800 */
[----:B------:R-:W2:Y:S04]  /*48470*/  LDL.LU R12, [R1+0x3a0] ;  /* 0x0003a000010c7983 */ /* 0x000ea80000300800 */
[----:B------:R-:W2:Y:S04]  /*48480*/  LDL.LU R13, [R1+0x3a4] ;  /* 0x0003a400010d7983 */ /* 0x000ea80000300800 */
[----:B------:R-:W2:Y:S04]  /*48490*/  LDL.LU R14, [R1+0x3a8] ;  /* 0x0003a800010e7983 */ /* 0x000ea80000300800 */
[----:B------:R-:W2:Y:S04]  /*484a0*/  LDL.LU R15, [R1+0x3ac] ;  /* 0x0003ac00010f7983 */ /* 0x000ea80000300800 */
[----:B------:R-:W2:Y:S04]  /*484b0*/  LDL.LU.64 R18, [R1+0x16c8] ;  /* 0x0016c80001127983 */ /* 0x000ea80000300a00 */
        /* <DEDUP_REMOVED lines=10> */
[----:B-----5:R-:W-:Y:S04]  /*48560*/  STS.128 [R0+0x480], R8 ;  /* 0x0004800800007388 */ /* 0x020fe80000000c00 */
[----:B--2---:R0:W-:Y:S04]  /*48570*/  STS.128 [R0+0x400], R16 ;  /* 0x0004001000007388 */ /* 0x0041e80000000c00 */
[----:B0-----:R-:W2:Y:S04]  /*48580*/  LDL.LU.64 R18, [R1+0x1688] ;  /* 0x0016880001127983 */ /* 0x001ea80000300a00 */
[----:B------:R-:W2:Y:S04]  /*48590*/  LDL.LU.64 R16, [R1+0x1680] ;  /* 0x0016800001107983 */ /* 0x000ea80000300a00 */
[----:B------:R-:W5:Y:S04]  /*485a0*/  LDL.LU R8, [R1+0x1678] ;  /* 0x0016780001087983 */ /* 0x000f680000300800 */
[----:B------:R-:W-:Y:S04]  /*485b0*/  STS.128 [R0+0x600], R4 ;  /* 0x0006000400007388 */ /* 0x000fe80000000c00 */
[----:B--2---:R-:W-:Y:S04]  /*485c0*/  STS.128 [R0+0x680], R16 ;  /* 0x0006801000007388 */ /* 0x004fe80000000c00 */
[----:B------:R-:W-:Y:S06]  /*485d0*/  BAR.SYNC.DEFER_BLOCKING 0x0 ;  /* 0x0000000000007b1d */ /* 0x000fec0000010000 */
[----:B------:R-:W0:Y:S04]  /*485e0*/  LDS.128 R16, [R28] ;  /* 0x000000001c107984 */ /* 0x000e280000000c00 */
[----:B------:R-:W1:Y:S04]  /*485f0*/  LDS.128 R4, [R28+0x800] ;  /* 0x000800001c047984 */ /* 0x000e680000000c00 */
[----:B0-----:R0:W-:Y:S04]  /*48600*/  STL.64 [R1+0x1e0], R16 ;  /* 0x0001e01001007387 */ /* 0x0011e80000100a00 */
[----:B------:R2:W-:Y:S04]  /*48610*/  STL.64 [R1+0x1e8], R18 ;  /* 0x0001e81201007387 */ /* 0x0005e80000100a00 */
[----:B0-----:R-:W4:Y:S04]  /*48620*/  LDL.LU R16, [R1+0x3b0] ;  /* 0x0003b00001107983 */ /* 0x001f280000300800 */
[----:B-1----:R-:W-:Y:S04]  /*48630*/  STL.64 [R1+0x2b0], R4 ;  /* 0x0002b00401007387 */ /* 0x002fe80000100a00 */
[----:B------:R-:W-:Y:S04]  /*48640*/  STL.64 [R1+0x2b8], R6 ;  /* 0x0002b80601007387 */ /* 0x000fe80000100a00 */
[----:B-----5:R-:W0:Y:S04]  /*48650*/  LDS.128 R4, [R8] ;  /* 0x0000000008047984 */ /* 0x020e280000000c00 */
[----:B------:R-:W5:Y:S04]  /*48660*/  LDL.LU R17, [R1+0x3b4] ;  /* 0x0003b40001117983 */ /* 0x000f680000300800 */
[----:B--2---:R-:W5:Y:S04]  /*48670*/  LDL.LU R18, [R1+0x3b8] ;  /* 0x0003b80001127983 */ /* 0x004f680000300800 */
[----:B------:R-:W5:Y:S04]  /*48680*/  LDL.LU R19, [R1+0x3bc] ;  /* 0x0003bc0001137983 */ /* 0x000f680000300800 */
        /* <DEDUP_REMOVED lines=16> */
[----:B---3--:R-:W-:Y:S04]  /*48790*/  STS.128 [R0], R24 ;  /* 0x0000001800007388 */ /* 0x008fe80000000c00 */
[----:B0-----:R-:W-:Y:S04]  /*487a0*/  STL.64 [R1+0x2c0], R4 ;  /* 0x0002c00401007387 */ /* 0x001fe80000100a00 */
[----:B------:R0:W-:Y:S04]  /*487b0*/  STL.64 [R1+0x2c8], R6 ;  /* 0x0002c80601007387 */ /* 0x0001e80000100a00 */
[----:B0-----:R-:W2:Y:S04]  /*487c0*/  LDL.LU.64 R6, [R1+0x1670] ;  /* 0x0016700001067983 */ /* 0x001ea80000300a00 */
[----:B------:R-:W2:Y:S04]  /*487d0*/  LDL.LU.64 R4, [R1+0x1668] ;  /* 0x0016680001047983 */ /* 0x000ea80000300a00 */
[----:B------:R-:W3:Y:S04]  /*487e0*/  LDL.LU.64 R26, [R1+0x1660] ;  /* 0x00166000011a7983 */ /* 0x000ee80000300a00 */
[----:B------:R-:W3:Y:S04]  /*487f0*/  LDL.LU.64 R24, [R1+0x1658] ;  /* 0x0016580001187983 */ /* 0x000ee80000300a00 */
[----:B----4-:R-:W-:Y:S04]  /*48800*/  STS.128 [R0+0x280], R20 ;  /* 0x0002801400007388 */ /* 0x010fe80000000c00 */
[----:B--2---:R0:W-:Y:S04]  /*48810*/  STS.128 [R0+0x80], R4 ;  /* 0x0000800400007388 */ /* 0x0041e80000000c00 */
[----:B---3--:R1:W-:Y:S04]  /*48820*/  STS.128 [R0+0x200], R24 ;  /* 0x0002001800007388 */ /* 0x0083e80000000c00 */
[----:B0-----:R-:W2:Y:S04]  /*48830*/  LDL.LU.64 R6, [R1+0x1650] ;  /* 0x0016500001067983 */ /* 0x001ea80000300a00 */
[----:B------:R-:W2:Y:S04]  /*48840*/  LDL.LU.64 R4, [R1+0x1648] ;  /* 0x0016480001047983 */ /* 0x000ea80000300a00 */
[----:B-1----:R-:W3:Y:S04]  /*48850*/  LDL.LU.64 R26, [R1+0x1640] ;  /* 0x00164000011a7983 */ /* 0x002ee80000300a00 */
[----:B------:R-:W3:Y:S04]  /*48860*/  LDL.LU.64 R24, [R1+0x1638] ;  /* 0x0016380001187983 */ /* 0x000ee80000300a00 */
[----:B------:R-:W4:Y:S04]  /*48870*/  LDL.LU.64 R22, [R1+0x1630] ;  /* 0x0016300001167983 */ /* 0x000f280000300a00 */
[----:B------:R-:W4:Y:S04]  /*48880*/  LDL.LU.64 R20, [R1+0x1628] ;  /* 0x0016280001147983 */ /* 0x000f280000300a00 */
[----:B------:R-:W-:Y:S04]  /*48890*/  STS.128 [R0+0x680], R12 ;  /* 0x0006800c00007388 */ /* 0x000fe80000000c00 */
[----:B--2---:R-:W-:Y:S04]  /*488a0*/  STS.128 [R0+0x400], R4 ;  /* 0x0004000400007388 */ /* 0x004fe80000000c00 */
[----:B---3--:R-:W-:Y:S04]  /*488b0*/  STS.128 [R0+0x480], R24 ;  /* 0x0004801800007388 */ /* 0x008fe80000000c00 */
[----:B----4-:R-:W-:Y:S04]  /*488c0*/  STS.128 [R0+0x600], R20 ;  /* 0x0006001400007388 */ /* 0x010fe80000000c00 */
        /* <DEDUP_REMOVED lines=9> */
[----:B------:R-:W1:Y:S04]  /*48960*/  LDS.128 R8, [R3+0x800] ;  /* 0x0008000003087984 */ /* 0x000e680000000c00 */
[----:B------:R-:W3:Y:S04]  /*48970*/  LDS.128 R4, [R3] ;  /* 0x0000000003047984 */ /* 0x000ee80000000c00 */
[----:B--2---:R-:W-:Y:S04]  /*48980*/  STL.64 [R1+0x1a0], R20 ;  /* 0x0001a01401007387 */ /* 0x004fe80000100a00 */
[----:B------:R-:W-:Y:S04]  /*48990*/  STL.64 [R1+0x1a8], R22 ;  /* 0x0001a81601007387 */ /* 0x000fe80000100a00 */
[----:B0-----:R-:W-:Y:S04]  /*489a0*/  STL.64 [R1+0x190], R12 ;  /* 0x0001900c01007387 */ /* 0x001fe80000100a00 */
[----:B------:R-:W-:Y:S04]  /*489b0*/  STL.64 [R1+0x198], R14 ;  /* 0x0001980e01007387 */ /* 0x000fe80000100a00 */
[----:B------:R-:W0:Y:S04]  /*489c0*/  LDS.128 R12, [R2] ;  /* 0x00000000020c7984 */ /* 0x000e280000000c00 */
[----:B-1----:R-:W-:Y:S04]  /*489d0*/  STL [R1+0x1570], R10 ;  /* 0x0015700a01007387 */ /* 0x002fe80000100800 */
[----:B---3--:R-:W-:Y:S04]  /*489e0*/  STL.64 [R1+0x140], R4 ;  /* 0x0001400401007387 */ /* 0x008fe80000100a00 */
[----:B------:R-:W-:Y:S04]  /*489f0*/  STL.64 [R1+0x148], R6 ;  /* 0x0001480601007387 */ /* 0x000fe80000100a00 */
[----:B------:R-:W1:Y:S04]  /*48a00*/  LDS.128 R4, [R2+0x800] ;  /* 0x0008000002047984 */ /* 0x000e680000000c00 */
[----:B------:R-:W-:Y:S04]  /*48a10*/  STL [R1+0x156c], R11 ;  /* 0x00156c0b01007387 */ /* 0x000fe80000100800 */
[----:B------:R-:W-:Y:S04]  /*48a20*/  STL.64 [R1+0x15f0], R8 ;  /* 0x0015f00801007387 */ /* 0x000fe80000100a00 */
[----:B------:R-:W-:Y:S06]  /*48a30*/  BAR.SYNC.DEFER_BLOCKING 0x0 ;  /* 0x0000000000007b1d */ /* 0x000fec0000010000 */
[----:B0-----:R-:W-:Y:S04]  /*48a40*/  STL.64 [R1+0x15a8], R14 ;  /* 0x0015a80e01007387 */ /* 0x001fe80000100a00 */
[----:B------:R0:W-:Y:S04]  /*48a50*/  STL.64 [R1+0x15a0], R12 ;  /* 0x0015a00c01007387 */ /* 0x0001e80000100a00 */
[----:B-1----:R-:W-:Y:S04]  /*48a60*/  STL.64 [R1+0x1d0], R4 ;  /* 0x0001d00401007387 */ /* 0x002fe80000100a00 */
[----:B------:R-:W-:Y:S04]  /*48a70*/  STL.64 [R1+0x1d8], R6 ;  /* 0x0001d80601007387 */ /* 0x000fe80000100a00 */
[----:B------:R-:W2:Y:S04]  /*48a80*/  LDL.LU R24, [R1+0x5b0] ;  /* 0x0005b00001187983 */ /* 0x000ea80000300800 */
[----:B------:R-:W2:Y:S04]  /*48a90*/  LDL.LU R25, [R1+0x5b4] ;  /* 0x0005b40001197983 */ /* 0x000ea80000300800 */
[----:B------:R-:W3:Y:S04]  /*48aa0*/  LDL.LU R26, [R1+0x5b8] ;  /* 0x0005b800011a7983 */ /* 0x000ee80000300800 */
        /* <DEDUP_REMOVED lines=9> */
[----:B------:R-:W2:Y:S04]  /*48b40*/  LDL.LU R22, [R1+0x418] ;  /* 0x0004180001167983 */ /* 0x000ea80000300800 */
[----:B------:R-:W2:Y:S04]  /*48b50*/  LDL.LU R23, [R1+0x41c] ;  /* 0x00041c0001177983 */ /* 0x000ea80000300800 */
[----:B--2---:R-:W-:Y:S04]  /*48b60*/  STL.64 [R1+0x1600], R22 ;  /* 0x0016001601007387 */ /* 0x004fe80000100a00 */
[----:B----4-:R0:W-:Y:S04]  /*48b70*/  STL.64 [R1+0x15f8], R20 ;  /* 0x0015f81401007387 */ /* 0x0101e80000100a00 */
[----:B------:R-:W2:Y:S04]  /*48b80*/  LDL.LU R8, [R1+0x3f0] ;  /* 0x0003f00001087983 */ /* 0x000ea80000300800 */
[----:B------:R-:W2:Y:S04]  /*48b90*/  LDL.LU R9, [R1+0x3f4] ;  /* 0x0003f40001097983 */ /* 0x000ea80000300800 */
[----:B------:R-:W4:Y:S04]  /*48ba0*/  LDL.LU R10, [R1+0x3f8] ;  /* 0x0003f800010a7983 */ /* 0x000f280000300800 */
[----:B------:R-:W4:Y:S04]  /*48bb0*/  LDL.LU R11, [R1+0x3fc] ;  /* 0x0003fc00010b7983 */ /* 0x000f280000300800 */
[----:B----4-:R-:W-:Y:S04]  /*48bc0*/  STL.64 [R1+0x1610], R10 ;  /* 0x0016100a01007387 */ /* 0x010fe80000100a00 */
[----:B--2---:R1:W-:Y:S04]  /*48bd0*/  STL.64 [R1+0x1608], R8 ;  /* 0x0016080801007387 */ /* 0x0043e80000100a00 */
[----:B0-----:R-:W2:Y:S04]  /*48be0*/  LDL.LU R20, [R1+0x3e0] ;  /* 0x0003e00001147983 */ /* 0x001ea80000300800 */
[----:B------:R-:W2:Y:S04]  /*48bf0*/  LDL.LU R21, [R1+0x3e4] ;  /* 0x0003e40001157983 */ /* 0x000ea80000300800 */
[----:B------:R-:W4:Y:S04]  /*48c00*/  LDL.LU R22, [R1+0x3e8] ;  /* 0x0003e80001167983 */ /* 0x000f280000300800 */
[----:B------:R-:W4:Y:S04]  /*48c10*/  LDL.LU R23, [R1+0x3ec] ;  /* 0x0003ec0001177983 */ /* 0x000f280000300800 */
[----:B----4-:R-:W-:Y:S04]  /*48c20*/  STL.64 [R1+0x1620], R22 ;  /* 0x0016201601007387 */ /* 0x010fe80000100a00 */
[----:B--2---:R0:W-:Y:S04]  /*48c30*/  STL.64 [R1+0x1618], R20 ;  /* 0x0016181401007387 */ /* 0x0041e80000100a00 */
[----:B-1----:R-:W2:Y:S04]  /*48c40*/  LDL.LU R8, [R1+0x3d0] ;  /* 0x0003d00001087983 */ /* 0x002ea80000300800 */
[----:B------:R-:W2:Y:S04]  /*48c50*/  LDL.LU R9, [R1+0x3d4] ;  /* 0x0003d40001097983 */ /* 0x000ea80000300800 */
[----:B------:R-:W2:Y:S04]  /*48c60*/  LDL.LU R10, [R1+0x3d8] ;  /* 0x0003d800010a7983 */ /* 0x000ea80000300800 */
[----:B------:R-:W2:Y:S04]  /*48c70*/  LDL.LU R11, [R1+0x3dc] ;  /* 0x0003dc00010b7983 */ /* 0x000ea80000300800 */
[----:B0-----:R-:W4:Y:S04]  /*48c80*/  LDL.LU R20, [R1+0x3c0] ;  /* 0x0003c00001147983 */ /* 0x001f280000300800 */
[----:B------:R-:W4:Y:S04]  /*48c90*/  LDL.LU R21, [R1+0x3c4] ;  /* 0x0003c40001157983 */ /* 0x000f280000300800 */
[----:B------:R-:W4:Y:S04]  /*48ca0*/  LDL.LU R22, [R1+0x3c8] ;  /* 0x0003c80001167983 */ /* 0x000f280000300800 */
[----:B------:R-:W4:Y:S04]  /*48cb0*/  LDL.LU R23, [R1+0x3cc] ;  /* 0x0003cc0001177983 */ /* 0x000f280000300800 */
[----:B---3--:R-:W-:Y:S04]  /*48cc0*/  STL.64 [R1+0x15c8], R14 ;  /* 0x0015c80e01007387 */ /* 0x008fe80000100a00 */
[----:B------:R-:W-:Y:S04]  /*48cd0*/  STL.64 [R1+0x15c0], R12 ;  /* 0x0015c00c01007387 */ /* 0x000fe80000100a00 */
[----:B------:R-:W3:Y:S04]  /*48ce0*/  LDL.LU R24, [R1+0x4c0] ;  /* 0x0004c00001187983 */ /* 0x000ee80000300800 */
[----:B------:R-:W3:Y:S04]  /*48cf0*/  LDL.LU R25, [R1+0x4c4] ;  /* 0x0004c40001197983 */ /* 0x000ee80000300800 */
[----:B------:R-:W2:Y:S04]  /*48d00*/  LDL.LU R26, [R1+0x4c8] ;  /* 0x0004c800011a7983 */ /* 0x000ea80000300800 */
[----:B------:R-:W2:Y:S04]  /*48d10*/  LDL.LU R27, [R1+0x4cc] ;  /* 0x0004cc00011b7983 */ /* 0x000ea80000300800 */
[----:B--2---:R-:W-:Y:S04]  /*48d20*/  STL.64 [R1+0x15d8], R26 ;  /* 0x0015d81a01007387 */ /* 0x004fe80000100a00 */
[----:B---3--:R0:W-:Y:S04]  /*48d30*/  STL.64 [R1+0x15d0], R24 ;  /* 0x0015d01801007387 */ /* 0x0081e80000100a00 */
[----:B0-----:R-:W2:Y:S04]  /*48d40*/  LDL.LU R24, [R1+0x420] ;  /* 0x0004200001187983 */ /* 0x001ea80000300800 */
[----:B------:R-:W2:Y:S04]  /*48d50*/  LDL.LU R25, [R1+0x424] ;  /* 0x0004240001197983 */ /* 0x000ea80000300800 */
[----:B------:R-:W2:Y:S04]  /*48d60*/  LDL.LU R26, [R1+0x428] ;  /* 0x00042800011a7983 */ /* 0x000ea80000300800 */
[----:B------:R-:W2:Y:S04]  /*48d70*/  LDL.LU R27, [R1+0x42c] ;  /* 0x00042c00011b7983 */ /* 0x000ea80000300800 */
[----:B------:R-:W3:Y:S04]  /*48d80*/  LDL.LU R12, [R1+0x430] ;  /* 0x00043000010c7983 */ /* 0x000ee80000300800 */
[----:B------:R-:W3:Y:S04]  /*48d90*/  LDL.LU R13, [R1+0x434] ;  /* 0x00043400010d7983 */ /* 0x000ee80000300800 */
[----:B------:R-:W2:Y:S04]  /*48da0*/  LDL.LU R14, [R1+0x438] ;  /* 0x00043800010e7983 */ /* 0x000ea80000300800 */
[----:B------:R-:W2:Y:S04]  /*48db0*/  LDL.LU R15, [R1+0x43c] ;  /* 0x00043c00010f7983 */ /* 0x000ea80000300800 */
[----:B-----5:R-:W-:Y:S04]  /*48dc0*/  STS.128 [R0], R16 ;  /* 0x0000001000007388 */ /* 0x020fe80000000c00 */
[----:B----4-:R-:W-:Y:S04]  /*48dd0*/  STS.128 [R0+0x80], R20 ;  /* 0x0000801400007388 */ /* 0x010fe80000000c00 */
        /* <DEDUP_REMOVED lines=14> */
[----:B------:R-:W5:Y:S04]  /*48ec0*/  LDL.LU.64 R22, [R1+0x1620] ;  /* 0x0016200001167983 */ /* 0x000f680000300a00 */
[----:B------:R-:W5:Y:S04]  /*48ed0*/  LDL.LU.64 R20, [R1+0x1618] ;  /* 0x0016180001147983 */ /* 0x000f680000300a00 */
[----:B------:R0:W-:Y:S04]  /*48ee0*/  STS.128 [R0+0x200], R8 ;  /* 0x0002000800007388 */ /* 0x0001e80000000c00 */
[----:B0-----:R-:W2:Y:S04]  /*48ef0*/  LDL.LU.64 R10, [R1+0x1610] ;  /* 0x00161000010a7983 */ /* 0x001ea80000300a00 */
[----:B------:R-:W2:Y:S04]  /*48f00*/  LDL.LU.64 R8, [R1+0x1608] ;  /* 0x0016080001087983 */ /* 0x000ea80000300a00 */
[----:B-----5:R0:W-:Y:S04]  /*48f10*/  STS.128 [R0+0x280], R20 ;  /* 0x0002801400007388 */ /* 0x0201e80000000c00 */
[----:B0-----:R-:W5:Y:S04]  /*48f20*/  LDL.LU.64 R22, [R1+0x1600] ;  /* 0x0016000001167983 */ /* 0x001f680000300a00 */
[----:B------:R-:W5:Y:S04]  /*48f30*/  LDL.LU.64 R20, [R1+0x15f8] ;  /* 0x0015f80001147983 */ /* 0x000f680000300a00 */
[----:B--2---:R0:W-:Y:S04]  /*48f40*/  STS.128 [R0+0x400], R8 ;  /* 0x0004000800007388 */ /* 0x0041e80000000c00 */
[----:B------:R-:W-:Y:S04]  /*48f50*/  STS.128 [R0+0x480], R12 ;  /* 0x0004800c00007388 */ /* 0x000fe80000000c00 */
[----:B------:R1:W-:Y:S04]  /*48f60*/  STS.128 [R0+0x680], R24 ;  /* 0x0006801800007388 */ /* 0x0003e80000000c00 */
[----:B0-----:R-:W2:Y:S01]  /*48f70*/  LDL.LU.64 R8, [R1+0x15f0] ;  /* 0x0015f00001087983 */ /* 0x001ea20000300a00 */
[----:B-1----:R-:W-:-:S03]  /*48f80*/  LOP3.LUT R27, R28, 0x20, RZ, 0x3c, !PT ;  /* 0x000000201c1b7812 */ /* 0x002fc600078e3cff */
[----:B-----5:R0:W-:Y:S04]  /*48f90*/  STS.128 [R0+0x600], R20 ;  /* 0x0006001400007388 */ /* 0x0201e80000000c00 */
[----:B------:R-:W-:Y:S06]  /*48fa0*/  BAR.SYNC.DEFER_BLOCKING 0x0 ;  /* 0x0000000000007b1d */ /* 0x000fec0000010000 */
[----:B0-----:R-:W5:Y:S04]  /*48fb0*/  LDL.LU R20, [R1+0x5d0] ;  /* 0x0005d00001147983 */ /* 0x001f680000300800 */
[----:B------:R-:W5:Y:S04]  /*48fc0*/  LDL.LU R21, [R1+0x5d4] ;  /* 0x0005d40001157983 */ /* 0x000f680000300800 */
[----:B------:R-:W5:Y:S04]  /*48fd0*/  LDL.LU R22, [R1+0x5d8] ;  /* 0x0005d80001167983 */ /* 0x000f680000300800 */
[----:B------:R-:W0:Y:S04]  /*48fe0*/  LDS.128 R12, [R28] ;  /* 0x000000001c0c7984 */ /* 0x000e280000000c00 */
[----:B------:R-:W5:Y:S04]  /*48ff0*/  LDL.LU R23, [R1+0x5dc] ;  /* 0x0005dc0001177983 */ /* 0x000f680000300800 */
[----:B------:R-:W2:Y:S04]  /*49000*/  LDL R11, [R1+0xce8] ;  /* 0x000ce800010b7983 */ /* 0x000ea80000100800 */
[----:B0-----:R-:W-:Y:S04]  /*49010*/  STL.64 [R1+0x2d0], R12 ;  /* 0x0002d00c01007387 */ /* 0x001fe80000100a00 */
[----:B------:R-:W-:Y:S04]  /*49020*/  STL.64 [R1+0x2d8], R14 ;  /* 0x0002d80e01007387 */ /* 0x000fe80000100a00 */
[----:B------:R-:W0:Y:S04]  /*49030*/  LDS.128 R12, [R28+0x800] ;  /* 0x000800001c0c7984 */ /* 0x000e280000000c00 */
[----:B0-----:R-:W-:Y:S04]  /*49040*/  STL.64 [R1+0x340], R12 ;  /* 0x0003400c01007387 */ /* 0x001fe80000100a00 */
[----:B------:R-:W-:Y:S04]  /*49050*/  STL.64 [R1+0x348], R14 ;  /* 0x0003480e01007387 */ /* 0x000fe80000100a00 */
[----:B------:R-:W0:Y:S04]  /*49060*/  LDS.128 R12, [R27] ;  /* 0x000000001b0c7984 */ /* 0x000e280000000c00 */
[----:B------:R-:W1:Y:S04]  /*49070*/  LDS.128 R24, [R27+0x800] ;  /* 0x000800001b187984 */ /* 0x000e680000000c00 */
[----:B0-----:R-:W-:Y:S04]  /*49080*/  STL.64 [R1+0x2f0], R12 ;  /* 0x0002f00c01007387 */ /* 0x001fe80000100a00 */
[----:B------:R0:W-:Y:S04]  /*49090*/  STL.64 [R1+0x2f8], R14 ;  /* 0x0002f80e01007387 */ /* 0x0001e80000100a00 */
[----:B0-----:R-:W2:Y:S04]  /*490a0*/  LDL.LU.64 R14, [R1+0x15e8] ;  /* 0x0015e800010e7983 */ /* 0x001ea80000300a00 */
[----:B------:R-:W2:Y:S04]  /*490b0*/  LDL.LU.64 R12, [R1+0x15e0] ;  /* 0x0015e000010c7983 */ /* 0x000ea80000300a00 */
[----:B------:R-:W3:Y:S04]  /*490c0*/  LDL R10, [R1+0xcec] ;  /* 0x000cec00010a7983 */ /* 0x000ee80000100800 */
[----:B-1----:R-:W-:Y:S04]  /*490d0*/  STL.64 [R1+0x330], R24 ;  /* 0x0003301801007387 */ /* 0x002fe80000100a00 */
        /* <DEDUP_REMOVED lines=14> */
[----:B0-----:R-:W3:Y:S04]  /*491c0*/  LDL.LU.64 R26, [R1+0x15d8] ;  /* 0x0015d800011a7983 */ /* 0x001ee80000300a00 */
[----:B------:R-:W3:Y:S04]  /*491d0*/  LDL.LU.64 R24, [R1+0x15d0] ;  /* 0x0015d00001187983 */ /* 0x000ee80000300a00 */
[----:B--2---:R0:W-:Y:S04]  /*491e0*/  STS.128 [R0], R12 ;  /* 0x0000000c00007388 */ /* 0x0041e80000000c00 */
[----:B0-----:R-:W2:Y:S04]  /*491f0*/  LDL.LU.64 R14, [R1+0x15c8] ;  /* 0x0015c800010e7983 */ /* 0x001ea80000300a00 */
[----:B------:R-:W2:Y:S04]  /*49200*/  LDL.LU.64 R12, [R1+0x15c0] ;  /* 0x0015c000010c7983 */ /* 0x000ea80000300a00 */
[----:B---3--:R0:W-:Y:S04]  /*49210*/  STS.128 [R0+0x80], R24 ;  /* 0x0000801800007388 */ /* 0x0081e80000000c00 */
[----:B0-----:R-:W3:Y:S04]  /*49220*/  LDL.LU.64 R26, [R1+0x15b8] ;  /* 0x0015b800011a7983 */ /* 0x001ee80000300a00 */
[----:B------:R-:W3:Y:S04]  /*49230*/  LDL.LU.64 R24, [R1+0x15b0] ;  /* 0x0015b00001187983 */ /* 0x000ee80000300a00 */
[----:B----4-:R0:W-:Y:S04]  /*49240*/  STS.128 [R0+0x480], R16 ;  /* 0x0004801000007388 */ /* 0x0101e80000000c00 */
[----:B------:R-:W-:Y:S01]  /*49250*/  STS.128 [R0+0x280], R4 ;  /* 0x0002800400007388 */ /* 0x000fe20000000c00 */
[----:B0-----:R-:W-:-:S04]  /*49260*/  IADD3 R16, R11, 0x2, RZ ;  /* 0x000000020b107810 */ /* 0x001fc80007ffe0ff */
[----:B------:R-:W-:Y:S01]  /*49270*/  ISETP.GE.AND P2, PT, R16, c[0x0][0x17c], PT ;  /* 0x00005f0010007a0c */ /* 0x000fe20003f46270 */
[----:B-----5:R-:W-:Y:S04]  /*49280*/  STS.128 [R0+0x600], R20 ;  /* 0x0006001400007388 */ /* 0x020fe80000000c00 */
[----:B--2---:R0:W-:Y:S04]  /*49290*/  STS.128 [R0+0x200], R12 ;  /* 0x0002000c00007388 */ /* 0x0041e80000000c00 */
[----:B0-----:R-:W2:Y:S04]  /*492a0*/  LDL.LU.64 R14, [R1+0x15a8] ;  /* 0x0015a800010e7983 */ /* 0x001ea80000300a00 */
[----:B------:R-:W4:Y:S04]  /*492b0*/  LDL.LU.64 R12, [R1+0x15a0] ;  /* 0x0015a000010c7983 */ /* 0x000f280000300a00 */
[----:B------:R-:W5:Y:S04]  /*492c0*/  LDL.LU.64 R4, [R1+0x1598] ;  /* 0x0015980001047983 */ /* 0x000f680000300a00 */
[----:B---3--:R0:W-:Y:S04]  /*492d0*/  STS.128 [R0+0x400], R24 ;  /* 0x0004001800007388 */ /* 0x0081e80000000c00 */
[----:B0-----:R-:W3:Y:S04]  /*492e0*/  LDL.LU.64 R26, [R1+0x1590] ;  /* 0x00159000011a7983 */ /* 0x001ee80000300a00 */
[----:B------:R-:W2:Y:S04]  /*492f0*/  LDL R6, [R1+0xcf0] ;  /* 0x000cf00001067983 */ /* 0x000ea80000100800 */
[----:B------:R-:W3:Y:S04]  /*49300*/  LDL.LU R16, [R1+0x5e0] ;  /* 0x0005e00001107983 */ /* 0x000ee80000300800 */
[----:B------:R-:W3:Y:S04]  /*49310*/  LDL.LU R17, [R1+0x5e4] ;  /* 0x0005e40001117983 */ /* 0x000ee80000300800 */
[----:B------:R-:W3:Y:S04]  /*49320*/  LDL.LU R18, [R1+0x5e8] ;  /* 0x0005e80001127983 */ /* 0x000ee80000300800 */
[----:B------:R-:W3:Y:S04]  /*49330*/  LDL.LU R19, [R1+0x5ec] ;  /* 0x0005ec0001137983 */ /* 0x000ee80000300800 */
[----:B------:R-:W4:Y:S01]  /*49340*/  LDL.LU.64 R22, [R1+0x1588] ;  /* 0x0015880001167983 */ /* 0x000f220000300a00 */
[----:B------:R-:W-:Y:S01]  /*49350*/  IADD3 R2, R11, 0x1, RZ ;  /* 0x000000010b027810 */ /* 0x000fe20007ffe0ff */
[C---:B------:R-:W-:Y:S01]  /*49360*/  IMAD R3, R10.reuse, c[0x0][0x194], RZ ;  /* 0x000065000a037a24 */ /* 0x040fe200078e02ff */
[----:B------:R-:W-:-:S02]  /*49370*/  ISETP.GE.AND P0, PT, R10, c[0x0][0x178], PT ;  /* 0x00005e000a007a0c */ /* 0x000fc40003f06270 */
[C---:B------:R-:W-:Y:S01]  /*49380*/  ISETP.GE.AND P5, PT, R11.reuse, c[0x0][0x17c], PT ;  /* 0x00005f000b007a0c */ /* 0x040fe20003fa6270 */
[C---:B------:R-:W-:Y:S01]  /*49390*/  IMAD R20, R11.reuse, c[0x0][0x198], RZ ;  /* 0x000066000b147a24 */ /* 0x040fe200078e02ff */
[----:B------:R-:W-:Y:S01]  /*493a0*/  ISETP.GE.AND P4, PT, R2, c[0x0][0x17c], PT ;  /* 0x00005f0002007a0c */ /* 0x000fe20003f86270 */
[----:B------:R-:W-:Y:S01]  /*493b0*/  IMAD.MOV.U32 R2, RZ, RZ, c[0x0][0x194] ;  /* 0x00006500ff027624 */ /* 0x000fe200078e00ff */
[----:B------:R-:W-:Y:S01]  /*493c0*/  ISETP.LT.AND P0, PT, R11, c[0x0][0x17c], !P0 ;  /* 0x00005f000b007a0c */ /* 0x000fe20004701270 */
[----:B------:R-:W4:Y:S01]  /*493d0*/  LDL.LU R7, [R1+0x170] ;  /* 0x0001700001077983 */ /* 0x000f220000300800 */
[----:B------:R-:W-:Y:S02]  /*493e0*/  ISETP.LT.AND P6, PT, R10, c[0x0][0x178], !P4 ;  /* 0x00005e000a007a0c */ /* 0x000fe400067c1270 */
[----:B--2---:R-:W-:Y:S01]  /*493f0*/  ISETP.LT.AND P5, PT, R6, c[0x0][0x178], !P5 ;  /* 0x00005e0006007a0c */ /* 0x004fe20006fa1270 */
[----:B---3--:R0:W-:Y:S02]  /*49400*/  STS.128 [R0+0x680], R16 ;  /* 0x0006801000007388 */ /* 0x0081e40000000c00 */
[----:B0-----:R-:W-:-:S02]  /*49410*/  IMAD R0, R2, 0x80, R3 ;  /* 0x0000008002007824 */ /* 0x001fc400078e0203 */
[----:B------:R-:W-:Y:S01]  /*49420*/  BAR.SYNC.DEFER_BLOCKING 0x0 ;  /* 0x0000000000007b1d */ /* 0x000fe20000010000 */
[C---:B------:R-:W-:Y:S02]  /*49430*/  LEA R2, P1, R3.reuse, c[0x0][0x170], 0x1 ;  /* 0x00005c0003027a11 */ /* 0x040fe400078208ff */
[C---:B------:R-:W-:Y:S02]  /*49440*/  LEA R24, P3, R0.reuse, c[0x0][0x170], 0x1 ;  /* 0x00005c0000187a11 */ /* 0x040fe400078608ff */
[----:B------:R-:W-:Y:S02]  /*49450*/  LEA.HI.X.SX32 R3, R3, c[0x0][0x174], 0x1, P1 ;  /* 0x00005d0003037a11 */ /* 0x000fe400008f0eff */
[----:B------:R-:W-:-:S03]  /*49460*/  LEA.HI.X.SX32 R25, R0, c[0x0][0x174], 0x1, P3 ;  /* 0x00005d0000197a11 */ /* 0x000fc600018f0eff */
[----:B------:R-:W-:-:S04]  /*49470*/  IMAD.WIDE R16, R20, 0x2, R2 ;  /* 0x0000000214107825 */ /* 0x000fc800078e0202 */
[----:B------:R-:W-:Y:S01]  /*49480*/  IMAD.WIDE R18, R20, 0x2, R24 ;  /* 0x0000000214127825 */ /* 0x000fe200078e0218 */
[----:B------:R-:W-:Y:S02]  /*49490*/  ISETP.LT.AND P4, PT, R6, c[0x0][0x178], !P4 ;  /* 0x00005e0006007a0c */ /* 0x000fe40006781270 */
[----:B------:R-:W-:Y:S01]  /*494a0*/  IADD3 R0, R11, 0x3, RZ ;  /* 0x000000030b007810 */ /* 0x000fe20007ffe0ff */
[----:B----4-:R-:W-:Y:S04]  /*494b0*/  @P0 STG.E.U16 [R16.64], R23 ;  /* 0x0000001710000986 */ /* 0x010fe8000c101506 */
[----:B------:R0:W-:Y:S01]  /*494c0*/  @P5 STG.E.U16 [R18.64], R22 ;  /* 0x0000001612005986 */ /* 0x0001e2000c101506 */
[----:B------:R-:W-:Y:S02]  /*494d0*/  ISETP.GE.AND P3, PT, R0, c[0x0][0x17c], PT ;  /* 0x00005f0000007a0c */ /* 0x000fe40003f66270 */
[----:B------:R-:W-:-:S02]  /*494e0*/  PRMT R26, R23, 0x7632, R26 ;  /* 0x00007632171a7816 */ /* 0x000fc4000000001a */
[----:B------:R-:W-:Y:S02]  /*494f0*/  PRMT R0, R22, 0x7632, R0 ;  /* 0x0000763216007816 */ /* 0x000fe40000000000 */
[----:B0-----:R-:W-:Y:S02]  /*49500*/  IADD3 R18, R20, c[0x0][0x198], RZ ;  /* 0x0000660014127a10 */ /* 0x001fe40007ffe0ff */
[----:B------:R-:W-:Y:S02]  /*49510*/  IADD3 R22, R11, 0x6, RZ ;  /* 0x000000060b167810 */ /* 0x000fe40007ffe0ff */
[C---:B------:R-:W-:Y:S01]  /*49520*/  IADD3 R23, R18.reuse, c[0x0][0x198], RZ ;  /* 0x0000660012177a10 */ /* 0x040fe20007ffe0ff */
[----:B------:R-:W-:-:S04]  /*49530*/  IMAD.WIDE R16, R18, 0x2, R2 ;  /* 0x0000000212107825 */ /* 0x000fc800078e0202 */
[----:B------:R-:W-:Y:S01]  /*49540*/  IMAD.WIDE R18, R18, 0x2, R24 ;  /* 0x0000000212127825 */ /* 0x000fe200078e0218 */
[----:B------:R-:W-:Y:S01]  /*49550*/  @P6 STG.E.U16 [R16.64], R26 ;  /* 0x0000001a10006986 */ /* 0x000fe2000c101506 */
[----:B------:R-:W-:-:S03]  /*49560*/  ISETP.GE.AND P6, PT, R22, c[0x0][0x17c], PT ;  /* 0x00005f0016007a0c */ /* 0x000fc60003fc6270 */
[----:B------:R-:W2:Y:S04]  /*49570*/  LDL.LU R22, [R1+0x20] ;  /* 0x0000200001167983 */ /* 0x000ea80000300800 */
[----:B------:R0:W-:Y:S04]  /*49580*/  @P4 STG.E.U16 [R18.64], R0 ;  /* 0x0000000012004986 */ /* 0x0001e8000c101506 */
[----:B0-----:R-:W3:Y:S01]  /*49590*/  LDL.LU R19, [R1+0x160] ;  /* 0x0001600001137983 */ /* 0x001ee20000300800 */
[----:B------:R-:W-:Y:S02]  /*495a0*/  ISETP.LT.AND P5, PT, R10, c[0x0][0x178], !P2 ;  /* 0x00005e000a007a0c */ /* 0x000fe400057a1270 */
[----:B------:R-:W-:-:S02]  /*495b0*/  IADD3 R21, R11, 0x4, RZ ;  /* 0x000000040b157810 */ /* 0x000fc40007ffe0ff */
[----:B------:R-:W-:Y:S02]  /*495c0*/  IADD3 R20, R11, 0x5, RZ ;  /* 0x000000050b147810 */ /* 0x000fe40007ffe0ff */
[----:B------:R-:W-:Y:S02]  /*495d0*/  ISETP.LT.AND P2, PT, R6, c[0x0][0x178], !P2 ;  /* 0x00005e0006007a0c */ /* 0x000fe40005741270 */
[----:B------:R-:W-:Y:S02]  /*495e0*/  ISETP.GE.AND P1, PT, R21, c[0x0][0x17c], PT ;  /* 0x00005f0015007a0c */ /* 0x000fe40003f26270 */
[----:B------:R-:W-:Y:S01]  /*495f0*/  ISETP.GE.AND P0, PT, R20, c[0x0][0x17c], PT ;  /* 0x00005f0014007a0c */ /* 0x000fe20003f06270 */
[----:B------:R-:W-:Y:S01]  /*49600*/  IMAD.WIDE R20, R23, 0x2, R2 ;  /* 0x0000000217147825 */ /* 0x000fe200078e0202 */
[----:B------:R-:W-:Y:S02]  /*49610*/  IADD3 R0, R11, 0x7, RZ ;  /* 0x000000070b007810 */ /* 0x000fe40007ffe0ff */
[----:B------:R-:W-:Y:S01]  /*49620*/  ISETP.LT.AND P4, PT, R10, c[0x0][0x178], !P3 ;  /* 0x00005e000a007a0c */ /* 0x000fe20005f81270 */
[----:B------:R-:W-:Y:S01]  /*49630*/  IMAD.WIDE R16, R23, 0x2, R24 ;  /* 0x0000000217107825 */ /* 0x000fe200078e0218 */
[----:B------:R-:W-:Y:S01]  /*49640*/  ISETP.LT.AND P3, PT, R6, c[0x0][0x178], !P3 ;  /* 0x00005e0006007a0c */ /* 0x000fe20005f61270 */
[----:B---3--:R0:W-:Y:S01]  /*49650*/  @P5 STG.E.U16 [R20.64], R19 ;  /* 0x0000001314005986 */ /* 0x0081e2000c101506 */
[----:B------:R-:W-:-:S02]  /*49660*/  ISETP.GE.AND P5, PT, R0, c[0x0][0x17c], PT ;  /* 0x00005f0000007a0c */ /* 0x000fc40003fa6270 */
[----:B------:R-:W-:Y:S01]  /*49670*/  IADD3 R0, R23, c[0x0][0x198], RZ ;  /* 0x0000660017007a10 */ /* 0x000fe20007ffe0ff */
[----:B--2---:R1:W-:Y:S01]  /*49680*/  @P2 STG.E.U16 [R16.64], R22 ;  /* 0x0000001610002986 */ /* 0x0043e2000c101506 */
[----:B------:R-:W-:Y:S02]  /*49690*/  ISETP.LT.AND P2, PT, R10, c[0x0][0x178], !P1 ;  /* 0x00005e000a007a0c */ /* 0x000fe40004f41270 */
[----:B------:R-:W-:Y:S02]  /*496a0*/  ISETP.LT.AND P1, PT, R6, c[0x0][0x178], !P1 ;  /* 0x00005e0006007a0c */ /* 0x000fe40004f21270 */
[----:B0-----:R-:W-:Y:S01]  /*496b0*/  PRMT R20, R19, 0x7632, R20 ;  /* 0x0000763213147816 */ /* 0x001fe20000000014 */
[----:B------:R-:W-:Y:S01]  /*496c0*/  IMAD.WIDE R18, R0, 0x2, R2 ;  /* 0x0000000200127825 */ /* 0x000fe200078e0202 */
[----:B------:R-:W-:-:S03]  /*496d0*/  PRMT R21, R22, 0x7632, R21 ;  /* 0x0000763216157816 */ /* 0x000fc60000000015 */
[C-C-:B-1----:R-:W-:Y:S01]  /*496e0*/  IMAD.WIDE R16, R0.reuse, 0x2, R24.reuse ;  /* 0x0000000200107825 */ /* 0x142fe200078e0218 */
[----:B------:R-:W-:Y:S01]  /*496f0*/  IADD3 R0, R0, c[0x0][0x198], RZ ;  /* 0x0000660000007a10 */ /* 0x000fe20007ffe0ff */
[----:B------:R0:W-:Y:S04]  /*49700*/  @P4 STG.E.U16 [R18.64], R20 ;  /* 0x0000001412004986 */ /* 0x0001e8000c101506 */
[----:B------:R1:W-:Y:S01]  /*49710*/  @P3 STG.E.U16 [R16.64], R21 ;  /* 0x0000001510003986 */ /* 0x0003e2000c101506 */
[----:B0-----:R-:W-:Y:S01]  /*49720*/  IADD3 R20, R11, 0x9, RZ ;  /* 0x000000090b147810 */ /* 0x001fe20007ffe0ff */
[----:B------:R-:W-:-:S04]  /*49730*/  IMAD.WIDE R18, R0, 0x2, R24 ;  /* 0x0000000200127825 */ /* 0x000fc800078e0218 */
[----:B-1----:R-:W-:-:S05]  /*49740*/  IMAD.WIDE R16, R0, 0x2, R2 ;  /* 0x0000000200107825 */ /* 0x002fca00078e0202 */
[----:B------:R-:W-:Y:S01]  /*49750*/  @P2 STG.E.U16 [R16.64], R7 ;  /* 0x0000000710002986 */ /* 0x000fe2000c101506 */
[----:B------:R-:W-:Y:S02]  /*49760*/  ISETP.GE.AND P2, PT, R20, c[0x0][0x17c], PT ;  /* 0x00005f0014007a0c */ /* 0x000fe40003f46270 */
[----:B------:R-:W-:Y:S01]  /*49770*/  PRMT R20, R27, 0x7632, R20 ;  /* 0x000076321b147816 */ /* 0x000fe20000000014 */
[----:B------:R0:W-:Y:S04]  /*49780*/  @P1 STG.E.U16 [R18.64], R27 ;  /* 0x0000001b12001986 */ /* 0x0001e8000c101506 */
[----:B0-----:R-:W2:Y:S01]  /*49790*/  LDL.LU R27, [R1+0x1584] ;  /* 0x00158400011b7983 */ /* 0x001ea20000300800 */
[----:B------:R-:W-:Y:S02]  /*497a0*/  ISETP.LT.AND P3, PT, R10, c[0x0][0x178], !P0 ;  /* 0x00005e000a007a0c */ /* 0x000fe40004761270 */
[----:B------:R-:W-:-:S02]  /*497b0*/  ISETP.LT.AND P0, PT, R6, c[0x0][0x178], !P0 ;  /* 0x00005e0006007a0c */ /* 0x000fc40004701270 */
[----:B------:R-:W-:Y:S02]  /*497c0*/  IADD3 R0, R0, c[0x0][0x198], RZ ;  /* 0x0000660000007a10 */ /* 0x000fe40007ffe0ff */
[----:B------:R-:W-:Y:S02]  /*497d0*/  PRMT R21, R7, 0x7632, R21 ;  /* 0x0000763207157816 */ /* 0x000fe40000000015 */
[----:B------:R-:W-:Y:S01]  /*497e0*/  ISETP.LT.AND P1, PT, R10, c[0x0][0x178], !P6 ;  /* 0x00005e000a007a0c */ /* 0x000fe20007721270 */
[----:B------:R-:W-:-:S04]  /*497f0*/  IMAD.WIDE R16, R0, 0x2, R2 ;  /* 0x0000000200107825 */ /* 0x000fc800078e0202 */
[C---:B------:R-:W-:Y:S01]  /*49800*/  IMAD.WIDE R18, R0.reuse, 0x2, R24 ;  /* 0x0000000200127825 */ /* 0x040fe200078e0218 */
[----:B------:R-:W-:Y:S01]  /*49810*/  IADD3 R0, R0, c[0x0][0x198], RZ ;  /* 0x0000660000007a10 */ /* 0x000fe20007ffe0ff */
[----:B------:R0:W-:Y:S01]  /*49820*/  @P3 STG.E.U16 [R16.64], R21 ;  /* 0x0000001510003986 */ /* 0x0001e2000c101506 */
[----:B------:R-:W-:-:S03]  /*49830*/  ISETP.LT.AND P6, PT, R6, c[0x0][0x178], !P6 ;  /* 0x00005e0006007a0c */ /* 0x000fc600077c1270 */
[----:B------:R1:W-:Y:S01]  /*49840*/  @P0 STG.E.U16 [R18.64], R20 ;  /* 0x0000001412000986 */ /* 0x0003e2000c101506 */
[----:B------:R-:W-:Y:S02]  /*49850*/  ISETP.LT.AND P0, PT, R10, c[0x0][0x178], !P5 ;  /* 0x00005e000a007a0c */ /* 0x000fe40006f01270 */
[C---:B------:R-:W-:Y:S01]  /*49860*/  IADD3 R22, R11.reuse, 0x8, RZ ;  /* 0x000000080b167810 */ /* 0x040fe20007ffe0ff */
[----:B------:R-:W3:Y:S01]  /*49870*/  LDL.LU R7, [R1+0x40] ;  /* 0x0000400001077983 */ /* 0x000ee20000300800 */
[C---:B0-----:R-:W-:Y:S01]  /*49880*/  IMAD.WIDE R16, R0.reuse, 0x2, R2 ;  /* 0x0000000200107825 */ /* 0x041fe200078e0202 */
[----:B-1----:R-:W-:Y:S02]  /*49890*/  IADD3 R18, R11, 0xb, RZ ;  /* 0x0000000b0b127810 */ /* 0x002fe40007ffe0ff */
[----:B------:R-:W-:Y:S02]  /*498a0*/  IADD3 R20, R0, c[0x0][0x198], RZ ;  /* 0x0000660000147a10 */ /* 0x000fe40007ffe0ff */
[----:B------:R-:W-:-:S02]  /*498b0*/  ISETP.GE.AND P4, PT, R22, c[0x0][0x17c], PT ;  /* 0x00005f0016007a0c */ /* 0x000fc40003f86270 */
[----:B------:R-:W-:Y:S02]  /*498c0*/  IADD3 R22, R11, 0xc, RZ ;  /* 0x0000000c0b167810 */ /* 0x000fe40007ffe0ff */
[----:B------:R-:W-:Y:S01]  /*498d0*/  PRMT R26, R29, 0x7632, R26 ;  /* 0x000076321d1a7816 */ /* 0x000fe2000000001a */
[----:B--2---:R0:W-:Y:S01]  /*498e0*/  @P1 STG.E.U16 [R16.64], R27 ;  /* 0x0000001b10001986 */ /* 0x0041e2000c101506 */
[----:B------:R-:W-:Y:S01]  /*498f0*/  ISETP.GE.AND P1, PT, R18, c[0x0][0x17c], PT ;  /* 0x00005f0012007a0c */ /* 0x000fe20003f26270 */
[----:B------:R-:W-:-:S04]  /*49900*/  IMAD.WIDE R18, R20, 0x2, R2 ;  /* 0x0000000214127825 */ /* 0x000fc800078e0202 */
[----:B0-----:R-:W-:Y:S01]  /*49910*/  IMAD.WIDE R16, R0, 0x2, R24 ;  /* 0x0000000200107825 */ /* 0x001fe200078e0218 */
[----:B------:R-:W-:Y:S02]  /*49920*/  PRMT R0, R27, 0x7632, R0 ;  /* 0x000076321b007816 */ /* 0x000fe40000000000 */
[----:B------:R-:W3:Y:S04]  /*49930*/  LDL.LU R27, [R1+0x1580] ;  /* 0x00158000011b7983 */ /* 0x000ee80000300800 */
[----:B------:R0:W-:Y:S04]  /*49940*/  @P6 STG.E.U16 [R16.64], R29 ;  /* 0x0000001d10006986 */ /* 0x0001e8000c101506 */
[----:B------:R1:W-:Y:S01]  /*49950*/  @P0 STG.E.U16 [R18.64], R0 ;  /* 0x0000000012000986 */ /* 0x0003e2000c101506 */
[----:B------:R-:W-:-:S03]  /*49960*/  ISETP.GE.AND P0, PT, R22, c[0x0][0x17c], PT ;  /* 0x00005f0016007a0c */ /* 0x000fc60003f06270 */
[----:B0-----:R-:W2:Y:S04]  /*49970*/  LDL.LU R29, [R1+0x157c] ;  /* 0x00157c00011d7983 */ /* 0x001ea80000300800 */
[----:B------:R-:W4:Y:S01]  /*49980*/  LDL.LU R22, [R1+0x200] ;  /* 0x0002000001167983 */ /* 0x000f220000300800 */
[----:B------:R-:W-:Y:S02]  /*49990*/  ISETP.LT.AND P5, PT, R6, c[0x0][0x178], !P5 ;  /* 0x00005e0006007a0c */ /* 0x000fe40006fa1270 */
[----:B------:R-:W-:Y:S02]  /*499a0*/  ISETP.LT.AND P6, PT, R10, c[0x0][0x178], !P4 ;  /* 0x00005e000a007a0c */ /* 0x000fe400067c1270 */
[----:B------:R-:W-:Y:S02]  /*499b0*/  ISETP.LT.AND P4, PT, R6, c[0x0][0x178], !P4 ;  /* 0x00005e0006007a0c */ /* 0x000fe40006781270 */
[----:B-1----:R-:W-:-:S02]  /*499c0*/  IADD3 R0, R20, c[0x0][0x198], RZ ;  /* 0x0000660014007a10 */ /* 0x002fc40007ffe0ff */
[----:B------:R-:W-:Y:S01]  /*499d0*/  IADD3 R21, R11, 0xa, RZ ;  /* 0x0000000a0b157810 */ /* 0x000fe20007ffe0ff */
[----:B------:R-:W-:-:S03]  /*499e0*/  IMAD.WIDE R16, R20, 0x2, R24 ;  /* 0x0000000214107825 */ /* 0x000fc600078e0218 */
[----:B------:R-:W-:Y:S01]  /*499f0*/  ISETP.GE.AND P3, PT, R21, c[0x0][0x17c], PT ;  /* 0x00005f0015007a0c */ /* 0x000fe20003f66270 */
[C---:B------:R-:W-:Y:S01]  /*49a00*/  IMAD.WIDE R18, R0.reuse, 0x2, R2 ;  /* 0x0000000200127825 */ /* 0x040fe200078e0202 */
[----:B------:R-:W-:Y:S03]  /*49a10*/  @P5 STG.E.U16 [R16.64], R26 ;  /* 0x0000001a10005986 */ /* 0x000fe6000c101506 */
[----:B------:R-:W-:Y:S01]  /*49a20*/  IMAD.WIDE R20, R0, 0x2, R24 ;  /* 0x0000000200147825 */ /* 0x000fe200078e0218 */
[----:B---3--:R-:W-:Y:S01]  /*49a30*/  PRMT R27, R7, 0x7632, R27 ;  /* 0x00007632071b7816 */ /* 0x008fe2000000001b */
[----:B----4-:R0:W-:Y:S04]  /*49a40*/  @P6 STG.E.U16 [R18.64], R22 ;  /* 0x0000001612006986 */ /* 0x0101e8000c101506 */
[----:B------:R1:W-:Y:S01]  /*49a50*/  @P4 STG.E.U16 [R20.64], R7 ;  /* 0x0000000714004986 */ /* 0x0003e2000c101506 */
[----:B------:R-:W-:-:S02]  /*49a60*/  ISETP.LT.AND P4, PT, R10, c[0x0][0x178], !P2 ;  /* 0x00005e000a007a0c */ /* 0x000fc40005781270 */
[----:B--2---:R-:W-:Y:S02]  /*49a70*/  PRMT R29, R22, 0x7632, R29 ;  /* 0x00007632161d7816 */ /* 0x004fe4000000001d */
[----:B0-----:R-:W-:Y:S01]  /*49a80*/  IADD3 R18, R0, c[0x0][0x198], RZ ;  /* 0x0000660000127a10 */ /* 0x001fe20007ffe0ff */
[----:B-1----:R-:W2:Y:S04]  /*49a90*/  LDL.LU R7, [R1+0x50] ;  /* 0x0000500001077983 */ /* 0x002ea80000300800 */
[----:B------:R-:W-:-:S05]  /*49aa0*/  IMAD.WIDE R16, R18, 0x2, R2 ;  /* 0x0000000212107825 */ /* 0x000fca00078e0202 */
[----:B------:R0:W-:Y:S04]  /*49ab0*/  @P4 STG.E.U16 [R16.64], R29 ;  /* 0x0000001d10004986 */ /* 0x0001e8000c101506 */
[----:B0-----:R-:W3:Y:S04]  /*49ac0*/  LDL.LU R16, [R1+0x210] ;  /* 0x0002100001107983 */ /* 0x001ee80000300800 */
[----:B------:R-:W4:Y:S01]  /*49ad0*/  LDL.LU R17, [R1+0x60] ;  /* 0x0000600001117983 */ /* 0x000f220000300800 */
[----:B------:R-:W-:Y:S02]  /*49ae0*/  ISETP.LT.AND P2, PT, R6, c[0x0][0x178], !P2 ;  /* 0x00005e0006007a0c */ /* 0x000fe40005741270 */
[----:B------:R-:W-:Y:S01]  /*49af0*/  ISETP.LT.AND P6, PT, R10, c[0x0][0x178], !P3 ;  /* 0x00005e000a007a0c */ /* 0x000fe20005fc1270 */
[----:B------:R-:W2:Y:S01]  /*49b00*/  LDL.LU R29, [R1+0x230] ;  /* 0x00023000011d7983 */ /* 0x000ea20000300800 */
[C---:B------:R-:W-:Y:S01]  /*49b10*/  IADD3 R0, R18.reuse, c[0x0][0x198], RZ ;  /* 0x0000660012007a10 */ /* 0x040fe20007ffe0ff */
[----:B------:R-:W-:Y:S01]  /*49b20*/  IMAD.WIDE R18, R18, 0x2, R24 ;  /* 0x0000000212127825 */ /* 0x000fe200078e0218 */
[----:B------:R-:W-:-:S03]  /*49b30*/  ISETP.LT.AND P3, PT, R6, c[0x0][0x178], !P3 ;  /* 0x00005e0006007a0c */ /* 0x000fc60005f61270 */
[----:B------:R-:W-:Y:S01]  /*49b40*/  IMAD.WIDE R20, R0, 0x2, R2 ;  /* 0x0000000200147825 */ /* 0x000fe200078e0202 */
[----:B------:R-:W-:-:S03]  /*49b50*/  IADD3 R23, R11, 0xd, RZ ;  /* 0x0000000d0b177810 */ /* 0x000fc60007ffe0ff */
[----:B------:R0:W-:Y:S01]  /*49b60*/  @P2 STG.E.U16 [R18.64], R27 ;  /* 0x0000001b12002986 */ /* 0x0001e2000c101506 */
[----:B------:R-:W-:Y:S01]  /*49b70*/  ISETP.GE.AND P5, PT, R23, c[0x0][0x17c], PT ;  /* 0x00005f0017007a0c */ /* 0x000fe20003fa6270 */
[----:B------:R-:W-:Y:S01]  /*49b80*/  IMAD.WIDE R22, R0, 0x2, R24 ;  /* 0x0000000200167825 */ /* 0x000fe200078e0218 */
[----:B------:R-:W-:-:S04]  /*49b90*/  IADD3 R26, R11, 0xe, RZ ;  /* 0x0000000e0b1a7810 */ /* 0x000fc80007ffe0ff */
[----:B------:R-:W-:Y:S02]  /*49ba0*/  ISETP.GE.AND P4, PT, R26, c[0x0][0x17c], PT ;  /* 0x00005f001a007a0c */ /* 0x000fe40003f86270 */
[----:B0-----:R-:W-:Y:S01]  /*49bb0*/  IADD3 R18, R0, c[0x0][0x198], RZ ;  /* 0x0000660000127a10 */ /* 0x001fe20007ffe0ff */
[----:B---3--:R-:W-:Y:S01]  /*49bc0*/  @P6 STG.E.U16 [R20.64], R16 ;  /* 0x0000001014006986 */ /* 0x008fe2000c101506 */
[----:B------:R-:W-:Y:S02]  /*49bd0*/  ISETP.LT.AND P6, PT, R10, c[0x0][0x178], !P1 ;  /* 0x00005e000a007a0c */ /* 0x000fe40004fc1270 */
[----:B------:R-:W-:Y:S01]  /*49be0*/  ISETP.LT.AND P1, PT, R6, c[0x0][0x178], !P1 ;  /* 0x00005e0006007a0c */ /* 0x000fe20004f21270 */
[----:B----4-:R0:W-:Y:S01]  /*49bf0*/  @P3 STG.E.U16 [R22.64], R17 ;  /* 0x0000001116003986 */ /* 0x0101e2000c101506 */
[----:B------:R-:W-:Y:S02]  /*49c00*/  PRMT R26, R16, 0x7632, R26 ;  /* 0x00007632101a7816 */ /* 0x000fe4000000001a */
[----:B0-----:R-:W-:Y:S01]  /*49c10*/  PRMT R22, R17, 0x7632, R22 ;  /* 0x0000763211167816 */ /* 0x001fe20000000016 */
[C---:B------:R-:W-:Y:S01]  /*49c20*/  IMAD.WIDE R16, R18.reuse, 0x2, R2 ;  /* 0x0000000212107825 */ /* 0x040fe200078e0202 */
[----:B------:R-:W-:-:S03]  /*49c30*/  IADD3 R23, R18, c[0x0][0x198], RZ ;  /* 0x0000660012177a10 */ /* 0x000fc60007ffe0ff */
[----:B------:R-:W-:Y:S02]  /*49c40*/  IMAD.WIDE R18, R18, 0x2, R24 ;  /* 0x0000000212127825 */ /* 0x000fe400078e0218 */
[----:B------:R-:W-:Y:S04]  /*49c50*/  @P6 STG.E.U16 [R16.64], R26 ;  /* 0x0000001a10006986 */ /* 0x000fe8000c101506 */
[----:B------:R0:W-:Y:S04]  /*49c60*/  @P1 STG.E.U16 [R18.64], R22 ;  /* 0x0000001612001986 */ /* 0x0001e8000c101506 */
[----:B0-----:R-:W3:Y:S01]  /*49c70*/  LDL.LU R19, [R1+0x220] ;  /* 0x0002200001137983 */ /* 0x001ee20000300800 */
[----:B------:R-:W-:-:S02]  /*49c80*/  ISETP.LT.AND P3, PT, R10, c[0x0][0x178], !P0 ;  /* 0x00005e000a007a0c */ /* 0x000fc40004761270 */
[----:B------:R-:W-:Y:S02]  /*49c90*/  ISETP.LT.AND P0, PT, R6, c[0x0][0x178], !P0 ;  /* 0x00005e0006007a0c */ /* 0x000fe40004701270 */
[----:B------:R-:W-:Y:S01]  /*49ca0*/  IADD3 R20, R11, 0xf, RZ ;  /* 0x0000000f0b147810 */ /* 0x000fe20007ffe0ff */
[----:B------:R-:W-:-:S03]  /*49cb0*/  IMAD.WIDE R16, R23, 0x2, R24 ;  /* 0x0000000217107825 */ /* 0x000fc600078e0218 */
[----:B------:R-:W-:Y:S01]  /*49cc0*/  ISETP.GE.AND P2, PT, R20, c[0x0][0x17c], PT ;  /* 0x00005f0014007a0c */ /* 0x000fe20003f46270 */
[----:B------:R-:W-:Y:S01]  /*49cd0*/  IMAD.WIDE R20, R23, 0x2, R2 ;  /* 0x0000000217147825 */ /* 0x000fe200078e0202 */
[----:B------:R-:W-:-:S04]  /*49ce0*/  IADD3 R0, R11, 0x10, RZ ;  /* 0x000000100b007810 */ /* 0x000fc80007ffe0ff */
[----:B------:R-:W-:Y:S02]  /*49cf0*/  ISETP.GE.AND P6, PT, R0, c[0x0][0x17c], PT ;  /* 0x00005f0000007a0c */ /* 0x000fe40003fc6270 */
[----:B------:R-:W-:Y:S02]  /*49d00*/  IADD3 R0, R11, 0x11, RZ ;  /* 0x000000110b007810 */ /* 0x000fe40007ffe0ff */
[----:B------:R-:W-:Y:S02]  /*49d10*/  ISETP.LT.AND P1, PT, R10, c[0x0][0x178], !P5 ;  /* 0x00005e000a007a0c */ /* 0x000fe40006f21270 */
[----:B------:R-:W-:Y:S01]  /*49d20*/  ISETP.LT.AND P5, PT, R6, c[0x0][0x178], !P5 ;  /* 0x00005e0006007a0c */ /* 0x000fe20006fa1270 */
[----:B---3--:R0:W-:Y:S04]  /*49d30*/  @P3 STG.E.U16 [R20.64], R19 ;  /* 0x0000001314003986 */ /* 0x0081e8000c101506 */
[----:B--2---:R1:W-:Y:S01]  /*49d40*/  @P0 STG.E.U16 [R16.64], R7 ;  /* 0x0000000710000986 */ /* 0x0043e2000c101506 */
[----:B------:R-:W-:-:S02]  /*49d50*/  ISETP.GE.AND P3, PT, R0, c[0x0][0x17c], PT ;  /* 0x00005f0000007a0c */ /* 0x000fc40003f66270 */
[----:B0-----:R-:W-:Y:S02]  /*49d60*/  PRMT R21, R7, 0x7632, R21 ;  /* 0x0000763207157816 */ /* 0x001fe40000000015 */
[----:B-1----:R-:W2:Y:S01]  /*49d70*/  LDL.LU R7, [R1+0x154] ;  /* 0x0001540001077983 */ /* 0x002ea20000300800 */
[----:B------:R-:W-:-:S03]  /*49d80*/  IADD3 R0, R23, c[0x0][0x198], RZ ;  /* 0x0000660017007a10 */ /* 0x000fc60007ffe0ff */
[----:B------:R-:W3:Y:S01]  /*49d90*/  LDL.LU R23, [R1+0x4] ;  /* 0x0000040001177983 */ /* 0x000ee20000300800 */
[----:B------:R-:W-:Y:S01]  /*49da0*/  PRMT R20, R19, 0x7632, R20 ;  /* 0x0000763213147816 */ /* 0x000fe20000000014 */
[----:B------:R-:W-:Y:S01]  /*49db0*/  IMAD.WIDE R18, R0, 0x2, R2 ;  /* 0x0000000200127825 */ /* 0x000fe200078e0202 */
[----:B------:R-:W-:Y:S02]  /*49dc0*/  ISETP.LT.AND P0, PT, R10, c[0x0][0x178], !P4 ;  /* 0x00005e000a007a0c */ /* 0x000fe40006701270 */
[----:B------:R-:W-:Y:S01]  /*49dd0*/  ISETP.LT.AND P4, PT, R6, c[0x0][0x178], !P4 ;  /* 0x00005e0006007a0c */ /* 0x000fe20006781270 */
[C---:B------:R-:W-:Y:S01]  /*49de0*/  IMAD.WIDE R16, R0.reuse, 0x2, R24 ;  /* 0x0000000200107825 */ /* 0x040fe200078e0218 */
[----:B------:R-:W-:Y:S01]  /*49df0*/  IADD3 R0, R0, c[0x0][0x198], RZ ;  /* 0x0000660000007a10 */ /* 0x000fe20007ffe0ff */
[----:B------:R0:W-:Y:S04]  /*49e00*/  @P1 STG.E.U16 [R18.64], R20 ;  /* 0x0000001412001986 */ /* 0x0001e8000c101506 */
[----:B------:R1:W-:Y:S01]  /*49e10*/  @P5 STG.E.U16 [R16.64], R21 ;  /* 0x0000001510005986 */ /* 0x0003e2000c101506 */
[----:B------:R-:W-:-:S02]  /*49e20*/  ISETP.LT.AND P5, PT, R10, c[0x0][0x178], !P2 ;  /* 0x00005e000a007a0c */ /* 0x000fc400057a1270 */
[----:B------:R-:W-:Y:S01]  /*49e30*/  ISETP.LT.AND P2, PT, R6, c[0x0][0x178], !P2 ;  /* 0x00005e0006007a0c */ /* 0x000fe20005741270 */
[----:B0-----:R-:W-:-:S04]  /*49e40*/  IMAD.WIDE R18, R0, 0x2, R24 ;  /* 0x0000000200127825 */ /* 0x001fc800078e0218 */
[C---:B-1----:R-:W-:Y:S01]  /*49e50*/  IMAD.WIDE R16, R0.reuse, 0x2, R2 ;  /* 0x0000000200107825 */ /* 0x042fe200078e0202 */
[----:B------:R-:W-:Y:S02]  /*49e60*/  IADD3 R0, R0, c[0x0][0x198], RZ ;  /* 0x0000660000007a10 */ /* 0x000fe40007ffe0ff */
[----:B------:R-:W-:Y:S02]  /*49e70*/  IADD3 R20, R11, 0x13, RZ ;  /* 0x000000130b147810 */ /* 0x000fe40007ffe0ff */
[----:B------:R0:W-:Y:S04]  /*49e80*/  @P0 STG.E.U16 [R16.64], R29 ;  /* 0x0000001d10000986 */ /* 0x0001e8000c101506 */
[----:B-----5:R1:W-:Y:S01]  /*49e90*/  @P4 STG.E.U16 [R18.64], R4 ;  /* 0x0000000412004986 */ /* 0x0203e2000c101506 */
[----:B------:R-:W-:-:S02]  /*49ea0*/  ISETP.GE.AND P0, PT, R20, c[0x0][0x17c], PT ;  /* 0x00005f0014007a0c */ /* 0x000fc40003f06270 */
[----:B------:R-:W-:Y:S01]  /*49eb0*/  ISETP.LT.AND P4, PT, R10, c[0x0][0x178], !P6 ;  /* 0x00005e000a007a0c */ /* 0x000fe20007781270 */
[----:B0-----:R-:W-:Y:S01]  /*49ec0*/  IMAD.WIDE R16, R0, 0x2, R2 ;  /* 0x0000000200107825 */ /* 0x001fe200078e0202 */
[----:B-1----:R-:W-:-:S03]  /*49ed0*/  PRMT R4, R29, 0x7632, R4 ;  /* 0x000076321d047816 */ /* 0x002fc60000000004 */
[C---:B------:R-:W-:Y:S01]  /*49ee0*/  IMAD.WIDE R18, R0.reuse, 0x2, R24 ;  /* 0x0000000200127825 */ /* 0x040fe200078e0218 */
[----:B------:R-:W-:Y:S01]  /*49ef0*/  IADD3 R0, R0, c[0x0][0x198], RZ ;  /* 0x0000660000007a10 */ /* 0x000fe20007ffe0ff */
[----:B------:R-:W4:Y:S01]  /*49f00*/  LDL.LU R29, [R1+0x24] ;  /* 0x00002400011d7983 */ /* 0x000f220000300800 */
[----:B------:R-:W-:Y:S02]  /*49f10*/  PRMT R20, R4, 0x7632, R20 ;  /* 0x0000763204147816 */ /* 0x000fe40000000014 */
[----:B------:R-:W-:Y:S01]  /*49f20*/  ISETP.LT.AND P6, PT, R6, c[0x0][0x178], !P6 ;  /* 0x00005e0006007a0c */ /* 0x000fe200077c1270 */
[----:B------:R0:W-:Y:S04]  /*49f30*/  @P5 STG.E.U16 [R16.64], R4 ;  /* 0x0000000410005986 */ /* 0x0001e8000c101506 */
[----:B------:R1:W-:Y:S01]  /*49f40*/  @P2 STG.E.U16 [R18.64], R20 ;  /* 0x0000001412002986 */ /* 0x0003e2000c101506 */
[----:B------:R-:W-:-:S02]  /*49f50*/  ISETP.LT.AND P2, PT, R10, c[0x0][0x178], !P3 ;  /* 0x00005e000a007a0c */ /* 0x000fc40005f41270 */
[C---:B------:R-:W-:Y:S01]  /*49f60*/  IADD3 R22, R11.reuse, 0x12, RZ ;  /* 0x000000120b167810 */ /* 0x040fe20007ffe0ff */
[C-C-:B0-----:R-:W-:Y:S01]  /*49f70*/  IMAD.WIDE R16, R0.reuse, 0x2, R2.reuse ;  /* 0x0000000200107825 */ /* 0x141fe200078e0202 */
[----:B-1----:R-:W-:Y:S02]  /*49f80*/  IADD3 R20, R0, c[0x0][0x198], RZ ;  /* 0x0000660000147a10 */ /* 0x002fe40007ffe0ff */
[----:B------:R-:W-:Y:S02]  /*49f90*/  ISETP.GE.AND P1, PT, R22, c[0x0][0x17c], PT ;  /* 0x00005f0016007a0c */ /* 0x000fe40003f26270 */
[----:B------:R-:W-:Y:S01]  /*49fa0*/  IADD3 R22, R11, 0x16, RZ ;  /* 0x000000160b167810 */ /* 0x000fe20007ffe0ff */
[----:B------:R-:W-:Y:S01]  /*49fb0*/  IMAD.WIDE R18, R20, 0x2, R2 ;  /* 0x0000000214127825 */ /* 0x000fe200078e0202 */
[----:B--2---:R0:W-:Y:S03]  /*49fc0*/  @P4 STG.E.U16 [R16.64], R7 ;  /* 0x0000000710004986 */ /* 0x0041e6000c101506 */
[----:B0-----:R-:W-:Y:S01]  /*49fd0*/  IMAD.WIDE R16, R0, 0x2, R24 ;  /* 0x0000000200107825 */ /* 0x001fe200078e0218 */
[----:B------:R-:W-:-:S02]  /*49fe0*/  PRMT R0, R7, 0x7632, R0 ;  /* 0x0000763207007816 */ /* 0x000fc40000000000 */
[----:B------:R-:W2:Y:S04]  /*49ff0*/  LDL.LU R7, [R1+0x14] ;  /* 0x0000140001077983 */ /* 0x000ea80000300800 */
[----:B---3--:R-:W-:Y:S04]  /*4a000*/  @P6 STG.E.U16 [R16.64], R23 ;  /* 0x0000001710006986 */ /* 0x008fe8000c101506 */
[----:B------:R0:W-:Y:S01]  /*4a010*/  @P2 STG.E.U16 [R18.64], R0 ;  /* 0x0000000012002986 */ /* 0x0001e2000c101506 */
[----:B------:R-:W-:-:S03]  /*4a020*/  ISETP.GE.AND P2, PT, R22, c[0x0][0x17c], PT ;  /* 0x00005f0016007a0c */ /* 0x000fc60003f46270 */
[----:B------:R-:W3:Y:S01]  /*4a030*/  LDL.LU R22, [R1+0x164] ;  /* 0x0001640001167983 */ /* 0x000ee20000300800 */
[C---:B------:R-:W-:Y:S02]  /*4a040*/  IADD3 R4, R11.reuse, 0x14, RZ ;  /* 0x000000140b047810 */ /* 0x040fe40007ffe0ff */
[----:B------:R-:W-:Y:S02]  /*4a050*/  ISETP.LT.AND P3, PT, R6, c[0x0][0x178], !P3 ;  /* 0x00005e0006007a0c */ /* 0x000fe40005f61270 */
[----:B------:R-:W-:Y:S02]  /*4a060*/  ISETP.LT.AND P6, PT, R10, c[0x0][0x178], !P1 ;  /* 0x00005e000a007a0c */ /* 0x000fe40004fc1270 */
[----:B------:R-:W-:Y:S02]  /*4a070*/  ISETP.GE.AND P5, PT, R4, c[0x0][0x17c], PT ;  /* 0x00005f0004007a0c */ /* 0x000fe40003fa6270 */
[----:B------:R-:W-:Y:S02]  /*4a080*/  ISETP.LT.AND P1, PT, R6, c[0x0][0x178], !P1 ;  /* 0x00005e0006007a0c */ /* 0x000fe40004f21270 */
[----:B------:R-:W-:-:S02]  /*4a090*/  IADD3 R4, R11, 0x15, RZ ;  /* 0x000000150b047810 */ /* 0x000fc40007ffe0ff */
[C---:B0-----:R-:W-:Y:S01]  /*4a0a0*/  IADD3 R0, R20.reuse, c[0x0][0x198], RZ ;  /* 0x0000660014007a10 */ /* 0x041fe20007ffe0ff */
[----:B------:R-:W-:Y:S01]  /*4a0b0*/  IMAD.WIDE R16, R20, 0x2, R24 ;  /* 0x0000000214107825 */ /* 0x000fe200078e0218 */
[----:B------:R-:W-:Y:S02]  /*4a0c0*/  ISETP.GE.AND P4, PT, R4, c[0x0][0x17c], PT ;  /* 0x00005f0004007a0c */ /* 0x000fe40003f86270 */
[----:B------:R-:W-:Y:S01]  /*4a0d0*/  PRMT R4, R23, 0x7632, R4 ;  /* 0x0000763217047816 */ /* 0x000fe20000000004 */
[----:B------:R-:W-:-:S04]  /*4a0e0*/  IMAD.WIDE R18, R0, 0x2, R2 ;  /* 0x0000000200127825 */ /* 0x000fc800078e0202 */
[----:B------:R-:W-:Y:S01]  /*4a0f0*/  IMAD.WIDE R20, R0, 0x2, R24 ;  /* 0x0000000200147825 */ /* 0x000fe200078e0218 */
[----:B------:R-:W-:Y:S01]  /*4a100*/  @P3 STG.E.U16 [R16.64], R4 ;  /* 0x0000000410003986 */ /* 0x000fe2000c101506 */
[----:B----4-:R-:W-:-:S03]  /*4a110*/  PRMT R26, R29, 0x7632, R26 ;  /* 0x000076321d1a7816 */ /* 0x010fc6000000001a */
[----:B---3--:R0:W-:Y:S04]  /*4a120*/  @P6 STG.E.U16 [R18.64], R22 ;  /* 0x0000001612006986 */ /* 0x0081e8000c101506 */
[----:B------:R1:W-:Y:S01]  /*4a130*/  @P1 STG.E.U16 [R20.64], R29 ;  /* 0x0000001d14001986 */ /* 0x0003e2000c101506 */
[----:B------:R-:W-:Y:S02]  /*4a140*/  ISETP.LT.AND P1, PT, R10, c[0x0][0x178], !P0 ;  /* 0x00005e000a007a0c */ /* 0x000fe40004721270 */
[----:B------:R-:W-:Y:S02]  /*4a150*/  PRMT R27, R22, 0x7632, R27 ;  /* 0x00007632161b7816 */ /* 0x000fe4000000001b */
[----:B0-----:R-:W-:Y:S01]  /*4a160*/  IADD3 R18, R0, c[0x0][0x198], RZ ;  /* 0x0000660000127a10 */ /* 0x001fe20007ffe0ff */
[----:B-1----:R-:W3:Y:S04]  /*4a170*/  LDL.LU R29, [R1+0x34] ;  /* 0x00003400011d7983 */ /* 0x002ee80000300800 */
[----:B------:R-:W-:-:S05]  /*4a180*/  IMAD.WIDE R16, R18, 0x2, R2 ;  /* 0x0000000212107825 */ /* 0x000fca00078e0202 */
[----:B------:R0:W-:Y:S04]  /*4a190*/  @P1 STG.E.U16 [R16.64], R27 ;  /* 0x0000001b10001986 */ /* 0x0001e8000c101506 */
[----:B0-----:R-:W4:Y:S01]  /*4a1a0*/  LDL.LU R17, [R1+0x174] ;  /* 0x0001740001117983 */ /* 0x001f220000300800 */
[----:B------:R-:W-:Y:S02]  /*4a1b0*/  ISETP.LT.AND P0, PT, R6, c[0x0][0x178], !P0 ;  /* 0x00005e0006007a0c */ /* 0x000fe40004701270 */
[----:B------:R-:W-:Y:S02]  /*4a1c0*/  ISETP.LT.AND P6, PT, R10, c[0x0][0x178], !P5 ;  /* 0x00005e000a007a0c */ /* 0x000fe40006fc1270 */
[----:B------:R-:W-:Y:S02]  /*4a1d0*/  ISETP.LT.AND P5, PT, R6, c[0x0][0x178], !P5 ;  /* 0x00005e0006007a0c */ /* 0x000fe40006fa1270 */
[----:B------:R-:W-:-:S02]  /*4a1e0*/  IADD3 R0, R18, c[0x0][0x198], RZ ;  /* 0x0000660012007a10 */ /* 0x000fc40007ffe0ff */
[----:B------:R-:W-:Y:S01]  /*4a1f0*/  IADD3 R23, R11, 0x17, RZ ;  /* 0x000000170b177810 */ /* 0x000fe20007ffe0ff */
[----:B------:R-:W-:-:S03]  /*4a200*/  IMAD.WIDE R18, R18, 0x2, R24 ;  /* 0x0000000212127825 */ /* 0x000fc600078e0218 */
[----:B------:R-:W-:Y:S01]  /*4a210*/  ISETP.GE.AND P3, PT, R23, c[0x0][0x17c], PT ;  /* 0x00005f0017007a0c */ /* 0x000fe20003f66270 */
[C---:B------:R-:W-:Y:S01]  /*4a220*/  IMAD.WIDE R20, R0.reuse, 0x2, R2 ;  /* 0x0000000200147825 */ /* 0x040fe200078e0202 */
[----:B------:R0:W-:Y:S03]  /*4a230*/  @P0 STG.E.U16 [R18.64], R26 ;  /* 0x0000001a12000986 */ /* 0x0001e6000c101506 */
[C---:B------:R-:W-:Y:S01]  /*4a240*/  IMAD.WIDE R22, R0.reuse, 0x2, R24 ;  /* 0x0000000200167825 */ /* 0x040fe200078e0218 */
[----:B------:R-:W-:Y:S02]  /*4a250*/  IADD3 R4, R11, 0x18, RZ ;  /* 0x000000180b047810 */ /* 0x000fe40007ffe0ff */
[----:B0-----:R-:W-:Y:S02]  /*4a260*/  IADD3 R18, R0, c[0x0][0x198], RZ ;  /* 0x0000660000127a10 */ /* 0x001fe40007ffe0ff */
[----:B------:R-:W-:-:S02]  /*4a270*/  ISETP.GE.AND P1, PT, R4, c[0x0][0x17c], PT ;  /* 0x00005f0004007a0c */ /* 0x000fc40003f26270 */
[----:B--2---:R-:W-:Y:S01]  /*4a280*/  PRMT R4, R7, 0x7632, R4 ;  /* 0x0000763207047816 */ /* 0x004fe20000000004 */
[----:B----4-:R-:W-:Y:S04]  /*4a290*/  @P6 STG.E.U16 [R20.64], R17 ;  /* 0x0000001114006986 */ /* 0x010fe8000c101506 */
[----:B------:R0:W-:Y:S01]  /*4a2a0*/  @P5 STG.E.U16 [R22.64], R7 ;  /* 0x0000000716005986 */ /* 0x0001e2000c101506 */
[----:B------:R-:W-:Y:S02]  /*4a2b0*/  ISETP.LT.AND P5, PT, R10, c[0x0][0x178], !P4 ;  /* 0x00005e000a007a0c */ /* 0x000fe400067a1270 */
[----:B0-----:R-:W-:Y:S01]  /*4a2c0*/  PRMT R22, R17, 0x7632, R22 ;  /* 0x0000763211167816 */ /* 0x001fe20000000016 */
[----:B------:R-:W-:Y:S01]  /*4a2d0*/  IMAD.WIDE R16, R18, 0x2, R2 ;  /* 0x0000000212107825 */ /* 0x000fe200078e0202 */
[----:B------:R-:W2:Y:S09]  /*4a2e0*/  LDL.LU R7, [R1+0x44] ;  /* 0x0000440001077983 */ /* 0x000eb20000300800 */
[----:B------:R0:W-:Y:S04]  /*4a2f0*/  @P5 STG.E.U16 [R16.64], R22 ;  /* 0x0000001610005986 */ /* 0x0001e8000c101506 */
[----:B0-----:R-:W4:Y:S01]  /*4a300*/  LDL.LU R22, [R1+0x184] ;  /* 0x0001840001167983 */ /* 0x001f220000300800 */
[----:B------:R-:W-:-:S02]  /*4a310*/  ISETP.LT.AND P4, PT, R6, c[0x0][0x178], !P4 ;  /* 0x00005e0006007a0c */ /* 0x000fc40006781270 */
[----:B------:R-:W-:Y:S02]  /*4a320*/  ISETP.LT.AND P6, PT, R10, c[0x0][0x178], !P2 ;  /* 0x00005e000a007a0c */ /* 0x000fe400057c1270 */
[C---:B------:R-:W-:Y:S02]  /*4a330*/  IADD3 R20, R11.reuse, 0x19, RZ ;  /* 0x000000190b147810 */ /* 0x040fe40007ffe0ff */
[C---:B------:R-:W-:Y:S02]  /*4a340*/  IADD3 R23, R18.reuse, c[0x0][0x198], RZ ;  /* 0x0000660012177a10 */ /* 0x040fe40007ffe0ff */
[----:B------:R-:W-:Y:S01]  /*4a350*/  IADD3 R0, R11, 0x1a, RZ ;  /* 0x0000001a0b007810 */ /* 0x000fe20007ffe0ff */
[----:B------:R-:W-:Y:S01]  /*4a360*/  IMAD.WIDE R18, R18, 0x2, R24 ;  /* 0x0000000212127825 */ /* 0x000fe200078e0218 */
[----:B------:R-:W-:Y:S02]  /*4a370*/  ISETP.GE.AND P0, PT, R20, c[0x0][0x17c], PT ;  /* 0x00005f0014007a0c */ /* 0x000fe40003f06270 */
[----:B------:R-:W-:Y:S01]  /*4a380*/  ISETP.GE.AND P5, PT, R0, c[0x0][0x17c], PT ;  /* 0x00005f0000007a0c */ /* 0x000fe20003fa6270 */
[----:B------:R-:W-:Y:S01]  /*4a390*/  IMAD.WIDE R20, R23, 0x2, R2 ;  /* 0x0000000217147825 */ /* 0x000fe200078e0202 */
[----:B------:R-:W-:Y:S01]  /*4a3a0*/  IADD3 R0, R11, 0x1b, RZ ;  /* 0x0000001b0b007810 */ /* 0x000fe20007ffe0ff */
[----:B------:R-:W-:Y:S02]  /*4a3b0*/  @P4 STG.E.U16 [R18.64], R4 ;  /* 0x0000000412004986 */ /* 0x000fe4000c101506 */
[----:B------:R-:W-:Y:S01]  /*4a3c0*/  IMAD.WIDE R16, R23, 0x2, R24 ;  /* 0x0000000217107825 */ /* 0x000fe200078e0218 */
[----:B------:R-:W-:Y:S01]  /*4a3d0*/  ISETP.LT.AND P2, PT, R6, c[0x0][0x178], !P2 ;  /* 0x00005e0006007a0c */ /* 0x000fe20005741270 */
[----:B----4-:R0:W-:Y:S01]  /*4a3e0*/  @P6 STG.E.U16 [R20.64], R22 ;  /* 0x0000001614006986 */ /* 0x0101e2000c101506 */
[----:B------:R-:W-:-:S02]  /*4a3f0*/  ISETP.GE.AND P6, PT, R0, c[0x0][0x17c], PT ;  /* 0x00005f0000007a0c */ /* 0x000fc40003fc6270 */
[----:B------:R-:W-:Y:S02]  /*4a400*/  IADD3 R0, R23, c[0x0][0x198], RZ ;  /* 0x0000660017007a10 */ /* 0x000fe40007ffe0ff */
[----:B------:R-:W4:Y:S07]  /*4a410*/  LDL.LU R23, [R1+0x204] ;  /* 0x0002040001177983 */ /* 0x000f2e0000300800 */
[----:B---3--:R1:W-:Y:S01]  /*4a420*/  @P2 STG.E.U16 [R16.64], R29 ;  /* 0x0000001d10002986 */ /* 0x0083e2000c101506 */
[----:B0-----:R-:W-:-:S02]  /*4a430*/  PRMT R20, R29, 0x7632, R20 ;  /* 0x000076321d147816 */ /* 0x001fc40000000014 */
[----:B------:R-:W-:Y:S01]  /*4a440*/  PRMT R4, R22, 0x7632, R4 ;  /* 0x0000763216047816 */ /* 0x000fe20000000004 */
[----:B-1----:R-:W3:Y:S04]  /*4a450*/  LDL.LU R29, [R1+0x214] ;  /* 0x00021400011d7983 */ /* 0x002ee80000300800 */
[----:B------:R-:W5:Y:S01]  /*4a460*/  LDL.LU R22, [R1+0x64] ;  /* 0x0000640001167983 */ /* 0x000f620000300800 */
[----:B------:R-:W-:Y:S02]  /*4a470*/  ISETP.LT.AND P4, PT, R10, c[0x0][0x178], !P3 ;  /* 0x00005e000a007a0c */ /* 0x000fe40005f81270 */
[----:B------:R-:W-:Y:S01]  /*4a480*/  ISETP.LT.AND P3, PT, R6, c[0x0][0x178], !P3 ;  /* 0x00005e0006007a0c */ /* 0x000fe20005f61270 */
[----:B------:R-:W-:Y:S01]  /*4a490*/  IMAD.WIDE R18, R0, 0x2, R2 ;  /* 0x0000000200127825 */ /* 0x000fe200078e0202 */
[----:B------:R-:W-:-:S02]  /*4a4a0*/  ISETP.LT.AND P2, PT, R10, c[0x0][0x178], !P1 ;  /* 0x00005e000a007a0c */ /* 0x000fc40004f41270 */
[----:B------:R-:W-:Y:S01]  /*4a4b0*/  ISETP.LT.AND P1, PT, R6, c[0x0][0x178], !P1 ;  /* 0x00005e0006007a0c */ /* 0x000fe20004f21270 */
[C---:B------:R-:W-:Y:S01]  /*4a4c0*/  IMAD.WIDE R16, R0.reuse, 0x2, R24 ;  /* 0x0000000200107825 */ /* 0x040fe200078e0218 */
[----:B------:R-:W-:-:S05]  /*4a4d0*/  IADD3 R0, R0, c[0x0][0x198], RZ ;  /* 0x0000660000007a10 */ /* 0x000fca0007ffe0ff */
[----:B------:R0:W-:Y:S04]  /*4a4e0*/  @P4 STG.E.U16 [R18.64], R4 ;  /* 0x0000000412004986 */ /* 0x0001e8000c101506 */
[----:B------:R1:W-:Y:S01]  /*4a4f0*/  @P3 STG.E.U16 [R16.64], R20 ;  /* 0x0000001410003986 */ /* 0x0003e2000c101506 */
[----:B------:R-:W-:Y:S02]  /*4a500*/  ISETP.LT.AND P3, PT, R10, c[0x0][0x178], !P0 ;  /* 0x00005e000a007a0c */ /* 0x000fe40004761270 */
[----:B------:R-:W-:Y:S01]  /*4a510*/  ISETP.LT.AND P0, PT, R6, c[0x0][0x178], !P0 ;  /* 0x00005e0006007a0c */ /* 0x000fe20004701270 */
[----:B0-----:R-:W-:-:S04]  /*4a520*/  IMAD.WIDE R18, R0, 0x2, R24 ;  /* 0x0000000200127825 */ /* 0x001fc800078e0218 */
[C---:B-1----:R-:W-:Y:S01]  /*4a530*/  IMAD.WIDE R16, R0.reuse, 0x2, R2 ;  /* 0x0000000200107825 */ /* 0x042fe200078e0202 */
[----:B------:R-:W-:Y:S02]  /*4a540*/  IADD3 R0, R0, c[0x0][0x198], RZ ;  /* 0x0000660000007a10 */ /* 0x000fe40007ffe0ff */
[----:B------:R-:W-:Y:S02]  /*4a550*/  IADD3 R4, R11, 0x1d, RZ ;  /* 0x0000001d0b047810 */ /* 0x000fe40007ffe0ff */
[----:B----4-:R0:W-:Y:S01]  /*4a560*/  @P2 STG.E.U16 [R16.64], R23 ;  /* 0x0000001710002986 */ /* 0x0101e2000c101506 */
[----:B------:R-:W-:-:S03]  /*4a570*/  PRMT R20, R23, 0x7632, R20 ;  /* 0x0000763217147816 */ /* 0x000fc60000000014 */
[----:B--2---:R1:W-:Y:S01]  /*4a580*/  @P1 STG.E.U16 [R18.64], R7 ;  /* 0x0000000712001986 */ /* 0x0043e2000c101506 */
[----:B------:R-:W-:Y:S02]  /*4a590*/  ISETP.LT.AND P1, PT, R10, c[0x0][0x178], !P5 ;  /* 0x00005e000a007a0c */ /* 0x000fe40006f21270 */
[----:B------:R-:W-:Y:S02]  /*4a5a0*/  ISETP.GE.AND P2, PT, R4, c[0x0][0x17c], PT ;  /* 0x00005f0004007a0c */ /* 0x000fe40003f46270 */
[----:B------:R-:W-:Y:S01]  /*4a5b0*/  PRMT R4, R7, 0x7632, R4 ;  /* 0x0000763207047816 */ /* 0x000fe20000000004 */
[----:B0-----:R-:W-:-:S04]  /*4a5c0*/  IMAD.WIDE R16, R0, 0x2, R2 ;  /* 0x0000000200107825 */ /* 0x001fc800078e0202 */
[C---:B-1----:R-:W-:Y:S01]  /*4a5d0*/  IMAD.WIDE R18, R0.reuse, 0x2, R24 ;  /* 0x0000000200127825 */ /* 0x042fe200078e0218 */
[----:B------:R-:W-:Y:S01]  /*4a5e0*/  IADD3 R0, R0, c[0x0][0x198], RZ ;  /* 0x0000660000007a10 */ /* 0x000fe20007ffe0ff */
[----:B------:R0:W-:Y:S01]  /*4a5f0*/  @P3 STG.E.U16 [R16.64], R20 ;  /* 0x0000001410003986 */ /* 0x0001e2000c101506 */
[----:B------:R-:W-:-:S03]  /*4a600*/  ISETP.LT.AND P5, PT, R6, c[0x0][0x178], !P5 ;  /* 0x00005e0006007a0c */ /* 0x000fc60006fa1270 */
[----:B------:R1:W-:Y:S01]  /*4a610*/  @P0 STG.E.U16 [R18.64], R4 ;  /* 0x0000000412000986 */ /* 0x0003e2000c101506 */
[----:B------:R-:W-:-:S03]  /*4a620*/  ISETP.LT.AND P0, PT, R10, c[0x0][0x178], !P6 ;  /* 0x00005e000a007a0c */ /* 0x000fc60007701270 */
[----:B------:R-:W2:Y:S01]  /*4a630*/  LDL.LU R7, [R1+0x54] ;  /* 0x0000540001077983 */ /* 0x000ea20000300800 */
[----:B0-----:R-:W-:Y:S01]  /*4a640*/  IMAD.WIDE R16, R0, 0x2, R2 ;  /* 0x0000000200107825 */ /* 0x001fe200078e0202 */
[C---:B------:R-:W-:Y:S02]  /*4a650*/  IADD3 R20, R11.reuse, 0x1e, RZ ;  /* 0x0000001e0b147810 */ /* 0x040fe40007ffe0ff */
[----:B-1----:R-:W-:Y:S02]  /*4a660*/  IADD3 R4, R11, 0x1f, RZ ;  /* 0x0000001f0b047810 */ /* 0x002fe40007ffe0ff */
[----:B---3--:R0:W-:Y:S01]  /*4a670*/  @P1 STG.E.U16 [R16.64], R29 ;  /* 0x0000001d10001986 */ /* 0x0081e2000c101506 */
[----:B------:R-:W-:Y:S02]  /*4a680*/  ISETP.GE.AND P3, PT, R20, c[0x0][0x17c], PT ;  /* 0x00005f0014007a0c */ /* 0x000fe40003f66270 */
[----:B------:R-:W-:Y:S02]  /*4a690*/  IADD3 R20, R0, c[0x0][0x198], RZ ;  /* 0x0000660000147a10 */ /* 0x000fe40007ffe0ff */
[----:B------:R-:W-:-:S02]  /*4a6a0*/  ISETP.GE.AND P1, PT, R4, c[0x0][0x17c], PT ;  /* 0x00005f0004007a0c */ /* 0x000fc40003f26270 */
[----:B-----5:R-:W-:Y:S01]  /*4a6b0*/  PRMT R4, R22, 0x7632, R4 ;  /* 0x0000763216047816 */ /* 0x020fe20000000004 */
[----:B0-----:R-:W-:Y:S01]  /*4a6c0*/  IMAD.WIDE R16, R0, 0x2, R24 ;  /* 0x0000000200107825 */ /* 0x001fe200078e0218 */
[----:B------:R-:W-:Y:S02]  /*4a6d0*/  PRMT R0, R29, 0x7632, R0 ;  /* 0x000076321d007816 */ /* 0x000fe40000000000 */
[----:B------:R-:W3:Y:S01]  /*4a6e0*/  LDL.LU R29, [R1+0x234] ;  /* 0x00023400011d7983 */ /* 0x000ee20000300800 */
[----:B------:R-:W-:-:S03]  /*4a6f0*/  IMAD.WIDE R18, R20, 0x2, R2 ;  /* 0x0000000214127825 */ /* 0x000fc600078e0202 */
[----:B------:R0:W-:Y:S04]  /*4a700*/  @P5 STG.E.U16 [R16.64], R22 ;  /* 0x0000001610005986 */ /* 0x0001e8000c101506 */
[----:B------:R1:W-:Y:S01]  /*4a710*/  @P0 STG.E.U16 [R18.64], R0 ;  /* 0x0000000012000986 */ /* 0x0003e2000c101506 */
[----:B0-----:R-:W-:-:S04]  /*4a720*/  IADD3 R22, R11, 0x20, RZ ;  /* 0x000000200b167810 */ /* 0x001fc80007ffe0ff */
[----:B------:R-:W-:Y:S02]  /*4a730*/  ISETP.GE.AND P0, PT, R22, c[0x0][0x17c], PT ;  /* 0x00005f0016007a0c */ /* 0x000fe40003f06270 */
[----:B------:R-:W4:Y:S01]  /*4a740*/  LDL.LU R22, [R1+0x224] ;  /* 0x0002240001167983 */ /* 0x000f220000300800 */
[----:B------:R-:W-:-:S04]  /*4a750*/  IADD3 R21, R11, 0x1c, RZ ;  /* 0x0000001c0b157810 */ /* 0x000fc80007ffe0ff */
[----:B------:R-:W-:Y:S02]  /*4a760*/  ISETP.GE.AND P4, PT, R21, c[0x0][0x17c], PT ;  /* 0x00005f0015007a0c */ /* 0x000fe40003f86270 */
[----:B------:R-:W-:Y:S02]  /*4a770*/  ISETP.LT.AND P6, PT, R6, c[0x0][0x178], !P6 ;  /* 0x00005e0006007a0c */ /* 0x000fe400077c1270 */
[----:B------:R-:W-:Y:S02]  /*4a780*/  ISETP.LT.AND P5, PT, R10, c[0x0][0x178], !P4 ;  /* 0x00005e000a007a0c */ /* 0x000fe400067a1270 */
[C---:B-1----:R-:W-:Y:S01]  /*4a790*/  IADD3 R0, R20.reuse, c[0x0][0x198], RZ ;  /* 0x0000660014007a10 */ /* 0x042fe20007ffe0ff */
[----:B------:R-:W-:Y:S01]  /*4a7a0*/  IMAD.WIDE R16, R20, 0x2, R24 ;  /* 0x0000000214107825 */ /* 0x000fe200078e0218 */
[----:B------:R-:W-:-:S03]  /*4a7b0*/  ISETP.LT.AND P4, PT, R6, c[0x0][0x178], !P4 ;  /* 0x00005e0006007a0c */ /* 0x000fc60006781270 */
[----:B------:R-:W-:-:S04]  /*4a7c0*/  IMAD.WIDE R18, R0, 0x2, R2 ;  /* 0x0000000200127825 */ /* 0x000fc800078e0202 */
[----:B------:R-:W-:Y:S01]  /*4a7d0*/  @P6 STG.E.U16 [R16.64], R4 ;  /* 0x0000000410006986 */ /* 0x000fe2000c101506 */
[----:B------:R-:W-:Y:S01]  /*4a7e0*/  IMAD.WIDE R20, R0, 0x2, R24 ;  /* 0x0000000200147825 */ /* 0x000fe200078e0218 */
[----:B------:R-:W-:-:S04]  /*4a7f0*/  IADD3 R23, R11, 0x21, RZ ;  /* 0x000000210b177810 */ /* 0x000fc80007ffe0ff */
[----:B------:R-:W-:Y:S02]  /*4a800*/  ISETP.GE.AND P6, PT, R23, c[0x0][0x17c], PT ;  /* 0x00005f0017007a0c */ /* 0x000fe40003fc6270 */
[----:B--2---:R-:W-:Y:S01]  /*4a810*/  PRMT R26, R7, 0x7632, R26 ;  /* 0x00007632071a7816 */ /* 0x004fe2000000001a */
[----:B----4-:R0:W-:Y:S01]  /*4a820*/  @P5 STG.E.U16 [R18.64], R22 ;  /* 0x0000001612005986 */ /* 0x0101e2000c101506 */
[----:B------:R-:W-:Y:S02]  /*4a830*/  ISETP.LT.AND P5, PT, R10, c[0x0][0x178], !P2 ;  /* 0x00005e000a007a0c */ /* 0x000fe400057a1270 */
[----:B------:R-:W-:Y:S01]  /*4a840*/  PRMT R27, R22, 0x7632, R27 ;  /* 0x00007632161b7816 */ /* 0x000fe2000000001b */
[----:B------:R1:W-:Y:S01]  /*4a850*/  @P4 STG.E.U16 [R20.64], R7 ;  /* 0x0000000714004986 */ /* 0x0003e2000c101506 */
[----:B------:R-:W-:Y:S02]  /*4a860*/  ISETP.LT.AND P4, PT, R10, c[0x0][0x178], !P3 ;  /* 0x00005e000a007a0c */ /* 0x000fe40005f81270 */
[----:B0-----:R-:W-:-:S02]  /*4a870*/  IADD3 R18, R0, c[0x0][0x198], RZ ;  /* 0x0000660000127a10 */ /* 0x001fc40007ffe0ff */
[----:B------:R-:W-:-:S03]  /*4a880*/  ISETP.LT.AND P2, PT, R6, c[0x0][0x178], !P2 ;  /* 0x00005e0006007a0c */ /* 0x000fc60005741270 */
[----:B------:R-:W-:Y:S01]  /*4a890*/  IMAD.WIDE R16, R18, 0x2, R2 ;  /* 0x0000000212107825 */ /* 0x000fe200078e0202 */
[----:B------:R-:W-:Y:S02]  /*4a8a0*/  ISETP.LT.AND P3, PT, R6, c[0x0][0x178], !P3 ;  /* 0x00005e0006007a0c */ /* 0x000fe40005f61270 */
[----:B------:R-:W2:Y:S04]  /*4a8b0*/  LDL.LU R6, [R1+0x1578] ;  /* 0x0015780001067983 */ /* 0x000ea80000300800 */
[----:B-1----:R-:W4:Y:S04]  /*4a8c0*/  LDL.LU R7, [R1+0x8] ;  /* 0x0000080001077983 */ /* 0x002f280000300800 */
[----:B------:R0:W-:Y:S01]  /*4a8d0*/  @P5 STG.E.U16 [R16.64], R27 ;  /* 0x0000001b10005986 */ /* 0x0001e2000c101506 */
[----:B------:R-:W-:-:S03]  /*4a8e0*/  IADD3 R0, R18, c[0x0][0x198], RZ ;  /* 0x0000660012007a10 */ /* 0x000fc60007ffe0ff */
[----:B0-----:R-:W5:Y:S01]  /*4a8f0*/  LDL R27, [R1+0xcf0] ;  /* 0x000cf000011b7983 */ /* 0x001f620000100800 */
[----:B------:R-:W-:-:S04]  /*4a900*/  IMAD.WIDE R18, R18, 0x2, R24 ;  /* 0x0000000212127825 */ /* 0x000fc800078e0218 */
[C---:B------:R-:W-:Y:S01]  /*4a910*/  IMAD.WIDE R20, R0.reuse, 0x2, R2 ;  /* 0x0000000200147825 */ /* 0x040fe200078e0202 */
[----:B------:R-:W-:Y:S03]  /*4a920*/  @P2 STG.E.U16 [R18.64], R26 ;  /* 0x0000001a12002986 */ /* 0x000fe6000c101506 */
[----:B------:R-:W-:Y:S01]  /*4a930*/  IMAD.WIDE R22, R0, 0x2, R24 ;  /* 0x0000000200167825 */ /* 0x000fe200078e0218 */
[----:B---3--:R-:W-:Y:S04]  /*4a940*/  @P4 STG.E.U16 [R20.64], R29 ;  /* 0x0000001d14004986 */ /* 0x008fe8000c101506 */
[----:B------:R0:W-:Y:S04]  /*4a950*/  @P3 STG.E.U16 [R22.64], R5 ;  /* 0x0000000516003986 */ /* 0x0001e8000c101506 */
[----:B0-----:R-:W3:Y:S01]  /*4a960*/  LDL.LU R23, [R1+0x158] ;  /* 0x0001580001177983 */ /* 0x001ee20000300800 */
[----:B------:R-:W-:-:S02]  /*4a970*/  IADD3 R4, R11, 0x22, RZ ;  /* 0x000000220b047810 */ /* 0x000fc40007ffe0ff */
[----:B------:R-:W-:Y:S02]  /*4a980*/  ISETP.LT.AND P3, PT, R10, c[0x0][0x178], !P1 ;  /* 0x00005e000a007a0c */ /* 0x000fe40004f61270 */
[----:B------:R-:W-:Y:S02]  /*4a990*/  ISETP.GE.AND P5, PT, R4, c[0x0][0x17c], PT ;  /* 0x00005f0004007a0c */ /* 0x000fe40003fa6270 */
[----:B------:R-:W-:Y:S02]  /*4a9a0*/  IADD3 R4, R0, c[0x0][0x198], RZ ;  /* 0x0000660000047a10 */ /* 0x000fe40007ffe0ff */
[----:B------:R-:W-:Y:S02]  /*4a9b0*/  PRMT R19, R29, 0x7632, R19 ;  /* 0x000076321d137816 */ /* 0x000fe40000000013 */
[----:B------:R-:W-:Y:S01]  /*4a9c0*/  PRMT R18, R5, 0x7632, R18 ;  /* 0x0000763205127816 */ /* 0x000fe20000000012 */
[----:B------:R-:W-:Y:S01]  /*4a9d0*/  IMAD.WIDE R16, R4, 0x2, R2 ;  /* 0x0000000204107825 */ /* 0x000fe200078e0202 */
[----:B------:R-:W-:Y:S01]  /*4a9e0*/  ISETP.LT.AND P2, PT, R10, c[0x0][0x178], !P0 ;  /* 0x00005e000a007a0c */ /* 0x000fe20004741270 */
[----:B------:R-:W2:Y:S01]  /*4a9f0*/  LDL.LU R29, [R1+0x28] ;  /* 0x00002800011d7983 */ /* 0x000ea20000300800 */
[C---:B------:R-:W-:Y:S01]  /*4aa00*/  IADD3 R0, R4.reuse, c[0x0][0x198], RZ ;  /* 0x0000660004007a10 */ /* 0x040fe20007ffe0ff */
[----:B------:R-:W-:-:S02]  /*4aa10*/  IMAD.WIDE R4, R4, 0x2, R24 ;  /* 0x0000000204047825 */ /* 0x000fc400078e0218 */
[----:B------:R0:W-:Y:S01]  /*4aa20*/  @P3 STG.E.U16 [R16.64], R19 ;  /* 0x0000001310003986 */ /* 0x0001e2000c101506 */
[----:B------:R-:W-:-:S04]  /*4aa30*/  IADD3 R20, R11, 0x23, RZ ;  /* 0x000000230b147810 */ /* 0x000fc80007ffe0ff */
[----:B------:R-:W-:Y:S01]  /*4aa40*/  ISETP.GE.AND P4, PT, R20, c[0x0][0x17c], PT ;  /* 0x00005f0014007a0c */ /* 0x000fe20003f86270 */
[----:B0-----:R-:W-:Y:S01]  /*4aa50*/  IMAD.WIDE R16, R0, 0x2, R2 ;  /* 0x0000000200107825 */ /* 0x001fe200078e0202 */
[C---:B-----5:R-:W-:Y:S02]  /*4aa60*/  ISETP.LT.AND P1, PT, R27.reuse, c[0x0][0x178], !P1 ;  /* 0x00005e001b007a0c */ /* 0x060fe40004f21270 */
[----:B------:R-:W-:-:S11]  /*4aa70*/  ISETP.LT.AND P0, PT, R27, c[0x0][0x178], !P0 ;  /* 0x00005e001b007a0c */ /* 0x000fd60004701270 */
[----:B------:R0:W-:Y:S01]  /*4aa80*/  @P1 STG.E.U16 [R4.64], R18 ;  /* 0x0000001204001986 */ /* 0x0001e2000c101506 */
[----:B------:R-:W-:Y:S01]  /*4aa90*/  ISETP.LT.AND P1, PT, R10, c[0x0][0x178], !P6 ;  /* 0x00005e000a007a0c */ /* 0x000fe20007721270 */
[C---:B0-----:R-:W-:Y:S01]  /*4aaa0*/  IMAD.WIDE R4, R0.reuse, 0x2, R24 ;  /* 0x0000000200047825 */ /* 0x041fe200078e0218 */
[----:B------:R-:W-:Y:S01]  /*4aab0*/  IADD3 R0, R0, c[0x0][0x198], RZ ;  /* 0x0000660000007a10 */ /* 0x000fe20007ffe0ff */
[----:B---3--:R-:W-:Y:S01]  /*4aac0*/  @P2 STG.E.U16 [R16.64], R23 ;  /* 0x0000001710002986 */ /* 0x008fe2000c101506 */
[----:B------:R-:W-:Y:S02]  /*4aad0*/  IADD3 R18, R11, 0x25, RZ ;  /* 0x000000250b127810 */ /* 0x000fe40007ffe0ff */
[----:B------:R-:W-:Y:S01]  /*4aae0*/  PRMT R20, R23, 0x7632, R20 ;  /* 0x0000763217147816 */ /* 0x000fe20000000014 */
[----:B----4-:R0:W-:Y:S01]  /*4aaf0*/  @P0 STG.E.U16 [R4.64], R7 ;  /* 0x0000000704000986 */ /* 0x0101e2000c101506 */
[----:B------:R-:W-:Y:S02]  /*4ab00*/  ISETP.GE.AND P2, PT, R18, c[0x0][0x17c], PT ;  /* 0x00005f0012007a0c */ /* 0x000fe40003f46270 */
[----:B------:R-:W-:Y:S01]  /*4ab10*/  PRMT R18, R7, 0x7632, R18 ;  /* 0x0000763207127816 */ /* 0x000fe20000000012 */
[C---:B0-----:R-:W-:Y:S01]  /*4ab20*/  IMAD.WIDE R4, R0.reuse, 0x2, R2 ;  /* 0x0000000200047825 */ /* 0x041fe200078e0202 */
[----:B------:R-:W3:Y:S04]  /*4ab30*/  LDL.LU R7, [R1+0x178] ;  /* 0x0001780001077983 */ /* 0x000ee80000300800 */
[----:B------:R-:W4:Y:S04]  /*4ab40*/  LDL.LU R23, [R1+0x18] ;  /* 0x0000180001177983 */ /* 0x000f280000300800 */
[----:B------:R0:W-:Y:S04]  /*4ab50*/  @P1 STG.E.U16 [R4.64], R20 ;  /* 0x0000001404001986 */ /* 0x0001e8000c101506 */
[----:B0-----:R-:W5:Y:S01]  /*4ab60*/  LDL.LU R20, [R1+0x168] ;  /* 0x0001680001147983 */ /* 0x001f620000300800 */
[----:B------:R-:W-:Y:S01]  /*4ab70*/  ISETP.LT.AND P6, PT, R27, c[0x0][0x178], !P6 ;  /* 0x00005e001b007a0c */ /* 0x000fe200077c1270 */
[----:B------:R-:W-:Y:S01]  /*4ab80*/  IMAD.WIDE R16, R0, 0x2, R24 ;  /* 0x0000000200107825 */ /* 0x000fe200078e0218 */
[----:B------:R-:W-:-:S02]  /*4ab90*/  ISETP.LT.AND P0, PT, R10, c[0x0][0x178], !P5 ;  /* 0x00005e000a007a0c */ /* 0x000fc40006f01270 */
[----:B------:R-:W-:Y:S02]  /*4aba0*/  ISETP.LT.AND P5, PT, R27, c[0x0][0x178], !P5 ;  /* 0x00005e001b007a0c */ /* 0x000fe40006fa1270 */
[----:B------:R-:W-:Y:S02]  /*4abb0*/  IADD3 R4, R0, c[0x0][0x198], RZ ;  /* 0x0000660000047a10 */ /* 0x000fe40007ffe0ff */
[----:B------:R-:W-:Y:S02]  /*4abc0*/  IADD3 R19, R11, 0x26, RZ ;  /* 0x000000260b137810 */ /* 0x000fe40007ffe0ff */
[----:B------:R-:W-:-:S03]  /*4abd0*/  IADD3 R0, R4, c[0x0][0x198], RZ ;  /* 0x0000660004007a10 */ /* 0x000fc60007ffe0ff */
[----:B------:R0:W-:Y:S01]  /*4abe0*/  @P6 STG.E.U16 [R16.64], R18 ;  /* 0x0000001210006986 */ /* 0x0001e2000c101506 */
[----:B------:R-:W-:Y:S02]  /*4abf0*/  ISETP.LT.AND P6, PT, R10, c[0x0][0x178], !P4 ;  /* 0x00005e000a007a0c */ /* 0x000fe400067c1270 */
[----:B------:R-:W-:Y:S02]  /*4ac00*/  ISETP.LT.AND P4, PT, R27, c[0x0][0x178], !P4 ;  /* 0x00005e001b007a0c */ /* 0x000fe40006781270 */
[----:B------:R-:W-:Y:S02]  /*4ac10*/  IADD3 R21, R11, 0x24, RZ ;  /* 0x000000240b157810 */ /* 0x000fe40007ffe0ff */
[----:B------:R-:W-:Y:S01]  /*4ac20*/  ISETP.GE.AND P1, PT, R19, c[0x0][0x17c], PT ;  /* 0x00005f0013007a0c */ /* 0x000fe20003f26270 */
[----:B0-----:R-:W-:Y:S01]  /*4ac30*/  IMAD.WIDE R16, R4, 0x2, R2 ;  /* 0x0000000204107825 */ /* 0x001fe200078e0202 */
[----:B------:R-:W-:-:S03]  /*4ac40*/  IADD3 R18, R11, 0x27, RZ ;  /* 0x000000270b127810 */ /* 0x000fc60007ffe0ff */
[----:B------:R-:W-:Y:S01]  /*4ac50*/  IMAD.WIDE R4, R4, 0x2, R24 ;  /* 0x0000000204047825 */ /* 0x000fe200078e0218 */
[----:B------:R-:W-:Y:S02]  /*4ac60*/  ISETP.GE.AND P3, PT, R21, c[0x0][0x17c], PT ;  /* 0x00005f0015007a0c */ /* 0x000fe40003f66270 */
[----:B---3--:R-:W-:Y:S01]  /*4ac70*/  PRMT R21, R7, 0x7632, R21 ;  /* 0x0000763207157816 */ /* 0x008fe20000000015 */
[----:B-----5:R0:W-:Y:S01]  /*4ac80*/  @P0 STG.E.U16 [R16.64], R20 ;  /* 0x0000001410000986 */ /* 0x0201e2000c101506 */
[----:B------:R-:W-:Y:S02]  /*4ac90*/  PRMT R19, R20, 0x7632, R19 ;  /* 0x0000763214137816 */ /* 0x000fe40000000013 */
[----:B------:R-:W-:Y:S01]  /*4aca0*/  ISETP.GE.AND P0, PT, R18, c[0x0][0x17c], PT ;  /* 0x00005f0012007a0c */ /* 0x000fe20003f06270 */
[----:B--2---:R1:W-:Y:S01]  /*4acb0*/  @P5 STG.E.U16 [R4.64], R29 ;  /* 0x0000001d04005986 */ /* 0x0043e2000c101506 */
[----:B------:R-:W-:Y:S02]  /*4acc0*/  PRMT R18, R29, 0x7632, R18 ;  /* 0x000076321d127816 */ /* 0x000fe40000000012 */
[----:B------:R-:W-:Y:S01]  /*4acd0*/  ISETP.LT.AND P5, PT, R10, c[0x0][0x178], !P3 ;  /* 0x00005e000a007a0c */ /* 0x000fe20005fa1270 */
[----:B0-----:R-:W-:-:S04]  /*4ace0*/  IMAD.WIDE R16, R0, 0x2, R2 ;  /* 0x0000000200107825 */ /* 0x001fc800078e0202 */
[----:B-1----:R-:W-:Y:S01]  /*4acf0*/  IMAD.WIDE R4, R0, 0x2, R24 ;  /* 0x0000000200047825 */ /* 0x002fe200078e0218 */
[----:B------:R0:W-:Y:S01]  /*4ad00*/  @P6 STG.E.U16 [R16.64], R19 ;  /* 0x0000001310006986 */ /* 0x0001e2000c101506 */
[----:B------:R-:W-:-:S03]  /*4ad10*/  ISETP.LT.AND P3, PT, R27, c[0x0][0x178], !P3 ;  /* 0x00005e001b007a0c */ /* 0x000fc60005f61270 */
[----:B------:R1:W-:Y:S01]  /*4ad20*/  @P4 STG.E.U16 [R4.64], R18 ;  /* 0x0000001204004986 */ /* 0x0003e2000c101506 */
[----:B------:R-:W-:-:S03]  /*4ad30*/  ISETP.LT.AND P4, PT, R10, c[0x0][0x178], !P2 ;  /* 0x00005e000a007a0c */ /* 0x000fc60005781270 */
[----:B------:R-:W2:Y:S01]  /*4ad40*/  LDL.LU R29, [R1+0x38] ;  /* 0x00003800011d7983 */ /* 0x000ea20000300800 */
[----:B0-----:R-:W-:Y:S02]  /*4ad50*/  IADD3 R17, R0, c[0x0][0x198], RZ ;  /* 0x0000660000117a10 */ /* 0x001fe40007ffe0ff */
[----:B------:R-:W-:Y:S02]  /*4ad60*/  IADD3 R16, R11, 0x28, RZ ;  /* 0x000000280b107810 */ /* 0x000fe40007ffe0ff */
[C---:B------:R-:W-:Y:S01]  /*4ad70*/  IADD3 R20, R17.reuse, c[0x0][0x198], RZ ;  /* 0x0000660011147a10 */ /* 0x040fe20007ffe0ff */
[----:B-1----:R-:W-:Y:S01]  /*4ad80*/  IMAD.WIDE R4, R17, 0x2, R2 ;  /* 0x0000000211047825 */ /* 0x002fe200078e0202 */
[----:B------:R-:W-:-:S03]  /*4ad90*/  ISETP.GE.AND P6, PT, R16, c[0x0][0x17c], PT ;  /* 0x00005f0010007a0c */ /* 0x000fc60003fc6270 */
[----:B------:R-:W-:Y:S01]  /*4ada0*/  IMAD.WIDE R16, R17, 0x2, R24 ;  /* 0x0000000211107825 */ /* 0x000fe200078e0218 */
[----:B------:R0:W-:Y:S03]  /*4adb0*/  @P5 STG.E.U16 [R4.64], R7 ;  /* 0x0000000704005986 */ /* 0x0001e6000c101506 */
[----:B------:R-:W-:Y:S01]  /*4adc0*/  IMAD.WIDE R18, R20, 0x2, R2 ;  /* 0x0000000214127825 */ /* 0x000fe200078e0202 */
[----:B----4-:R-:W-:Y:S04]  /*4add0*/  @P3 STG.E.U16 [R16.64], R23 ;  /* 0x0000001710003986 */ /* 0x010fe8000c101506 */
[----:B------:R1:W-:Y:S04]  /*4ade0*/  @P4 STG.E.U16 [R18.64], R21 ;  /* 0x0000001512004986 */ /* 0x0003e8000c101506 */
[----:B0-----:R-:W3:Y:S04]  /*4adf0*/  LDL.LU R7, [R1+0x1574] ;  /* 0x0015740001077983 */ /* 0x001ee80000300800 */
[----:B-1----:R-:W4:Y:S01]  /*4ae00*/  LDL.LU R21, [R1+0x188] ;  /* 0x0001880001157983 */ /* 0x002f220000300800 */
[----:B------:R-:W-:-:S02]  /*4ae10*/  ISETP.LT.AND P2, PT, R27, c[0x0][0x178], !P2 ;  /* 0x00005e001b007a0c */ /* 0x000fc40005741270 */
[----:B------:R-:W-:Y:S02]  /*4ae20*/  IADD3 R0, R11, 0x29, RZ ;  /* 0x000000290b007810 */ /* 0x000fe40007ffe0ff */
[----:B------:R-:W-:Y:S02]  /*4ae30*/  ISETP.LT.AND P3, PT, R10, c[0x0][0x178], !P1 ;  /* 0x00005e000a007a0c */ /* 0x000fe40004f61270 */
[----:B------:R-:W-:Y:S01]  /*4ae40*/  ISETP.LT.AND P1, PT, R27, c[0x0][0x178], !P1 ;  /* 0x00005e001b007a0c */ /* 0x000fe20004f21270 */
[----:B------:R-:W-:Y:S01]  /*4ae50*/  IMAD.WIDE R4, R20, 0x2, R24 ;  /* 0x0000000214047825 */ /* 0x000fe200078e0218 */
[----:B------:R-:W-:Y:S02]  /*4ae60*/  ISETP.GE.AND P5, PT, R0, c[0x0][0x17c], PT ;  /* 0x00005f0000007a0c */ /* 0x000fe40003fa6270 */
[----:B------:R-:W-:Y:S02]  /*4ae70*/  IADD3 R0, R20, c[0x0][0x198], RZ ;  /* 0x0000660014007a10 */ /* 0x000fe40007ffe0ff */
[----:B------:R-:W-:-:S02]  /*4ae80*/  PRMT R18, R23, 0x7632, R18 ;  /* 0x0000763217127816 */ /* 0x000fc40000000012 */
[----:B------:R-:W-:Y:S01]  /*4ae90*/  ISETP.LT.AND P4, PT, R10, c[0x0][0x178], !P0 ;  /* 0x00005e000a007a0c */ /* 0x000fe20004781270 */
[C---:B------:R-:W-:Y:S01]  /*4aea0*/  IMAD.WIDE R16, R0.reuse, 0x2, R2 ;  /* 0x0000000200107825 */ /* 0x040fe200078e0202 */
[----:B------:R-:W-:Y:S01]  /*4aeb0*/  ISETP.LT.AND P0, PT, R27, c[0x0][0x178], !P0 ;  /* 0x00005e001b007a0c */ /* 0x000fe20004701270 */
[----:B------:R0:W-:Y:S04]  /*4aec0*/  @P2 STG.E.U16 [R4.64], R18 ;  /* 0x0000001204002986 */ /* 0x0001e8000c101506 */
[----:B------:R-:W5:Y:S01]  /*4aed0*/  LDL.LU R23, [R1+0x48] ;  /* 0x0000480001177983 */ /* 0x000f620000300800 */
[C---:B0-----:R-:W-:Y:S01]  /*4aee0*/  IADD3 R18, R0.reuse, c[0x0][0x198], RZ ;  /* 0x0000660000127a10 */ /* 0x041fe20007ffe0ff */
[----:B------:R-:W-:Y:S01]  /*4aef0*/  IMAD.WIDE R4, R0, 0x2, R24 ;  /* 0x0000000200047825 */ /* 0x000fe200078e0218 */
[----:B--2---:R-:W-:Y:S01]  /*4af00*/  PRMT R20, R29, 0x7632, R20 ;  /* 0x000076321d147816 */ /* 0x004fe20000000014 */
[----:B----4-:R0:W-:Y:S01]  /*4af10*/  @P3 STG.E.U16 [R16.64], R21 ;  /* 0x0000001510003986 */ /* 0x0101e2000c101506 */
[----:B------:R-:W-:-:S03]  /*4af20*/  PRMT R0, R21, 0x7632, R0 ;  /* 0x0000763215007816 */ /* 0x000fc60000000000 */
[----:B------:R1:W-:Y:S01]  /*4af30*/  @P1 STG.E.U16 [R4.64], R29 ;  /* 0x0000001d04001986 */ /* 0x0003e2000c101506 */
[----:B0-----:R-:W-:-:S04]  /*4af40*/  IMAD.WIDE R16, R18, 0x2, R2 ;  /* 0x0000000212107825 */ /* 0x001fc800078e0202 */
[----:B-1----:R-:W-:Y:S01]  /*4af50*/  IMAD.WIDE R4, R18, 0x2, R24 ;  /* 0x0000000212047825 */ /* 0x002fe200078e0218 */
[----:B------:R-:W-:Y:S04]  /*4af60*/  @P4 STG.E.U16 [R16.64], R0 ;  /* 0x0000000010004986 */ /* 0x000fe8000c101506 */
[----:B------:R-:W2:Y:S04]  /*4af70*/  LDL.LU R29, [R1+0x68] ;  /* 0x00006800011d7983 */ /* 0x000ea80000300800 */
[----:B------:R0:W-:Y:S04]  /*4af80*/  @P0 STG.E.U16 [R4.64], R20 ;  /* 0x0000001404000986 */ /* 0x0001e8000c101506 */
[----:B0-----:R-:W4:Y:S01]  /*4af90*/  LDL.LU R5, [R1+0x208] ;  /* 0x0002080001057983 */ /* 0x001f220000300800 */
[----:B------:R-:W-:-:S02]  /*4afa0*/  ISETP.LT.AND P1, PT, R10, c[0x0][0x178], !P6 ;  /* 0x00005e000a007a0c */ /* 0x000fc40007721270 */
[----:B------:R-:W-:Y:S02]  /*4afb0*/  IADD3 R19, R11, 0x2a, RZ ;  /* 0x0000002a0b137810 */ /* 0x000fe40007ffe0ff */
[----:B------:R-:W-:Y:S02]  /*4afc0*/  IADD3 R0, R18, c[0x0][0x198], RZ ;  /* 0x0000660012007a10 */ /* 0x000fe40007ffe0ff */
[----:B------:R-:W-:Y:S02]  /*4afd0*/  ISETP.GE.AND P2, PT, R19, c[0x0][0x17c], PT ;  /* 0x00005f0013007a0c */ /* 0x000fe40003f46270 */
[----:B------:R-:W-:Y:S01]  /*4afe0*/  IADD3 R19, R11, 0x2b, RZ ;  /* 0x0000002b0b137810 */ /* 0x000fe20007ffe0ff */
[----:B------:R-:W-:Y:S01]  /*4aff0*/  IMAD.WIDE R16, R0, 0x2, R2 ;  /* 0x0000000200107825 */ /* 0x000fe200078e0202 */
[----:B------:R-:W-:Y:S02]  /*4b000*/  ISETP.LT.AND P6, PT, R27, c[0x0][0x178], !P6 ;  /* 0x00005e001b007a0c */ /* 0x000fe400077c1270 */
[----:B------:R-:W-:-:S02]  /*4b010*/  ISETP.GE.AND P3, PT, R19, c[0x0][0x17c], PT ;  /* 0x00005f0013007a0c */ /* 0x000fc40003f66270 */
[----:B------:R-:W-:Y:S02]  /*4b020*/  IADD3 R19, R11, 0x2c, RZ ;  /* 0x0000002c0b137810 */ /* 0x000fe40007ffe0ff */
[C---:B------:R-:W-:Y:S02]  /*4b030*/  IADD3 R4, R0.reuse, c[0x0][0x198], RZ ;  /* 0x0000660000047a10 */ /* 0x040fe40007ffe0ff */
[----:B------:R-:W-:Y:S01]  /*4b040*/  ISETP.GE.AND P4, PT, R19, c[0x0][0x17c], PT ;  /* 0x00005f0013007a0c */ /* 0x000fe20003f86270 */
[----:B------:R-:W-:Y:S01]  /*4b050*/  IMAD.WIDE R18, R0, 0x2, R24 ;  /* 0x0000000200127825 */ /* 0x000fe200078e0218 */
[----:B------:R-:W-:-:S04]  /*4b060*/  IADD3 R21, R11, 0x2d, RZ ;  /* 0x0000002d0b157810 */ /* 0x000fc80007ffe0ff */
[----:B------:R-:W-:Y:S02]  /*4b070*/  ISETP.GE.AND P0, PT, R21, c[0x0][0x17c], PT ;  /* 0x00005f0015007a0c */ /* 0x000fe40003f06270 */
[----:B------:R-:W-:Y:S02]  /*4b080*/  IADD3 R21, R11, 0x2e, RZ ;  /* 0x0000002e0b157810 */ /* 0x000fe40007ffe0ff */
[----:B-----5:R-:W-:Y:S01]  /*4b090*/  PRMT R20, R23, 0x7632, R20 ;  /* 0x0000763217147816 */ /* 0x020fe20000000014 */
[----:B----4-:R-:W-:Y:S01]  /*4b0a0*/  @P1 STG.E.U16 [R16.64], R5 ;  /* 0x0000000510001986 */ /* 0x010fe2000c101506 */
[----:B------:R-:W-:Y:S02]  /*4b0b0*/  ISETP.LT.AND P1, PT, R10, c[0x0][0x178], !P5 ;  /* 0x00005e000a007a0c */ /* 0x000fe40006f21270 */
[----:B------:R-:W-:Y:S01]  /*4b0c0*/  PRMT R22, R5, 0x7632, R22 ;  /* 0x0000763205167816 */ /* 0x000fe20000000016 */
[----:B------:R0:W-:Y:S02]  /*4b0d0*/  @P6 STG.E.U16 [R18.64], R23 ;  /* 0x0000001712006986 */ /* 0x0001e4000c101506 */
[----:B0-----:R-:W-:-:S02]  /*4b0e0*/  IMAD.WIDE R18, R4, 0x2, R2 ;  /* 0x0000000204127825 */ /* 0x001fc400078e0202 */
[----:B------:R-:W4:Y:S06]  /*4b0f0*/  LDL.LU R23, [R1+0x58] ;  /* 0x0000580001177983 */ /* 0x000f2c0000300800 */
[----:B------:R0:W-:Y:S01]  /*4b100*/  @P1 STG.E.U16 [R18.64], R22 ;  /* 0x0000001612001986 */ /* 0x0001e2000c101506 */
[----:B------:R-:W-:-:S03]  /*4b110*/  ISETP.GE.AND P1, PT, R21, c[0x0][0x17c], PT ;  /* 0x00005f0015007a0c */ /* 0x000fc60003f26270 */
[----:B0-----:R-:W5:Y:S04]  /*4b120*/  LDL.LU R22, [R1+0x228] ;  /* 0x0002280001167983 */ /* 0x001f680000300800 */
[----:B------:R-:W2:Y:S01]  /*4b130*/  LDL.LU R21, [R1+0x218] ;  /* 0x0002180001157983 */ /* 0x000ea20000300800 */
[C---:B------:R-:W-:Y:S02]  /*4b140*/  ISETP.LT.AND P5, PT, R27.reuse, c[0x0][0x178], !P5 ;  /* 0x00005e001b007a0c */ /* 0x040fe40006fa1270 */
[----:B------:R-:W-:Y:S02]  /*4b150*/  ISETP.LT.AND P6, PT, R10, c[0x0][0x178], !P2 ;  /* 0x00005e000a007a0c */ /* 0x000fe400057c1270 */
[C---:B------:R-:W-:Y:S02]  /*4b160*/  IADD3 R0, R4.reuse, c[0x0][0x198], RZ ;  /* 0x0000660004007a10 */ /* 0x040fe40007ffe0ff */
[----:B------:R-:W-:Y:S01]  /*4b170*/  ISETP.LT.AND P2, PT, R27, c[0x0][0x178], !P2 ;  /* 0x00005e001b007a0c */ /* 0x000fe20005741270 */
[----:B------:R-:W-:-:S04]  /*4b180*/  IMAD.WIDE R16, R4, 0x2, R24 ;  /* 0x0000000204107825 */ /* 0x000fc800078e0218 */
[C---:B------:R-:W-:Y:S02]  /*4b190*/  IMAD.WIDE R4, R0.reuse, 0x2, R2 ;  /* 0x0000000200047825 */ /* 0x040fe400078e0202 */
[----:B------:R0:W-:Y:S02]  /*4b1a0*/  @P5 STG.E.U16 [R16.64], R20 ;  /* 0x0000001410005986 */ /* 0x0001e4000c101506 */
[----:B------:R-:W-:Y:S01]  /*4b1b0*/  IMAD.WIDE R18, R0, 0x2, R24 ;  /* 0x0000000200127825 */ /* 0x000fe200078e0218 */
[C---:B------:R-:W-:Y:S02]  /*4b1c0*/  ISETP.LT.AND P5, PT, R10.reuse, c[0x0][0x178], !P4 ;  /* 0x00005e000a007a0c */ /* 0x040fe400067a1270 */
[----:B------:R-:W-:Y:S02]  /*4b1d0*/  ISETP.LT.AND P4, PT, R27, c[0x0][0x178], !P4 ;  /* 0x00005e001b007a0c */ /* 0x000fe40006781270 */
[----:B0-----:R-:W-:Y:S01]  /*4b1e0*/  IADD3 R20, R11, 0x2f, RZ ;  /* 0x0000002f0b147810 */ /* 0x001fe20007ffe0ff */
[----:B--2---:R0:W-:Y:S01]  /*4b1f0*/  @P6 STG.E.U16 [R4.64], R21 ;  /* 0x0000001504006986 */ /* 0x0041e2000c101506 */
[----:B------:R-:W-:-:S02]  /*4b200*/  ISETP.LT.AND P6, PT, R10, c[0x0][0x178], !P3 ;  /* 0x00005e000a007a0c */ /* 0x000fc40005fc1270 */
[----:B------:R-:W-:Y:S01]  /*4b210*/  ISETP.LT.AND P3, PT, R27, c[0x0][0x178], !P3 ;  /* 0x00005e001b007a0c */ /* 0x000fe20005f61270 */
[----:B------:R1:W-:Y:S01]  /*4b220*/  @P2 STG.E.U16 [R18.64], R29 ;  /* 0x0000001d12002986 */ /* 0x0003e2000c101506 */
[----:B0-----:R-:W-:Y:S02]  /*4b230*/  IADD3 R4, R0, c[0x0][0x198], RZ ;  /* 0x0000660000047a10 */ /* 0x001fe40007ffe0ff */
[----:B-1----:R-:W-:Y:S02]  /*4b240*/  PRMT R18, R29, 0x7632, R18 ;  /* 0x000076321d127816 */ /* 0x002fe40000000012 */
[----:B------:R-:W2:Y:S01]  /*4b250*/  LDL.LU R29, [R1+0x238] ;  /* 0x00023800011d7983 */ /* 0x000ea20000300800 */
[----:B------:R-:W-:Y:S01]  /*4b260*/  PRMT R19, R21, 0x7632, R19 ;  /* 0x0000763215137816 */ /* 0x000fe20000000013 */
[C---:B------:R-:W-:Y:S01]  /*4b270*/  IMAD.WIDE R16, R4.reuse, 0x2, R2 ;  /* 0x0000000204107825 */ /* 0x040fe200078e0202 */
[----:B------:R-:W-:-:S03]  /*4b280*/  IADD3 R0, R4, c[0x0][0x198], RZ ;  /* 0x0000660004007a10 */ /* 0x000fc60007ffe0ff */
[----:B------:R-:W-:Y:S01]  /*4b290*/  IMAD.WIDE R4, R4, 0x2, R24 ;  /* 0x0000000204047825 */ /* 0x000fe200078e0218 */
[----:B------:R0:W-:Y:S04]  /*4b2a0*/  @P6 STG.E.U16 [R16.64], R19 ;  /* 0x0000001310006986 */ /* 0x0001e8000c101506 */
[----:B------:R1:W-:Y:S01]  /*4b2b0*/  @P3 STG.E.U16 [R4.64], R18 ;  /* 0x0000001204003986 */ /* 0x0003e2000c101506 */
[----:B0-----:R-:W-:-:S05]  /*4b2c0*/  IMAD.WIDE R16, R0, 0x2, R2 ;  /* 0x0000000200107825 */ /* 0x001fca00078e0202 */
[----:B-----5:R0:W-:Y:S01]  /*4b2d0*/  @P5 STG.E.U16 [R16.64], R22 ;  /* 0x0000001610005986 */ /* 0x0201e2000c101506 */
[----:B-1----:R-:W-:Y:S01]  /*4b2e0*/  IMAD.WIDE R4, R0, 0x2, R24 ;  /* 0x0000000200047825 */ /* 0x002fe200078e0218 */
[----:B------:R-:W-:Y:S02]  /*4b2f0*/  ISETP.GE.AND P2, PT, R20, c[0x0][0x17c], PT ;  /* 0x00005f0014007a0c */ /* 0x000fe40003f46270 */
[----:B----4-:R-:W-:Y:S02]  /*4b300*/  PRMT R20, R23, 0x7632, R20 ;  /* 0x0000763217147816 */ /* 0x010fe40000000014 */
[----:B0-----:R-:W-:Y:S02]  /*4b310*/  PRMT R17, R22, 0x7632, R17 ;  /* 0x0000763216117816 */ /* 0x001fe40000000011 */
[----:B------:R-:W4:Y:S04]  /*4b320*/  LDL.LU R22, [R1+0x15c] ;  /* 0x00015c0001167983 */ /* 0x000f280000300800 */
[----:B------:R0:W-:Y:S04]  /*4b330*/  @P4 STG.E.U16 [R4.64], R23 ;  /* 0x0000001704004986 */ /* 0x0001e8000c101506 */
[----:B0-----:R-:W5:Y:S01]  /*4b340*/  LDL.LU R23, [R1+0xc] ;  /* 0x00000c0001177983 */ /* 0x001f620000300800 */
[----:B------:R-:W-:-:S02]  /*4b350*/  ISETP.LT.AND P6, PT, R10, c[0x0][0x178], !P0 ;  /* 0x00005e000a007a0c */ /* 0x000fc400047c1270 */
[----:B------:R-:W-:Y:S02]  /*4b360*/  IADD3 R16, R0, c[0x0][0x198], RZ ;  /* 0x0000660000107a10 */ /* 0x000fe40007ffe0ff */
[----:B------:R-:W-:Y:S02]  /*4b370*/  ISETP.LT.AND P0, PT, R27, c[0x0][0x178], !P0 ;  /* 0x00005e001b007a0c */ /* 0x000fe40004701270 */
[----:B------:R-:W-:Y:S01]  /*4b380*/  IADD3 R0, R11, 0x31, RZ ;  /* 0x000000310b007810 */ /* 0x000fe20007ffe0ff */
[----:B------:R-:W-:Y:S01]  /*4b390*/  IMAD.WIDE R4, R16, 0x2, R2 ;  /* 0x0000000210047825 */ /* 0x000fe200078e0202 */
[----:B------:R-:W-:Y:S02]  /*4b3a0*/  ISETP.LT.AND P5, PT, R10, c[0x0][0x178], !P1 ;  /* 0x00005e000a007a0c */ /* 0x000fe40004fa1270 */
[----:B------:R-:W-:Y:S02]  /*4b3b0*/  ISETP.LT.AND P1, PT, R27, c[0x0][0x178], !P1 ;  /* 0x00005e001b007a0c */ /* 0x000fe40004f21270 */
[----:B------:R-:W-:Y:S01]  /*4b3c0*/  ISETP.GE.AND P4, PT, R0, c[0x0][0x17c], PT ;  /* 0x00005f0000007a0c */ /* 0x000fe20003f86270 */
[----:B------:R0:W-:Y:S01]  /*4b3d0*/  @P6 STG.E.U16 [R4.64], R17 ;  /* 0x0000001104006986 */ /* 0x0001e2000c101506 */
[----:B------:R-:W-:-:S02]  /*4b3e0*/  IADD3 R0, R16, c[0x0][0x198], RZ ;  /* 0x0000660010007a10 */ /* 0x000fc40007ffe0ff */
[C---:B------:R-:W-:Y:S02]  /*4b3f0*/  IADD3 R19, R11.reuse, 0x30, RZ ;  /* 0x000000300b137810 */ /* 0x040fe40007ffe0ff */
[----:B------:R-:W-:Y:S02]  /*4b400*/  IADD3 R18, R11, 0x32, RZ ;  /* 0x000000320b127810 */ /* 0x000fe40007ffe0ff */
[----:B------:R-:W-:Y:S01]  /*4b410*/  ISETP.GE.AND P3, PT, R19, c[0x0][0x17c], PT ;  /* 0x00005f0013007a0c */ /* 0x000fe20003f66270 */
[----:B0-----:R-:W-:Y:S01]  /*4b420*/  IMAD.WIDE R4, R16, 0x2, R24 ;  /* 0x0000000210047825 */ /* 0x001fe200078e0218 */
[----:B------:R-:W-:-:S03]  /*4b430*/  ISETP.GE.AND P6, PT, R18, c[0x0][0x17c], PT ;  /* 0x00005f0012007a0c */ /* 0x000fc60003fc6270 */
[----:B------:R-:W-:Y:S01]  /*4b440*/  IMAD.WIDE R16, R0, 0x2, R2 ;  /* 0x0000000200107825 */ /* 0x000fe200078e0202 */
[----:B------:R0:W-:Y:S01]  /*4b450*/  @P0 STG.E.U16 [R4.64], R20 ;  /* 0x0000001404000986 */ /* 0x0001e2000c101506 */
[----:B------:R-:W-:Y:S02]  /*4b460*/  ISETP.LT.AND P0, PT, R10, c[0x0][0x178], !P2 ;  /* 0x00005e000a007a0c */ /* 0x000fe40005701270 */
[C---:B------:R-:W-:Y:S01]  /*4b470*/  IMAD.WIDE R18, R0.reuse, 0x2, R24 ;  /* 0x0000000200127825 */ /* 0x040fe200078e0218 */
[----:B------:R-:W-:Y:S02]  /*4b480*/  ISETP.LT.AND P2, PT, R27, c[0x0][0x178], !P2 ;  /* 0x00005e001b007a0c */ /* 0x000fe40005741270 */
[----:B0-----:R-:W-:Y:S02]  /*4b490*/  IADD3 R4, R0, c[0x0][0x198], RZ ;  /* 0x0000660000047a10 */ /* 0x001fe40007ffe0ff */
[----:B------:R-:W-:Y:S02]  /*4b4a0*/  PRMT R0, R6, 0x7632, R0 ;  /* 0x0000763206007816 */ /* 0x000fe40000000000 */
[----:B------:R-:W-:Y:S01]  /*4b4b0*/  IADD3 R21, R11, 0x33, RZ ;  /* 0x000000330b157810 */ /* 0x000fe20007ffe0ff */
[----:B--2---:R0:W-:Y:S04]  /*4b4c0*/  @P5 STG.E.U16 [R16.64], R29 ;  /* 0x0000001d10005986 */ /* 0x0041e8000c101506 */
[----:B------:R1:W-:Y:S01]  /*4b4d0*/  @P1 STG.E.U16 [R18.64], R6 ;  /* 0x0000000612001986 */ /* 0x0003e2000c101506 */
[----:B------:R-:W-:Y:S01]  /*4b4e0*/  ISETP.LT.AND P1, PT, R10, c[0x0][0x178], !P3 ;  /* 0x00005e000a007a0c */ /* 0x000fe20005f21270 */
[----:B0-----:R-:W-:Y:S01]  /*4b4f0*/  IMAD.WIDE R16, R4, 0x2, R2 ;  /* 0x0000000204107825 */ /* 0x001fe200078e0202 */
[----:B-1----:R-:W-:-:S02]  /*4b500*/  PRMT R18, R29, 0x7632, R18 ;  /* 0x000076321d127816 */ /* 0x002fc40000000012 */
[C---:B------:R-:W-:Y:S01]  /*4b510*/  IADD3 R6, R4.reuse, c[0x0][0x198], RZ ;  /* 0x0000660004067a10 */ /* 0x040fe20007ffe0ff */
[----:B------:R-:W-:Y:S01]  /*4b520*/  IMAD.WIDE R4, R4, 0x2, R24 ;  /* 0x0000000204047825 */ /* 0x000fe200078e0218 */
[----:B------:R-:W-:Y:S01]  /*4b530*/  ISETP.LT.AND P3, PT, R27, c[0x0][0x178], !P3 ;  /* 0x00005e001b007a0c */ /* 0x000fe20005f61270 */
[----:B------:R0:W-:Y:S04]  /*4b540*/  @P0 STG.E.U16 [R16.64], R18 ;  /* 0x0000001210000986 */ /* 0x0001e8000c101506 */
[----:B------:R1:W-:Y:S01]  /*4b550*/  @P2 STG.E.U16 [R4.64], R0 ;  /* 0x0000000004002986 */ /* 0x0003e2000c101506 */
[----:B------:R-:W-:-:S03]  /*4b560*/  ISETP.GE.AND P5, PT, R21, c[0x0][0x17c], PT ;  /* 0x00005f0015007a0c */ /* 0x000fc60003fa6270 */
[----:B------:R-:W2:Y:S01]  /*4b570*/  LDL.LU R29, [R1+0x2c] ;  /* 0x00002c00011d7983 */ /* 0x000ea20000300800 */
[----:B0-----:R-:W-:-:S05]  /*4b580*/  IMAD.WIDE R16, R6, 0x2, R2 ;  /* 0x0000000206107825 */ /* 0x001fca00078e0202 */
[----:B----4-:R0:W-:Y:S01]  /*4b590*/  @P1 STG.E.U16 [R16.64], R22 ;  /* 0x0000001610001986 */ /* 0x0101e2000c101506 */
[----:B------:R-:W-:Y:S01]  /*4b5a0*/  ISETP.LT.AND P1, PT, R10, c[0x0][0x178], !P4 ;  /* 0x00005e000a007a0c */ /* 0x000fe20006721270 */
[----:B-1----:R-:W-:Y:S01]  /*4b5b0*/  IMAD.WIDE R4, R6, 0x2, R24 ;  /* 0x0000000206047825 */ /* 0x002fe200078e0218 */
[----:B------:R-:W-:Y:S02]  /*4b5c0*/  ISETP.LT.AND P4, PT, R27, c[0x0][0x178], !P4 ;  /* 0x00005e001b007a0c */ /* 0x000fe40006781270 */
[----:B------:R-:W-:Y:S02]  /*4b5d0*/  PRMT R0, R22, 0x7632, R0 ;  /* 0x0000763216007816 */ /* 0x000fe40000000000 */
[----:B0-----:R-:W-:Y:S02]  /*4b5e0*/  IADD3 R16, R6, c[0x0][0x198], RZ ;  /* 0x0000660006107a10 */ /* 0x001fe40007ffe0ff */
[----:B------:R-:W-:Y:S01]  /*4b5f0*/  IADD3 R21, R11, 0x36, RZ ;  /* 0x000000360b157810 */ /* 0x000fe20007ffe0ff */
[----:B-----5:R0:W-:Y:S01]  /*4b600*/  @P3 STG.E.U16 [R4.64], R23 ;  /* 0x0000001704003986 */ /* 0x0201e2000c101506 */
[----:B------:R-:W-:-:S02]  /*4b610*/  IADD3 R6, R16, c[0x0][0x198], RZ ;  /* 0x0000660010067a10 */ /* 0x000fc40007ffe0ff */
[----:B------:R-:W-:Y:S01]  /*4b620*/  PRMT R20, R23, 0x7632, R20 ;  /* 0x0000763217147816 */ /* 0x000fe20000000014 */
[C---:B0-----:R-:W-:Y:S01]  /*4b630*/  IMAD.WIDE R4, R16.reuse, 0x2, R2 ;  /* 0x0000000210047825 */ /* 0x041fe200078e0202 */
[----:B------:R-:W4:Y:S03]  /*4b640*/  LDL.LU R23, [R1+0x1c] ;  /* 0x00001c0001177983 */ /* 0x000f260000300800 */
[----:B------:R-:W-:Y:S01]  /*4b650*/  IMAD.WIDE R16, R16, 0x2, R24 ;  /* 0x0000000210107825 */ /* 0x000fe200078e0218 */
[----:B------:R-:W-:Y:S01]  /*4b660*/  @P1 STG.E.U16 [R4.64], R0 ;  /* 0x0000000004001986 */ /* 0x000fe2000c101506 */
[----:B------:R-:W-:-:S03]  /*4b670*/  ISETP.GE.AND P1, PT, R21, c[0x0][0x17c], PT ;  /* 0x00005f0015007a0c */ /* 0x000fc60003f26270 */
[----:B------:R-:W5:Y:S04]  /*4b680*/  LDL.LU R21, [R1+0x17c] ;  /* 0x00017c0001157983 */ /* 0x000f680000300800 */
        /* <DEDUP_REMOVED lines=8> */
[----:B------:R-:W-:-:S04]  /*4b710*/  IMAD.WIDE R18, R6, 0x2, R2 ;  /* 0x0000000206127825 */ /* 0x000fc800078e0202 */
[----:B------:R-:W-:Y:S01]  /*4b720*/  IMAD.WIDE R4, R6, 0x2, R24 ;  /* 0x0000000206047825 */ /* 0x000fe200078e0218 */
[----:B------:R-:W-:Y:S02]  /*4b730*/  IADD3 R20, R11, 0x38, RZ ;  /* 0x000000380b147810 */ /* 0x000fe40007ffe0ff */
[----:B--2---:R-:W-:Y:S01]  /*4b740*/  PRMT R0, R29, 0x7632, R0 ;  /* 0x000076321d007816 */ /* 0x004fe20000000000 */
[----:B---3--:R0:W-:Y:S01]  /*4b750*/  @P3 STG.E.U16 [R18.64], R17 ;  /* 0x0000001112003986 */ /* 0x0081e2000c101506 */
[C---:B------:R-:W-:Y:S02]  /*4b760*/  ISETP.LT.AND P3, PT, R10.reuse, c[0x0][0x178], !P5 ;  /* 0x00005e000a007a0c */ /* 0x040fe40006f61270 */
[----:B------:R-:W-:Y:S01]  /*4b770*/  ISETP.LT.AND P5, PT, R27, c[0x0][0x178], !P5 ;  /* 0x00005e001b007a0c */ /* 0x000fe20006fa1270 */
[----:B------:R1:W-:Y:S01]  /*4b780*/  @P6 STG.E.U16 [R4.64], R29 ;  /* 0x0000001d04006986 */ /* 0x0003e2000c101506 */
[----:B------:R-:W-:Y:S02]  /*4b790*/  ISETP.LT.AND P6, PT, R10, c[0x0][0x178], !P0 ;  /* 0x00005e000a007a0c */ /* 0x000fe400047c1270 */
[----:B0-----:R-:W-:-:S02]  /*4b7a0*/  IADD3 R19, R6, c[0x0][0x198], RZ ;  /* 0x0000660006137a10 */ /* 0x001fc40007ffe0ff */
[----:B------:R-:W-:Y:S02]  /*4b7b0*/  PRMT R18, R17, 0x7632, R18 ;  /* 0x0000763211127816 */ /* 0x000fe40000000012 */
[C---:B------:R-:W-:Y:S01]  /*4b7c0*/  IADD3 R6, R19.reuse, c[0x0][0x198], RZ ;  /* 0x0000660013067a10 */ /* 0x040fe20007ffe0ff */
[----:B------:R-:W-:Y:S01]  /*4b7d0*/  IMAD.WIDE R16, R19, 0x2, R2 ;  /* 0x0000000213107825 */ /* 0x000fe200078e0202 */
[----:B------:R-:W-:Y:S01]  /*4b7e0*/  ISETP.LT.AND P0, PT, R27, c[0x0][0x178], !P0 ;  /* 0x00005e001b007a0c */ /* 0x000fe20004701270 */
[----:B-1----:R-:W2:Y:S02]  /*4b7f0*/  LDL.LU R29, [R1+0x3c] ;  /* 0x00003c00011d7983 */ /* 0x002ea40000300800 */
[----:B------:R-:W-:Y:S02]  /*4b800*/  IMAD.WIDE R4, R19, 0x2, R24 ;  /* 0x0000000213047825 */ /* 0x000fe400078e0218 */
[----:B------:R0:W-:Y:S04]  /*4b810*/  @P3 STG.E.U16 [R16.64], R18 ;  /* 0x0000001210003986 */ /* 0x0001e8000c101506 */
[----:B------:R1:W-:Y:S01]  /*4b820*/  @P5 STG.E.U16 [R4.64], R0 ;  /* 0x0000000004005986 */ /* 0x0003e2000c101506 */
[----:B0-----:R-:W-:-:S05]  /*4b830*/  IMAD.WIDE R16, R6, 0x2, R2 ;  /* 0x0000000206107825 */ /* 0x001fca00078e0202 */
[----:B-----5:R0:W-:Y:S01]  /*4b840*/  @P6 STG.E.U16 [R16.64], R21 ;  /* 0x0000001510006986 */ /* 0x0201e2000c101506 */
[----:B------:R-:W-:Y:S01]  /*4b850*/  ISETP.LT.AND P6, PT, R10, c[0x0][0x178], !P2 ;  /* 0x00005e000a007a0c */ /* 0x000fe200057c1270 */
[C---:B-1----:R-:W-:Y:S01]  /*4b860*/  IMAD.WIDE R4, R6.reuse, 0x2, R24 ;  /* 0x0000000206047825 */ /* 0x042fe200078e0218 */
[----:B------:R-:W-:Y:S02]  /*4b870*/  ISETP.LT.AND P2, PT, R27, c[0x0][0x178], !P2 ;  /* 0x00005e001b007a0c */ /* 0x000fe40005741270 */
[----:B------:R-:W-:Y:S02]  /*4b880*/  PRMT R0, R21, 0x7632, R0 ;  /* 0x0000763215007816 */ /* 0x000fe40000000000 */
[----:B----4-:R1:W-:Y:S01]  /*4b890*/  @P0 STG.E.U16 [R4.64], R23 ;  /* 0x0000001704000986 */ /* 0x0103e2000c101506 */
[----:B0-----:R-:W-:Y:S02]  /*4b8a0*/  IADD3 R16, R6, c[0x0][0x198], RZ ;  /* 0x0000660006107a10 */ /* 0x001fe40007ffe0ff */
[----:B------:R-:W-:-:S02]  /*4b8b0*/  ISETP.GE.AND P3, PT, R20, c[0x0][0x17c], PT ;  /* 0x00005f0014007a0c */ /* 0x000fc40003f66270 */
[----:B------:R-:W-:Y:S02]  /*4b8c0*/  IADD3 R21, R11, 0x3a, RZ ;  /* 0x0000003a0b157810 */ /* 0x000fe40007ffe0ff */
[C---:B------:R-:W-:Y:S01]  /*4b8d0*/  IADD3 R6, R16.reuse, c[0x0][0x198], RZ ;  /* 0x0000660010067a10 */ /* 0x040fe20007ffe0ff */
[C---:B-1----:R-:W-:Y:S01]  /*4b8e0*/  IMAD.WIDE R4, R16.reuse, 0x2, R2 ;  /* 0x0000000210047825 */ /* 0x042fe200078e0202 */
[----:B------:R-:W-:Y:S02]  /*4b8f0*/  PRMT R20, R23, 0x7632, R20 ;  /* 0x0000763217147816 */ /* 0x000fe40000000014 */
[----:B------:R-:W3:Y:S01]  /*4b900*/  LDL.LU R23, [R1+0x4c] ;  /* 0x00004c0001177983 */ /* 0x000ee20000300800 */
[----:B------:R-:W-:-:S03]  /*4b910*/  IMAD.WIDE R16, R16, 0x2, R24 ;  /* 0x0000000210107825 */ /* 0x000fc600078e0218 */
[----:B------:R-:W-:Y:S01]  /*4b920*/  @P6 STG.E.U16 [R4.64], R0 ;  /* 0x0000000004006986 */ /* 0x000fe2000c101506 */
[----:B------:R-:W-:-:S03]  /*4b930*/  ISETP.GE.AND P6, PT, R21, c[0x0][0x17c], PT ;  /* 0x00005f0015007a0c */ /* 0x000fc60003fc6270 */
[----:B------:R-:W4:Y:S04]  /*4b940*/  LDL.LU R21, [R1+0x20c] ;  /* 0x00020c0001157983 */ /* 0x000f280000300800 */
[----:B------:R0:W-:Y:S04]  /*4b950*/  @P2 STG.E.U16 [R16.64], R20 ;  /* 0x0000001410002986 */ /* 0x0001e8000c101506 */
[----:B0-----:R-:W5:Y:S01]  /*4b960*/  LDL.LU R17, [R1+0x18c] ;  /* 0x00018c0001117983 */ /* 0x001f620000300800 */
[----:B------:R-:W-:Y:S02]  /*4b970*/  ISETP.LT.AND P0, PT, R10, c[0x0][0x178], !P1 ;  /* 0x00005e000a007a0c */ /* 0x000fe40004f01270 */
[----:B------:R-:W-:-:S02]  /*4b980*/  IADD3 R18, R11, 0x39, RZ ;  /* 0x000000390b127810 */ /* 0x000fc40007ffe0ff */
[----:B------:R-:W-:Y:S02]  /*4b990*/  IADD3 R22, R11, 0x37, RZ ;  /* 0x000000370b167810 */ /* 0x000fe40007ffe0ff */
[----:B------:R-:W-:Y:S02]  /*4b9a0*/  ISETP.LT.AND P1, PT, R27, c[0x0][0x178], !P1 ;  /* 0x00005e001b007a0c */ /* 0x000fe40004f21270 */
[----:B------:R-:W-:Y:S01]  /*4b9b0*/  ISETP.GE.AND P5, PT, R18, c[0x0][0x17c], PT ;  /* 0x00005f0012007a0c */ /* 0x000fe20003fa6270 */
[----:B------:R-:W-:Y:S01]  /*4b9c0*/  IMAD.WIDE R18, R6, 0x2, R2 ;  /* 0x0000000206127825 */ /* 0x000fe200078e0202 */
[----:B------:R-:W-:-:S03]  /*4b9d0*/  ISETP.GE.AND P4, PT, R22, c[0x0][0x17c], PT ;  /* 0x00005f0016007a0c */ /* 0x000fc60003f86270 */
[----:B------:R-:W-:Y:S01]  /*4b9e0*/  IMAD.WIDE R4, R6, 0x2, R24 ;  /* 0x0000000206047825 */ /* 0x000fe200078e0218 */
[----:B------:R-:W-:Y:S02]  /*4b9f0*/  IADD3 R20, R11, 0x3c, RZ ;  /* 0x0000003c0b147810 */ /* 0x000fe40007ffe0ff */
[----:B--2---:R-:W-:Y:S01]  /*4ba00*/  PRMT R0, R29, 0x7632, R0 ;  /* 0x000076321d007816 */ /* 0x004fe20000000000 */
[----:B-----5:R0:W-:Y:S01]  /*4ba10*/  @P0 STG.E.U16 [R18.64], R17 ;  /* 0x0000001112000986 */ /* 0x0201e2000c101506 */
        /* <DEDUP_REMOVED lines=14> */
[----:B----4-:R0:W-:Y:S01]  /*4bb00*/  @P1 STG.E.U16 [R16.64], R21 ;  /* 0x0000001510001986 */ /* 0x0101e2000c101506 */
[----:B------:R-:W-:Y:S01]  /*4bb10*/  ISETP.LT.AND P1, PT, R10, c[0x0][0x178], !P5 ;  /* 0x00005e000a007a0c */ /* 0x000fe20006f21270 */
[C---:B-1----:R-:W-:Y:S01]  /*4bb20*/  IMAD.WIDE R4, R6.reuse, 0x2, R24 ;  /* 0x0000000206047825 */ /* 0x042fe200078e0218 */
[----:B------:R-:W-:Y:S02]  /*4bb30*/  ISETP.LT.AND P5, PT, R27, c[0x0][0x178], !P5 ;  /* 0x00005e001b007a0c */ /* 0x000fe40006fa1270 */
[----:B------:R-:W-:Y:S02]  /*4bb40*/  PRMT R0, R21, 0x7632, R0 ;  /* 0x0000763215007816 */ /* 0x000fe40000000000 */
[----:B---3--:R1:W-:Y:S01]  /*4bb50*/  @P3 STG.E.U16 [R4.64], R23 ;  /* 0x0000001704003986 */ /* 0x0083e2000c101506 */
        /* <DEDUP_REMOVED lines=21> */
[----:B------:R-:W-:-:S04]  /*4bcb0*/  IADD3 R22, R11, 0x3f, RZ ;  /* 0x0000003f0b167810 */ /* 0x000fc80007ffe0ff */
[----:B------:R-:W-:Y:S02]  /*4bcc0*/  ISETP.GE.AND P5, PT, R22, c[0x0][0x17c], PT ;  /* 0x00005f0016007a0c */ /* 0x000fe40003fa6270 */
[----:B------:R-:W-:Y:S02]  /*4bcd0*/  IADD3 R22, R11, 0x43, RZ ;  /* 0x000000430b167810 */ /* 0x000fe40007ffe0ff */
[----:B--2---:R-:W-:Y:S01]  /*4bce0*/  PRMT R0, R29, 0x7632, R0 ;  /* 0x000076321d007816 */ /* 0x004fe20000000000 */
[----:B-----5:R0:W-:Y:S01]  /*4bcf0*/  @P3 STG.E.U16 [R18.64], R17 ;  /* 0x0000001112003986 */ /* 0x0201e2000c101506 */
[C---:B------:R-:W-:Y:S02]  /*4bd00*/  ISETP.LT.AND P3, PT, R10.reuse, c[0x0][0x178], !P2 ;  /* 0x00005e000a007a0c */ /* 0x040fe40005761270 */
[----:B------:R-:W-:Y:S01]  /*4bd10*/  ISETP.LT.AND P2, PT, R27, c[0x0][0x178], !P2 ;  /* 0x00005e001b007a0c */ /* 0x000fe20005741270 */
[----:B------:R1:W-:Y:S01]  /*4bd20*/  @P6 STG.E.U16 [R4.64], R29 ;  /* 0x0000001d04006986 */ /* 0x0003e2000c101506 */
[----:B------:R-:W-:-:S02]  /*4bd30*/  ISETP.LT.AND P6, PT, R10, c[0x0][0x178], !P0 ;  /* 0x00005e000a007a0c */ /* 0x000fc400047c1270 */
[----:B0-----:R-:W-:Y:S02]  /*4bd40*/  IADD3 R19, R6, c[0x0][0x198], RZ ;  /* 0x0000660006137a10 */ /* 0x001fe40007ffe0ff */
        /* <DEDUP_REMOVED lines=16> */
[----:B------:R-:W-:-:S02]  /*4be50*/  PRMT R6, R23, 0x7632, R6 ;  /* 0x0000763217067816 */ /* 0x000fc40000000006 */
[C---:B------:R-:W-:Y:S01]  /*4be60*/  IADD3 R21, R16.reuse, c[0x0][0x198], RZ ;  /* 0x0000660010157a10 */ /* 0x040fe20007ffe0ff */
[C---:B-1----:R-:W-:Y:S01]  /*4be70*/  IMAD.WIDE R4, R16.reuse, 0x2, R2 ;  /* 0x0000000210047825 */ /* 0x042fe200078e0202 */
[----:B------:R-:W3:Y:S03]  /*4be80*/  LDL.LU R23, [R1+0x80] ;  /* 0x0000800001177983 */ /* 0x000ee60000300800 */
[----:B------:R-:W-:Y:S01]  /*4be90*/  IMAD.WIDE R16, R16, 0x2, R24 ;  /* 0x0000000210107825 */ /* 0x000fe200078e0218 */
[----:B------:R0:W-:Y:S04]  /*4bea0*/  @P6 STG.E.U16 [R4.64], R0 ;  /* 0x0000000004006986 */ /* 0x0001e8000c101506 */
[----:B------:R1:W-:Y:S01]  /*4beb0*/  @P4 STG.E.U16 [R16.64], R6 ;  /* 0x0000000610004986 */ /* 0x0003e2000c101506 */
[----:B------:R-:W-:-:S03]  /*4bec0*/  ISETP.GE.AND P4, PT, R22, c[0x0][0x17c], PT ;  /* 0x00005f0016007a0c */ /* 0x000fc60003f86270 */
[----:B------:R-:W4:Y:S01]  /*4bed0*/  LDL.LU R22, [R1+0x90] ;  /* 0x0000900001167983 */ /* 0x000f220000300800 */
[----:B------:R-:W-:Y:S02]  /*4bee0*/  ISETP.LT.AND P0, PT, R10, c[0x0][0x178], !P1 ;  /* 0x00005e000a007a0c */ /* 0x000fe40004f01270 */
[----:B------:R-:W-:Y:S02]  /*4bef0*/  IADD3 R18, R11, 0x41, RZ ;  /* 0x000000410b127810 */ /* 0x000fe40007ffe0ff */
[----:B------:R-:W-:Y:S02]  /*4bf00*/  ISETP.LT.AND P1, PT, R27, c[0x0][0x178], !P1 ;  /* 0x00005e001b007a0c */ /* 0x000fe40004f21270 */
[----:B------:R-:W-:Y:S01]  /*4bf10*/  ISETP.GE.AND P2, PT, R18, c[0x0][0x17c], PT ;  /* 0x00005f0012007a0c */ /* 0x000fe20003f46270 */
[----:B------:R-:W-:Y:S01]  /*4bf20*/  IMAD.WIDE R18, R21, 0x2, R2 ;  /* 0x0000000215127825 */ /* 0x000fe200078e0202 */
[----:B------:R-:W-:-:S03]  /*4bf30*/  IADD3 R20, R11, 0x40, RZ ;  /* 0x000000400b147810 */ /* 0x000fc60007ffe0ff */
[----:B0-----:R-:W-:Y:S01]  /*4bf40*/  IMAD.WIDE R4, R21, 0x2, R24 ;  /* 0x0000000215047825 */ /* 0x001fe200078e0218 */
[----:B------:R-:W-:Y:S02]  /*4bf50*/  ISETP.GE.AND P3, PT, R20, c[0x0][0x17c], PT ;  /* 0x00005f0014007a0c */ /* 0x000fe40003f66270 */
[----:B------:R-:W-:Y:S02]  /*4bf60*/  IADD3 R20, R11, 0x42, RZ ;  /* 0x000000420b147810 */ /* 0x000fe40007ffe0ff */
[----:B------:R-:W-:Y:S02]  /*4bf70*/  IADD3 R0, R21, c[0x0][0x198], RZ ;  /* 0x0000660015007a10 */ /* 0x000fe40007ffe0ff */
[----:B------:R-:W-:-:S03]  /*4bf80*/  ISETP.GE.AND P6, PT, R20, c[0x0][0x17c], PT ;  /* 0x00005f0014007a0c */ /* 0x000fc60003fc6270 */
[----:B-1----:R-:W-:Y:S01]  /*4bf90*/  IMAD.WIDE R16, R0, 0x2, R24 ;  /* 0x0000000200107825 */ /* 0x002fe200078e0218 */
[----:B--2---:R0:W-:Y:S01]  /*4bfa0*/  @P0 STG.E.U16 [R18.64], R29 ;  /* 0x0000001d12000986 */ /* 0x0041e2000c101506 */
[C---:B------:R-:W-:Y:S02]  /*4bfb0*/  ISETP.LT.AND P0, PT, R10.reuse, c[0x0][0x178], !P5 ;  /* 0x00005e000a007a0c */ /* 0x040fe40006f01270 */
[----:B------:R-:W-:Y:S02]  /*4bfc0*/  PRMT R6, R29, 0x7632, R6 ;  /* 0x000076321d067816 */ /* 0x000fe40000000006 */
[----:B------:R-:W-:Y:S01]  /*4bfd0*/  ISETP.LT.AND P5, PT, R27, c[0x0][0x178], !P5 ;  /* 0x00005e001b007a0c */ /* 0x000fe20006fa1270 */
[----:B------:R1:W-:Y:S01]  /*4bfe0*/  @P1 STG.E.U16 [R4.64], R7 ;  /* 0x0000000704001986 */ /* 0x0003e2000c101506 */
[----:B------:R-:W-:-:S03]  /*4bff0*/  ISETP.LT.AND P1, PT, R10, c[0x0][0x178], !P3 ;  /* 0x00005e000a007a0c */ /* 0x000fc60005f21270 */
[----:B0-----:R-:W2:Y:S01]  /*4c000*/  LDL.LU R29, [R1+0xc0] ;  /* 0x0000c000011d7983 */ /* 0x001ea20000300800 */
[----:B------:R-:W-:-:S03]  /*4c010*/  ISETP.LT.AND P3, PT, R27, c[0x0][0x178], !P3 ;  /* 0x00005e001b007a0c */ /* 0x000fc60005f61270 */
[----:B------:R-:W5:Y:S01]  /*4c020*/  LDL.LU R20, [R1+0x70] ;  /* 0x0000700001147983 */ /* 0x000f620000300800 */
[C---:B-1----:R-:W-:Y:S01]  /*4c030*/  IMAD.WIDE R4, R0.reuse, 0x2, R2 ;  /* 0x0000000200047825 */ /* 0x042fe200078e0202 */
[----:B------:R-:W-:Y:S02]  /*4c040*/  IADD3 R0, R0, c[0x0][0x198], RZ ;  /* 0x0000660000007a10 */ /* 0x000fe40007ffe0ff */
[----:B------:R-:W-:Y:S02]  /*4c050*/  PRMT R18, R7, 0x7632, R18 ;  /* 0x0000763207127816 */ /* 0x000fe40000000012 */
[----:B------:R-:W-:Y:S01]  /*4c060*/  IADD3 R7, R11, 0x44, RZ ;  /* 0x000000440b077810 */ /* 0x000fe20007ffe0ff */
[----:B------:R0:W-:Y:S03]  /*4c070*/  @P0 STG.E.U16 [R4.64], R6 ;  /* 0x0000000604000986 */ /* 0x0001e6000c101506 */
[----:B------:R-:W-:Y:S01]  /*4c080*/  ISETP.GE.AND P0, PT, R7, c[0x0][0x17c], PT ;  /* 0x00005f0007007a0c */ /* 0x000fe20003f06270 */
[----:B------:R1:W-:Y:S01]  /*4c090*/  @P5 STG.E.U16 [R16.64], R18 ;  /* 0x0000001210005986 */ /* 0x0003e2000c101506 */
[----:B0-----:R-:W-:Y:S01]  /*4c0a0*/  IMAD.WIDE R4, R0, 0x2, R2 ;  /* 0x0000000200047825 */ /* 0x001fe200078e0202 */
[----:B-1----:R-:W-:-:S03]  /*4c0b0*/  IADD3 R16, R11, 0x45, RZ ;  /* 0x000000450b107810 */ /* 0x002fc60007ffe0ff */
[----:B------:R-:W-:Y:S01]  /*4c0c0*/  IMAD.WIDE R6, R0, 0x2, R24 ;  /* 0x0000000200067825 */ /* 0x000fe200078e0218 */
[----:B----4-:R0:W-:Y:S01]  /*4c0d0*/  @P1 STG.E.U16 [R4.64], R22 ;  /* 0x0000001604001986 */ /* 0x0101e2000c101506 */
[----:B------:R-:W-:Y:S02]  /*4c0e0*/  ISETP.GE.AND P1, PT, R16, c[0x0][0x17c], PT ;  /* 0x00005f0010007a0c */ /* 0x000fe40003f26270 */
[----:B------:R-:W-:Y:S01]  /*4c0f0*/  PRMT R17, R22, 0x7632, R17 ;  /* 0x0000763216117816 */ /* 0x000fe20000000011 */
[----:B---3--:R1:W-:Y:S01]  /*4c100*/  @P3 STG.E.U16 [R6.64], R23 ;  /* 0x0000001706003986 */ /* 0x0083e2000c101506 */
[----:B------:R-:W-:-:S03]  /*4c110*/  PRMT R16, R23, 0x7632, R16 ;  /* 0x0000763217107816 */ /* 0x000fc60000000010 */
[----:B0-----:R-:W3:Y:S04]  /*4c120*/  LDL.LU R22, [R1+0xd0] ;  /* 0x0000d00001167983 */ /* 0x001ee80000300800 */
[----:B-1----:R-:W4:Y:S01]  /*4c130*/  LDL.LU R23, [R1+0xb0] ;  /* 0x0000b00001177983 */ /* 0x002f220000300800 */
[----:B------:R-:W-:Y:S02]  /*4c140*/  ISETP.LT.AND P5, PT, R10, c[0x0][0x178], !P2 ;  /* 0x00005e000a007a0c */ /* 0x000fe400057a1270 */
[----:B------:R-:W-:Y:S02]  /*4c150*/  ISETP.LT.AND P2, PT, R27, c[0x0][0x178], !P2 ;  /* 0x00005e001b007a0c */ /* 0x000fe40005741270 */
[----:B------:R-:W-:Y:S02]  /*4c160*/  IADD3 R0, R0, c[0x0][0x198], RZ ;  /* 0x0000660000007a10 */ /* 0x000fe40007ffe0ff */
[----:B------:R-:W-:-:S03]  /*4c170*/  ISETP.LT.AND P3, PT, R10, c[0x0][0x178], !P6 ;  /* 0x00005e000a007a0c */ /* 0x000fc60007761270 */
[----:B------:R-:W-:-:S04]  /*4c180*/  IMAD.WIDE R4, R0, 0x2, R2 ;  /* 0x0000000200047825 */ /* 0x000fc800078e0202 */
[C---:B------:R-:W-:Y:S01]  /*4c190*/  IMAD.WIDE R6, R0.reuse, 0x2, R24 ;  /* 0x0000000200067825 */ /* 0x040fe200078e0218 */
[----:B------:R-:W-:Y:S01]  /*4c1a0*/  IADD3 R0, R0, c[0x0][0x198], RZ ;  /* 0x0000660000007a10 */ /* 0x000fe20007ffe0ff */
[----:B------:R0:W-:Y:S01]  /*4c1b0*/  @P5 STG.E.U16 [R4.64], R17 ;  /* 0x0000001104005986 */ /* 0x0001e2000c101506 */
[----:B------:R-:W-:-:S03]  /*4c1c0*/  ISETP.LT.AND P6, PT, R27, c[0x0][0x178], !P6 ;  /* 0x00005e001b007a0c */ /* 0x000fc600077c1270 */
[----:B------:R1:W-:Y:S01]  /*4c1d0*/  @P2 STG.E.U16 [R6.64], R16 ;  /* 0x0000001006002986 */ /* 0x0003e2000c101506 */
[----:B------:R-:W-:Y:S01]  /*4c1e0*/  ISETP.LT.AND P2, PT, R10, c[0x0][0x178], !P4 ;  /* 0x00005e000a007a0c */ /* 0x000fe20006741270 */
[C---:B0-----:R-:W-:Y:S01]  /*4c1f0*/  IMAD.WIDE R4, R0.reuse, 0x2, R2 ;  /* 0x0000000200047825 */ /* 0x041fe200078e0202 */
[----:B-1----:R-:W-:Y:S02]  /*4c200*/  IADD3 R6, R11, 0x47, RZ ;  /* 0x000000470b067810 */ /* 0x002fe40007ffe0ff */
[----:B------:R-:W-:Y:S02]  /*4c210*/  IADD3 R16, R0, c[0x0][0x198], RZ ;  /* 0x0000660000107a10 */ /* 0x000fe40007ffe0ff */
[----:B------:R-:W-:Y:S02]  /*4c220*/  ISETP.LT.AND P4, PT, R27, c[0x0][0x178], !P4 ;  /* 0x00005e001b007a0c */ /* 0x000fe40006781270 */
[----:B------:R-:W-:-:S04]  /*4c230*/  IADD3 R17, R11, 0x46, RZ ;  /* 0x000000460b117810 */ /* 0x000fc80007ffe0ff */
[----:B------:R-:W-:Y:S01]  /*4c240*/  ISETP.GE.AND P5, PT, R17, c[0x0][0x17c], PT ;  /* 0x00005f0011007a0c */ /* 0x000fe20003fa6270 */
[----:B--2---:R0:W-:Y:S01]  /*4c250*/  @P3 STG.E.U16 [R4.64], R29 ;  /* 0x0000001d04003986 */ /* 0x0041e2000c101506 */
[----:B------:R-:W-:Y:S01]  /*4c260*/  ISETP.GE.AND P3, PT, R6, c[0x0][0x17c], PT ;  /* 0x00005f0006007a0c */ /* 0x000fe20003f66270 */
[----:B------:R-:W-:-:S04]  /*4c270*/  IMAD.WIDE R6, R16, 0x2, R2 ;  /* 0x0000000210067825 */ /* 0x000fc800078e0202 */
[----:B0-----:R-:W-:Y:S01]  /*4c280*/  IMAD.WIDE R4, R0, 0x2, R24 ;  /* 0x0000000200047825 */ /* 0x001fe200078e0218 */
[----:B------:R-:W-:Y:S02]  /*4c290*/  PRMT R0, R29, 0x7632, R0 ;  /* 0x000076321d007816 */ /* 0x000fe40000000000 */
[----:B-----5:R-:W-:Y:S01]  /*4c2a0*/  PRMT R18, R20, 0x7632, R18 ;  /* 0x0000763214127816 */ /* 0x020fe20000000012 */
[----:B------:R-:W2:Y:S04]  /*4c2b0*/  LDL.LU R29, [R1+0xa0] ;  /* 0x0000a000011d7983 */ /* 0x000ea80000300800 */
[----:B------:R0:W-:Y:S01]  /*4c2c0*/  @P6 STG.E.U16 [R4.64], R20 ;  /* 0x0000001404006986 */ /* 0x0001e2000c101506 */
[----:B------:R-:W-:Y:S02]  /*4c2d0*/  ISETP.LT.AND P6, PT, R10, c[0x0][0x178], !P0 ;  /* 0x00005e000a007a0c */ /* 0x000fe400047c1270 */
[----:B------:R-:W-:Y:S01]  /*4c2e0*/  ISETP.LT.AND P0, PT, R27, c[0x0][0x178], !P0 ;  /* 0x00005e001b007a0c */ /* 0x000fe20004701270 */
[----:B------:R1:W-:Y:S01]  /*4c2f0*/  @P2 STG.E.U16 [R6.64], R0 ;  /* 0x0000000006002986 */ /* 0x0003e2000c101506 */
[C---:B0-----:R-:W-:Y:S01]  /*4c300*/  IMAD.WIDE R4, R16.reuse, 0x2, R24 ;  /* 0x0000000210047825 */ /* 0x041fe200078e0218 */
[----:B-1----:R-:W-:-:S04]  /*4c310*/  IADD3 R0, R16, c[0x0][0x198], RZ ;  /* 0x0000660010007a10 */ /* 0x002fc80007ffe0ff */
[----:B------:R-:W-:Y:S01]  /*4c320*/  @P4 STG.E.U16 [R4.64], R18 ;  /* 0x0000001204004986 */ /* 0x000fe2000c101506 */
[----:B------:R-:W-:-:S04]  /*4c330*/  IMAD.WIDE R6, R0, 0x2, R2 ;  /* 0x0000000200067825 */ /* 0x000fc800078e0202 */
[----:B------:R-:W-:Y:S01]  /*4c340*/  IMAD.WIDE R16, R0, 0x2, R24 ;  /* 0x0000000200107825 */ /* 0x000fe200078e0218 */
[----:B---3--:R0:W-:Y:S04]  /*4c350*/  @P6 STG.E.U16 [R6.64], R22 ;  /* 0x0000001606006986 */ /* 0x0081e8000c101506 */
[----:B----4-:R1:W-:Y:S01]  /*4c360*/  @P0 STG.E.U16 [R16.64], R23 ;  /* 0x0000001710000986 */ /* 0x0103e2000c101506 */
[----:B------:R-:W-:Y:S02]  /*4c370*/  ISETP.LT.AND P0, PT, R10, c[0x0][0x178], !P1 ;  /* 0x00005e000a007a0c */ /* 0x000fe40004f01270 */
[----:B0-----:R-:W-:Y:S02]  /*4c380*/  IADD3 R6, R0, c[0x0][0x198], RZ ;  /* 0x0000660000067a10 */ /* 0x001fe40007ffe0ff */
[----:B------:R-:W-:-:S03]  /*4c390*/  PRMT R0, R22, 0x7632, R0 ;  /* 0x0000763216007816 */ /* 0x000fc60000000000 */
[----:B------:R-:W-:Y:S01]  /*4c3a0*/  IMAD.WIDE R4, R6, 0x2, R2 ;  /* 0x0000000206047825 */ /* 0x000fe200078e0202 */
[----:B------:R-:W-:Y:S02]  /*4c3b0*/  PRMT R21, R23, 0x7632, R21 ;  /* 0x0000763217157816 */ /* 0x000fe40000000015 */
[----:B-1----:R-:W3:Y:S04]  /*4c3c0*/  LDL.LU R23, [R1+0xf0] ;  /* 0x0000f00001177983 */ /* 0x002ee80000300800 */
[----:B------:R0:W-:Y:S04]  /*4c3d0*/  @P0 STG.E.U16 [R4.64], R0 ;  /* 0x0000000004000986 */ /* 0x0001e8000c101506 */
[----:B0-----:R-:W4:Y:S01]  /*4c3e0*/  LDL.LU R5, [R1+0x100] ;  /* 0x0001000001057983 */ /* 0x001f220000300800 */
[----:B------:R-:W-:-:S02]  /*4c3f0*/  IADD3 R20, R11, 0x49, RZ ;  /* 0x000000490b147810 */ /* 0x000fc40007ffe0ff */
[C---:B------:R-:W-:Y:S02]  /*4c400*/  ISETP.LT.AND P1, PT, R27.reuse, c[0x0][0x178], !P1 ;  /* 0x00005e001b007a0c */ /* 0x040fe40004f21270 */
[----:B------:R-:W-:Y:S02]  /*4c410*/  ISETP.LT.AND P6, PT, R10, c[0x0][0x178], !P5 ;  /* 0x00005e000a007a0c */ /* 0x000fe40006fc1270 */
[----:B------:R-:W-:Y:S02]  /*4c420*/  ISETP.GE.AND P4, PT, R20, c[0x0][0x17c], PT ;  /* 0x00005f0014007a0c */ /* 0x000fe40003f86270 */
[C---:B------:R-:W-:Y:S01]  /*4c430*/  IADD3 R20, R6.reuse, c[0x0][0x198], RZ ;  /* 0x0000660006147a10 */ /* 0x040fe20007ffe0ff */
[----:B------:R-:W-:Y:S01]  /*4c440*/  IMAD.WIDE R6, R6, 0x2, R24 ;  /* 0x0000000206067825 */ /* 0x000fe200078e0218 */
[----:B------:R-:W-:-:S03]  /*4c450*/  ISETP.LT.AND P5, PT, R27, c[0x0][0x178], !P5 ;  /* 0x00005e001b007a0c */ /* 0x000fc60006fa1270 */
[C---:B------:R-:W-:Y:S01]  /*4c460*/  IMAD.WIDE R16, R20.reuse, 0x2, R2 ;  /* 0x0000000214107825 */ /* 0x040fe200078e0202 */
[----:B------:R-:W-:Y:S01]  /*4c470*/  IADD3 R19, R11, 0x48, RZ ;  /* 0x000000480b137810 */ /* 0x000fe20007ffe0ff */
[----:B------:R0:W-:Y:S03]  /*4c480*/  @P1 STG.E.U16 [R6.64], R21 ;  /* 0x0000001506001986 */ /* 0x0001e6000c101506 */
[----:B------:R-:W-:Y:S01]  /*4c490*/  ISETP.GE.AND P2, PT, R19, c[0x0][0x17c], PT ;  /* 0x00005f0013007a0c */ /* 0x000fe20003f46270 */
[C---:B------:R-:W-:Y:S01]  /*4c4a0*/  IMAD.WIDE R18, R20.reuse, 0x2, R24 ;  /* 0x0000000214127825 */ /* 0x040fe200078e0218 */
[----:B------:R-:W-:Y:S02]  /*4c4b0*/  IADD3 R22, R11, 0x4a, RZ ;  /* 0x0000004a0b167810 */ /* 0x000fe40007ffe0ff */
[----:B0-----:R-:W-:Y:S02]  /*4c4c0*/  IADD3 R6, R20, c[0x0][0x198], RZ ;  /* 0x0000660014067a10 */ /* 0x001fe40007ffe0ff */
[----:B------:R-:W-:-:S02]  /*4c4d0*/  ISETP.GE.AND P0, PT, R22, c[0x0][0x17c], PT ;  /* 0x00005f0016007a0c */ /* 0x000fc40003f06270 */
[----:B------:R-:W5:Y:S01]  /*4c4e0*/  LDL.LU R22, [R1+0x240] ;  /* 0x0002400001167983 */ /* 0x000f620000300800 */
[----:B--2---:R-:W-:-:S03]  /*4c4f0*/  PRMT R0, R29, 0x7632, R0 ;  /* 0x000076321d007816 */ /* 0x004fc60000000000 */
[----:B----4-:R-:W-:Y:S01]  /*4c500*/  @P6 STG.E.U16 [R16.64], R5 ;  /* 0x0000000510006986 */ /* 0x010fe2000c101506 */
[----:B------:R-:W-:-:S03]  /*4c510*/  ISETP.LT.AND P6, PT, R10, c[0x0][0x178], !P3 ;  /* 0x00005e000a007a0c */ /* 0x000fc60005fc1270 */
[----:B------:R0:W-:Y:S02]  /*4c520*/  @P5 STG.E.U16 [R18.64], R29 ;  /* 0x0000001d12005986 */ /* 0x0001e4000c101506 */
[----:B0-----:R-:W-:Y:S01]  /*4c530*/  PRMT R18, R5, 0x7632, R18 ;  /* 0x0000763205127816 */ /* 0x001fe20000000012 */
[----:B------:R-:W-:Y:S01]  /*4c540*/  IMAD.WIDE R4, R6, 0x2, R2 ;  /* 0x0000000206047825 */ /* 0x000fe200078e0202 */
[----:B------:R-:W2:Y:S06]  /*4c550*/  LDL.LU R29, [R1+0xe0] ;  /* 0x0000e000011d7983 */ /* 0x000eac0000300800 */
[----:B------:R0:W-:Y:S04]  /*4c560*/  @P6 STG.E.U16 [R4.64], R18 ;  /* 0x0000001204006986 */ /* 0x0001e8000c101506 */
[----:B0-----:R-:W4:Y:S01]  /*4c570*/  LDL.LU R18, [R1+0x110] ;  /* 0x0001100001127983 */ /* 0x001f220000300800 */
[----:B------:R-:W-:-:S02]  /*4c580*/  ISETP.LT.AND P3, PT, R27, c[0x0][0x178], !P3 ;  /* 0x00005e001b007a0c */ /* 0x000fc40005f61270 */
[----:B------:R-:W-:Y:S02]  /*4c590*/  ISETP.LT.AND P5, PT, R10, c[0x0][0x178], !P2 ;  /* 0x00005e000a007a0c */ /* 0x000fe400057a1270 */
[----:B------:R-:W-:Y:S02]  /*4c5a0*/  ISETP.LT.AND P2, PT, R27, c[0x0][0x178], !P2 ;  /* 0x00005e001b007a0c */ /* 0x000fe40005741270 */
[----:B------:R-:W-:Y:S02]  /*4c5b0*/  IADD3 R16, R11, 0x4b, RZ ;  /* 0x0000004b0b107810 */ /* 0x000fe40007ffe0ff */
[C---:B------:R-:W-:Y:S01]  /*4c5c0*/  IADD3 R20, R6.reuse, c[0x0][0x198], RZ ;  /* 0x0000660006147a10 */ /* 0x040fe20007ffe0ff */
[----:B------:R-:W-:Y:S01]  /*4c5d0*/  IMAD.WIDE R6, R6, 0x2, R24 ;  /* 0x0000000206067825 */ /* 0x000fe200078e0218 */
[----:B------:R-:W-:-:S03]  /*4c5e0*/  ISETP.GE.AND P1, PT, R16, c[0x0][0x17c], PT ;  /* 0x00005f0010007a0c */ /* 0x000fc60003f26270 */
[C---:B------:R-:W-:Y:S01]  /*4c5f0*/  IMAD.WIDE R16, R20.reuse, 0x2, R2 ;  /* 0x0000000214107825 */ /* 0x040fe200078e0202 */
[----:B------:R0:W-:Y:S03]  /*4c600*/  @P3 STG.E.U16 [R6.64], R0 ;  /* 0x0000000006003986 */ /* 0x0001e6000c101506 */
[----:B------:R-:W-:Y:S01]  /*4c610*/  IMAD.WIDE R4, R20, 0x2, R24 ;  /* 0x0000000214047825 */ /* 0x000fe200078e0218 */
[----:B------:R-:W-:Y:S02]  /*4c620*/  ISETP.LT.AND P3, PT, R10, c[0x0][0x178], !P4 ;  /* 0x00005e000a007a0c */ /* 0x000fe40006761270 */
[----:B------:R-:W-:Y:S02]  /*4c630*/  ISETP.LT.AND P4, PT, R27, c[0x0][0x178], !P4 ;  /* 0x00005e001b007a0c */ /* 0x000fe40006781270 */
[C---:B0-----:R-:W-:Y:S02]  /*4c640*/  IADD3 R0, R11.reuse, 0x4d, RZ ;  /* 0x0000004d0b007810 */ /* 0x041fe40007ffe0ff */
[----:B------:R-:W-:-:S04]  /*4c650*/  IADD3 R19, R11, 0x4c, RZ ;  /* 0x0000004c0b137810 */ /* 0x000fc80007ffe0ff */
[----:B------:R-:W-:Y:S01]  /*4c660*/  ISETP.GE.AND P6, PT, R19, c[0x0][0x17c], PT ;  /* 0x00005f0013007a0c */ /* 0x000fe20003fc6270 */
[----:B----4-:R0:W-:Y:S01]  /*4c670*/  @P5 STG.E.U16 [R16.64], R18 ;  /* 0x0000001210005986 */ /* 0x0101e2000c101506 */
[----:B------:R-:W-:Y:S02]  /*4c680*/  ISETP.GE.AND P5, PT, R0, c[0x0][0x17c], PT ;  /* 0x00005f0000007a0c */ /* 0x000fe40003fa6270 */
[----:B------:R-:W-:Y:S01]  /*4c690*/  IADD3 R0, R20, c[0x0][0x198], RZ ;  /* 0x0000660014007a10 */ /* 0x000fe20007ffe0ff */
[----:B---3--:R1:W-:Y:S01]  /*4c6a0*/  @P2 STG.E.U16 [R4.64], R23 ;  /* 0x0000001704002986 */ /* 0x0083e2000c101506 */
[----:B------:R-:W-:Y:S02]  /*4c6b0*/  ISETP.LT.AND P2, PT, R10, c[0x0][0x178], !P0 ;  /* 0x00005e000a007a0c */ /* 0x000fe40004741270 */
[----:B0-----:R-:W-:Y:S02]  /*4c6c0*/  PRMT R17, R23, 0x7632, R17 ;  /* 0x0000763217117816 */ /* 0x001fe40000000011 */
[----:B-1----:R-:W3:Y:S01]  /*4c6d0*/  LDL.LU R23, [R1+0x250] ;  /* 0x0002500001177983 */ /* 0x002ee20000300800 */
[----:B------:R-:W-:Y:S01]  /*4c6e0*/  PRMT R16, R18, 0x7632, R16 ;  /* 0x0000763212107816 */ /* 0x000fe20000000010 */
[C---:B------:R-:W-:Y:S01]  /*4c6f0*/  IMAD.WIDE R6, R0.reuse, 0x2, R2 ;  /* 0x0000000200067825 */ /* 0x040fe200078e0202 */
[----:B------:R-:W-:Y:S01]  /*4c700*/  ISETP.LT.AND P0, PT, R27, c[0x0][0x178], !P0 ;  /* 0x00005e001b007a0c */ /* 0x000fe20004701270 */
[----:B------:R-:W4:Y:S02]  /*4c710*/  LDL.LU R19, [R1+0x130] ;  /* 0x0001300001137983 */ /* 0x000f240000300800 */
[C-C-:B------:R-:W-:Y:S01]  /*4c720*/  IMAD.WIDE R4, R0.reuse, 0x2, R24.reuse ;  /* 0x0000000200047825 */ /* 0x140fe200078e0218 */
[----:B------:R-:W-:Y:S01]  /*4c730*/  IADD3 R0, R0, c[0x0][0x198], RZ ;  /* 0x0000660000007a10 */ /* 0x000fe20007ffe0ff */
[----:B------:R0:W-:Y:S04]  /*4c740*/  @P3 STG.E.U16 [R6.64], R16 ;  /* 0x0000001006003986 */ /* 0x0001e8000c101506 */
[----:B------:R1:W-:Y:S01]  /*4c750*/  @P4 STG.E.U16 [R4.64], R17 ;  /* 0x0000001104004986 */ /* 0x0003e2000c101506 */
[----:B0-----:R-:W-:Y:S01]  /*4c760*/  IADD3 R16, R11, 0x4f, RZ ;  /* 0x0000004f0b107810 */ /* 0x001fe20007ffe0ff */
[----:B------:R-:W-:-:S04]  /*4c770*/  IMAD.WIDE R6, R0, 0x2, R24 ;  /* 0x0000000200067825 */ /* 0x000fc800078e0218 */
[----:B-1----:R-:W-:Y:S01]  /*4c780*/  IMAD.WIDE R4, R0, 0x2, R2 ;  /* 0x0000000200047825 */ /* 0x002fe200078e0202 */
[----:B--2---:R-:W-:-:S04]  /*4c790*/  PRMT R17, R29, 0x7632, R17 ;  /* 0x000076321d117816 */ /* 0x004fc80000000011 */
[----:B-----5:R0:W-:Y:S01]  /*4c7a0*/  @P2 STG.E.U16 [R4.64], R22 ;  /* 0x0000001604002986 */ /* 0x0201e2000c101506 */
[----:B------:R-:W-:Y:S02]  /*4c7b0*/  ISETP.GE.AND P2, PT, R16, c[0x0][0x17c], PT ;  /* 0x00005f0010007a0c */ /* 0x000fe40003f46270 */
[----:B------:R-:W-:Y:S01]  /*4c7c0*/  PRMT R16, R22, 0x7632, R16 ;  /* 0x0000763216107816 */ /* 0x000fe20000000010 */
[----:B------:R1:W-:Y:S04]  /*4c7d0*/  @P0 STG.E.U16 [R6.64], R29 ;  /* 0x0000001d06000986 */ /* 0x0003e8000c101506 */
[----:B0-----:R-:W2:Y:S04]  /*4c7e0*/  LDL.LU R22, [R1+0x260] ;  /* 0x0002600001167983 */ /* 0x001ea80000300800 */
[----:B-1----:R-:W5:Y:S01]  /*4c7f0*/  LDL.LU R29, [R1+0x120] ;  /* 0x00012000011d7983 */ /* 0x002f620000300800 */
[----:B------:R-:W-:-:S02]  /*4c800*/  ISETP.LT.AND P4, PT, R10, c[0x0][0x178], !P1 ;  /* 0x00005e000a007a0c */ /* 0x000fc40004f81270 */
        /* <DEDUP_REMOVED lines=9> */
[----:B------:R-:W-:Y:S02]  /*4c8a0*/  ISETP.LT.AND P1, PT, R10, c[0x0][0x178], !P5 ;  /* 0x00005e000a007a0c */ /* 0x000fe40006f21270 */
[C---:B------:R-:W-:Y:S02]  /*4c8b0*/  IADD3 R18, R11.reuse, 0x4e, RZ ;  /* 0x0000004e0b127810 */ /* 0x040fe40007ffe0ff */
[----:B0-----:R-:W-:Y:S01]  /*4c8c0*/  IADD3 R16, R11, 0x50, RZ ;  /* 0x000000500b107810 */ /* 0x001fe20007ffe0ff */
[----:B------:R-:W-:-:S03]  /*4c8d0*/  IMAD.WIDE R4, R0, 0x2, R2 ;  /* 0x0000000200047825 */ /* 0x000fc600078e0202 */
[----:B------:R-:W-:Y:S02]  /*4c8e0*/  ISETP.GE.AND P4, PT, R16, c[0x0][0x17c], PT ;  /* 0x00005f0010007a0c */ /* 0x000fe40003f86270 */
[----:B-1----:R-:W-:Y:S02]  /*4c8f0*/  IADD3 R6, R11, 0x51, RZ ;  /* 0x000000510b067810 */ /* 0x002fe40007ffe0ff */
[----:B------:R-:W-:Y:S02]  /*4c900*/  IADD3 R16, R0, c[0x0][0x198], RZ ;  /* 0x0000660000107a10 */ /* 0x000fe40007ffe0ff */
[----:B------:R-:W-:Y:S02]  /*4c910*/  ISETP.GE.AND P3, PT, R18, c[0x0][0x17c], PT ;  /* 0x00005f0012007a0c */ /* 0x000fe40003f66270 */
[----:B------:R-:W-:Y:S01]  /*4c920*/  ISETP.LT.AND P5, PT, R27, c[0x0][0x178], !P5 ;  /* 0x00005e001b007a0c */ /* 0x000fe20006fa1270 */
[----:B---3--:R0:W-:Y:S01]  /*4c930*/  @P0 STG.E.U16 [R4.64], R23 ;  /* 0x0000001704000986 */ /* 0x0081e2000c101506 */
[----:B------:R-:W-:Y:S01]  /*4c940*/  ISETP.GE.AND P0, PT, R6, c[0x0][0x17c], PT ;  /* 0x00005f0006007a0c */ /* 0x000fe20003f06270 */
[----:B------:R-:W-:-:S04]  /*4c950*/  IMAD.WIDE R6, R16, 0x2, R2 ;  /* 0x0000000210067825 */ /* 0x000fc800078e0202 */
[----:B0-----:R-:W-:Y:S01]  /*4c960*/  IMAD.WIDE R4, R0, 0x2, R24 ;  /* 0x0000000200047825 */ /* 0x001fe200078e0218 */
[----:B------:R-:W-:Y:S02]  /*4c970*/  PRMT R0, R23, 0x7632, R0 ;  /* 0x0000763217007816 */ /* 0x000fe40000000000 */
[----:B----4-:R-:W-:Y:S01]  /*4c980*/  PRMT R18, R19, 0x7632, R18 ;  /* 0x0000763213127816 */ /* 0x010fe20000000012 */
[----:B------:R-:W3:Y:S04]  /*4c990*/  LDL.LU R23, [R1+0x84] ;  /* 0x0000840001177983 */ /* 0x000ee80000300800 */
        /* <DEDUP_REMOVED lines=9> */
[----:B--2---:R0:W-:Y:S04]  /*4ca30*/  @P6 STG.E.U16 [R6.64], R22 ;  /* 0x0000001606006986 */ /* 0x0041e8000c101506 */
[----:B-----5:R1:W-:Y:S01]  /*4ca40*/  @P3 STG.E.U16 [R16.64], R29 ;  /* 0x0000001d10003986 */ /* 0x0203e2000c101506 */
[----:B------:R-:W-:Y:S02]  /*4ca50*/  ISETP.LT.AND P3, PT, R10, c[0x0][0x178], !P2 ;  /* 0x00005e000a007a0c */ /* 0x000fe40005761270 */
[----:B0-----:R-:W-:Y:S02]  /*4ca60*/  IADD3 R6, R0, c[0x0][0x198], RZ ;  /* 0x0000660000067a10 */ /* 0x001fe40007ffe0ff */
[----:B------:R-:W-:-:S03]  /*4ca70*/  PRMT R0, R22, 0x7632, R0 ;  /* 0x0000763216007816 */ /* 0x000fc60000000000 */
[----:B------:R-:W-:Y:S01]  /*4ca80*/  IMAD.WIDE R4, R6, 0x2, R2 ;  /* 0x0000000206047825 */ /* 0x000fe200078e0202 */
[----:B------:R-:W-:Y:S02]  /*4ca90*/  PRMT R21, R29, 0x7632, R21 ;  /* 0x000076321d157816 */ /* 0x000fe40000000015 */
[----:B-1----:R-:W2:Y:S04]  /*4caa0*/  LDL.LU R29, [R1+0x74] ;  /* 0x00007400011d7983 */ /* 0x002ea80000300800 */
        /* <DEDUP_REMOVED lines=18> */
[----:B---3--:R-:W-:-:S03]  /*4cbd0*/  PRMT R0, R23, 0x7632, R0 ;  /* 0x0000763217007816 */ /* 0x008fc60000000000 */
[----:B----4-:R-:W-:Y:S01]  /*4cbe0*/  @P6 STG.E.U16 [R16.64], R5 ;  /* 0x0000000510006986 */ /* 0x010fe2000c101506 */
[----:B------:R-:W-:-:S03]  /*4cbf0*/  ISETP.LT.AND P6, PT, R10, c[0x0][0x178], !P0 ;  /* 0x00005e000a007a0c */ /* 0x000fc600047c1270 */
[----:B------:R0:W-:Y:S02]  /*4cc00*/  @P4 STG.E.U16 [R18.64], R23 ;  /* 0x0000001712004986 */ /* 0x0001e4000c101506 */
[----:B0-----:R-:W-:Y:S01]  /*4cc10*/  PRMT R18, R5, 0x7632, R18 ;  /* 0x0000763205127816 */ /* 0x001fe20000000012 */
[----:B------:R-:W-:Y:S01]  /*4cc20*/  IMAD.WIDE R4, R6, 0x2, R2 ;  /* 0x0000000206047825 */ /* 0x000fe200078e0202 */
[----:B------:R-:W3:Y:S06]  /*4cc30*/  LDL.LU R23, [R1+0xb4] ;  /* 0x0000b40001177983 */ /* 0x000eec0000300800 */
        /* <DEDUP_REMOVED lines=20> */
[----:B--2---:R1:W-:Y:S01]  /*4cd80*/  @P1 STG.E.U16 [R4.64], R29 ;  /* 0x0000001d04001986 */ /* 0x0043e2000c101506 */
[----:B------:R-:W-:Y:S02]  /*4cd90*/  ISETP.LT.AND P1, PT, R10, c[0x0][0x178], !P3 ;  /* 0x00005e000a007a0c */ /* 0x000fe40005f21270 */
[----:B0-----:R-:W-:Y:S02]  /*4cda0*/  PRMT R17, R29, 0x7632, R17 ;  /* 0x000076321d117816 */ /* 0x001fe40000000011 */
[----:B-1----:R-:W2:Y:S01]  /*4cdb0*/  LDL.LU R29, [R1+0x104] ;  /* 0x00010400011d7983 */ /* 0x002ea20000300800 */
        /* <DEDUP_REMOVED lines=11> */
[----:B---3--:R-:W-:-:S04]  /*4ce70*/  PRMT R17, R23, 0x7632, R17 ;  /* 0x0000763217117816 */ /* 0x008fc80000000011 */
[----:B-----5:R0:W-:Y:S01]  /*4ce80*/  @P1 STG.E.U16 [R4.64], R22 ;  /* 0x0000001604001986 */ /* 0x0201e2000c101506 */
[----:B------:R-:W-:Y:S02]  /*4ce90*/  ISETP.GE.AND P1, PT, R16, c[0x0][0x17c], PT ;  /* 0x00005f0010007a0c */ /* 0x000fe40003f26270 */
[----:B------:R-:W-:Y:S01]  /*4cea0*/  PRMT R16, R22, 0x7632, R16 ;  /* 0x0000763216107816 */ /* 0x000fe20000000010 */
[----:B------:R1:W-:Y:S04]  /*4ceb0*/  @P3 STG.E.U16 [R6.64], R23 ;  /* 0x0000001706003986 */ /* 0x0003e8000c101506 */
[----:B0-----:R-:W3:Y:S04]  /*4cec0*/  LDL.LU R22, [R1+0x114] ;  /* 0x0001140001167983 */ /* 0x001ee80000300800 */
        /* <DEDUP_REMOVED lines=20> */
[----:B--2---:R0:W-:Y:S01]  /*4d010*/  @P3 STG.E.U16 [R4.64], R29 ;  /* 0x0000001d04003986 */ /* 0x0041e2000c101506 */
[----:B------:R-:W-:Y:S01]  /*4d020*/  ISETP.GE.AND P3, PT, R6, c[0x0][0x17c], PT ;  /* 0x00005f0006007a0c */ /* 0x000fe20003f66270 */
[----:B------:R-:W-:-:S04]  /*4d030*/  IMAD.WIDE R6, R16, 0x2, R2 ;  /* 0x0000000210067825 */ /* 0x000fc800078e0202 */
[----:B0-----:R-:W-:Y:S01]  /*4d040*/  IMAD.WIDE R4, R0, 0x2, R24 ;  /* 0x0000000200047825 */ /* 0x001fe200078e0218 */
[----:B------:R-:W-:Y:S02]  /*4d050*/  PRMT R0, R29, 0x7632, R0 ;  /* 0x000076321d007816 */ /* 0x000fe40000000000 */
[----:B----4-:R-:W-:Y:S01]  /*4d060*/  PRMT R18, R19, 0x7632, R18 ;  /* 0x0000763213127816 */ /* 0x010fe20000000012 */
        /* <DEDUP_REMOVED lines=11> */
[----:B-----5:R1:W-:Y:S01]  /*4d120*/  @P0 STG.E.U16 [R16.64], R23 ;  /* 0x0000001710000986 */ /* 0x0203e2000c101506 */
        /* <DEDUP_REMOVED lines=23> */
[----:B------:R-:W5:Y:S04]  /*4d2a0*/  LDL.LU R22, [R1+0x264] ;  /* 0x0002640001167983 */ /* 0x000f680000300800 */
[----:B----4-:R0:W-:Y:S01]  /*4d2b0*/  @P6 STG.E.U16 [R16.64], R5 ;  /* 0x0000000510006986 */ /* 0x0101e2000c101506 */
[----:B------:R-:W-:Y:S02]  /*4d2c0*/  ISETP.LT.AND P6, PT, R10, c[0x0][0x178], !P3 ;  /* 0x00005e000a007a0c */ /* 0x000fe40005fc1270 */
[----:B------:R-:W-:Y:S01]  /*4d2d0*/  PRMT R0, R5, 0x7632, R0 ;  /* 0x0000763205007816 */ /* 0x000fe20000000000 */
[----:B--2---:R1:W-:Y:S01]  /*4d2e0*/  @P5 STG.E.U16 [R18.64], R29 ;  /* 0x0000001d12005986 */ /* 0x0043e2000c101506 */
[----:B0-----:R-:W-:Y:S01]  /*4d2f0*/  IMAD.WIDE R4, R6, 0x2, R2 ;  /* 0x0000000206047825 */ /* 0x001fe200078e0202 */
[----:B-1----:R-:W-:-:S08]  /*4d300*/  IADD3 R19, R11, 0x60, RZ ;  /* 0x000000600b137810 */ /* 0x002fd00007ffe0ff */
[----:B------:R0:W-:Y:S01]  /*4d310*/  @P6 STG.E.U16 [R4.64], R0 ;  /* 0x0000000004006986 */ /* 0x0001e2000c101506 */
[----:B------:R-:W-:Y:S02]  /*4d320*/  PRMT R18, R29, 0x7632, R18 ;  /* 0x000076321d127816 */ /* 0x000fe40000000012 */
[----:B------:R-:W-:Y:S01]  /*4d330*/  ISETP.GE.AND P6, PT, R19, c[0x0][0x17c], PT ;  /* 0x00005f0013007a0c */ /* 0x000fe20003fc6270 */
[----:B------:R-:W2:Y:S04]  /*4d340*/  LDL.LU R29, [R1+0x124] ;  /* 0x00012400011d7983 */ /* 0x000ea80000300800 */
[----:B------:R-:W4:Y:S01]  /*4d350*/  LDL.LU R19, [R1+0x254] ;  /* 0x0002540001137983 */ /* 0x000f220000300800 */
[----:B------:R-:W-:Y:S02]  /*4d360*/  ISETP.LT.AND P3, PT, R27, c[0x0][0x178], !P3 ;  /* 0x00005e001b007a0c */ /* 0x000fe40005f61270 */
[----:B------:R-:W-:-:S02]  /*4d370*/  ISETP.LT.AND P5, PT, R10, c[0x0][0x178], !P2 ;  /* 0x00005e000a007a0c */ /* 0x000fc400057a1270 */
[----:B------:R-:W-:Y:S02]  /*4d380*/  ISETP.LT.AND P2, PT, R27, c[0x0][0x178], !P2 ;  /* 0x00005e001b007a0c */ /* 0x000fe40005741270 */
[----:B------:R-:W-:Y:S02]  /*4d390*/  IADD3 R16, R11, 0x5f, RZ ;  /* 0x0000005f0b107810 */ /* 0x000fe40007ffe0ff */
[C---:B------:R-:W-:Y:S01]  /*4d3a0*/  IADD3 R20, R6.reuse, c[0x0][0x198], RZ ;  /* 0x0000660006147a10 */ /* 0x040fe20007ffe0ff */
[----:B------:R-:W-:Y:S01]  /*4d3b0*/  IMAD.WIDE R6, R6, 0x2, R24 ;  /* 0x0000000206067825 */ /* 0x000fe200078e0218 */
[----:B------:R-:W-:-:S03]  /*4d3c0*/  ISETP.GE.AND P1, PT, R16, c[0x0][0x17c], PT ;  /* 0x00005f0010007a0c */ /* 0x000fc60003f26270 */
[C---:B------:R-:W-:Y:S01]  /*4d3d0*/  IMAD.WIDE R16, R20.reuse, 0x2, R2 ;  /* 0x0000000214107825 */ /* 0x040fe200078e0202 */
[----:B0-----:R-:W-:Y:S01]  /*4d3e0*/  IADD3 R0, R11, 0x61, RZ ;  /* 0x000000610b007810 */ /* 0x001fe20007ffe0ff */
[----:B------:R-:W-:Y:S02]  /*4d3f0*/  @P3 STG.E.U16 [R6.64], R18 ;  /* 0x0000001206003986 */ /* 0x000fe4000c101506 */
[----:B------:R-:W-:Y:S01]  /*4d400*/  IMAD.WIDE R4, R20, 0x2, R24 ;  /* 0x0000000214047825 */ /* 0x000fe200078e0218 */
[----:B------:R-:W-:Y:S02]  /*4d410*/  ISETP.LT.AND P3, PT, R10, c[0x0][0x178], !P4 ;  /* 0x00005e000a007a0c */ /* 0x000fe40006761270 */
[----:B------:R-:W-:Y:S01]  /*4d420*/  ISETP.LT.AND P4, PT, R27, c[0x0][0x178], !P4 ;  /* 0x00005e001b007a0c */ /* 0x000fe20006781270 */
[----:B----4-:R0:W-:Y:S01]  /*4d430*/  @P5 STG.E.U16 [R16.64], R19 ;  /* 0x0000001310005986 */ /* 0x0101e2000c101506 */
[----:B------:R-:W-:Y:S02]  /*4d440*/  ISETP.GE.AND P5, PT, R0, c[0x0][0x17c], PT ;  /* 0x00005f0000007a0c */ /* 0x000fe40003fa6270 */
[----:B------:R-:W-:Y:S01]  /*4d450*/  IADD3 R0, R20, c[0x0][0x198], RZ ;  /* 0x0000660014007a10 */ /* 0x000fe20007ffe0ff */
[----:B---3--:R1:W-:Y:S01]  /*4d460*/  @P2 STG.E.U16 [R4.64], R23 ;  /* 0x0000001704002986 */ /* 0x0083e2000c101506 */
[----:B------:R-:W-:-:S02]  /*4d470*/  ISETP.LT.AND P2, PT, R10, c[0x0][0x178], !P0 ;  /* 0x00005e000a007a0c */ /* 0x000fc40004741270 */
        /* <DEDUP_REMOVED lines=38> */
[----:B------:R-:W-:Y:S02]  /*4d6e0*/  ISETP.LT.AND P5, PT, R27, c[0x0][0x178], !P5 ;  /* 0x00005e001b007a0c */ /* 0x000fe40006fa1270 */
[----:B------:R-:W-:Y:S01]  /*4d6f0*/  IADD3 R20, R11, 0x67, RZ ;  /* 0x000000670b147810 */ /* 0x000fe20007ffe0ff */
        /* <DEDUP_REMOVED lines=19> */
[----:B------:R-:W-:Y:S02]  /*4d830*/  ISETP.GE.AND P5, PT, R20, c[0x0][0x17c], PT ;  /* 0x00005f0014007a0c */ /* 0x000fe40003fa6270 */
[----:B0-----:R-:W-:-:S02]  /*4d840*/  IADD3 R6, R0, c[0x0][0x198], RZ ;  /* 0x0000660000067a10 */ /* 0x001fc40007ffe0ff */
[----:B------:R-:W-:-:S03]  /*4d850*/  PRMT R20, R22, 0x7632, R20 ;  /* 0x0000763216147816 */ /* 0x000fc60000000014 */
[----:B------:R-:W-:Y:S01]  /*4d860*/  IMAD.WIDE R4, R6, 0x2, R2 ;  /* 0x0000000206047825 */ /* 0x000fe200078e0202 */
[----:B------:R-:W-:Y:S02]  /*4d870*/  PRMT R21, R29, 0x7632, R21 ;  /* 0x000076321d157816 */ /* 0x000fe40000000015 */
[----:B-1----:R-:W2:Y:S04]  /*4d880*/  LDL.LU R29, [R1+0xa8] ;  /* 0x0000a800011d7983 */ /* 0x002ea80000300800 */
[----:B------:R0:W-:Y:S04]  /*4d890*/  @P3 STG.E.U16 [R4.64], R20 ;  /* 0x0000001404003986 */ /* 0x0001e8000c101506 */
[----:B0-----:R-:W4:Y:S01]  /*4d8a0*/  LDL.LU R5, [R1+0xd8] ;  /* 0x0000d80001057983 */ /* 0x001f220000300800 */
[----:B------:R-:W-:-:S02]  /*4d8b0*/  ISETP.LT.AND P2, PT, R27, c[0x0][0x178], !P2 ;  /* 0x00005e001b007a0c */ /* 0x000fc40005741270 */
[----:B------:R-:W-:Y:S02]  /*4d8c0*/  ISETP.LT.AND P6, PT, R10, c[0x0][0x178], !P4 ;  /* 0x00005e000a007a0c */ /* 0x000fe400067c1270 */
[C---:B------:R-:W-:Y:S01]  /*4d8d0*/  IADD3 R0, R6.reuse, c[0x0][0x198], RZ ;  /* 0x0000660006007a10 */ /* 0x040fe20007ffe0ff */
[----:B------:R-:W-:Y:S01]  /*4d8e0*/  IMAD.WIDE R6, R6, 0x2, R24 ;  /* 0x0000000206067825 */ /* 0x000fe200078e0218 */
[----:B------:R-:W-:-:S03]  /*4d8f0*/  ISETP.LT.AND P4, PT, R27, c[0x0][0x178], !P4 ;  /* 0x00005e001b007a0c */ /* 0x000fc60006781270 */
[----:B------:R-:W-:Y:S01]  /*4d900*/  IMAD.WIDE R16, R0, 0x2, R2 ;  /* 0x0000000200107825 */ /* 0x000fe200078e0202 */
[----:B------:R-:W-:-:S03]  /*4d910*/  IADD3 R19, R11, 0x66, RZ ;  /* 0x000000660b137810 */ /* 0x000fc60007ffe0ff */
[----:B------:R0:W-:Y:S01]  /*4d920*/  @P2 STG.E.U16 [R6.64], R21 ;  /* 0x0000001506002986 */ /* 0x0001e2000c101506 */
[----:B------:R-:W-:Y:S01]  /*4d930*/  ISETP.GE.AND P1, PT, R19, c[0x0][0x17c], PT ;  /* 0x00005f0013007a0c */ /* 0x000fe20003f26270 */
[C---:B------:R-:W-:Y:S01]  /*4d940*/  IMAD.WIDE R18, R0.reuse, 0x2, R24 ;  /* 0x0000000200127825 */ /* 0x040fe200078e0218 */
[----:B------:R-:W-:Y:S02]  /*4d950*/  IADD3 R22, R11, 0x68, RZ ;  /* 0x000000680b167810 */ /* 0x000fe40007ffe0ff */
[----:B0-----:R-:W-:Y:S02]  /*4d960*/  IADD3 R6, R0, c[0x0][0x198], RZ ;  /* 0x0000660000067a10 */ /* 0x001fe40007ffe0ff */
[----:B------:R-:W-:Y:S02]  /*4d970*/  ISETP.GE.AND P3, PT, R22, c[0x0][0x17c], PT ;  /* 0x00005f0016007a0c */ /* 0x000fe40003f66270 */
[----:B------:R-:W5:Y:S04]  /*4d980*/  LDL.LU R22, [R1+0x118] ;  /* 0x0001180001167983 */ /* 0x000f680000300800 */
[----:B----4-:R-:W-:Y:S01]  /*4d990*/  @P6 STG.E.U16 [R16.64], R5 ;  /* 0x0000000510006986 */ /* 0x010fe2000c101506 */
[----:B------:R-:W-:-:S03]  /*4d9a0*/  ISETP.LT.AND P6, PT, R10, c[0x0][0x178], !P0 ;  /* 0x00005e000a007a0c */ /* 0x000fc600047c1270 */
[----:B---3--:R0:W-:Y:S02]  /*4d9b0*/  @P4 STG.E.U16 [R18.64], R23 ;  /* 0x0000001712004986 */ /* 0x0081e4000c101506 */
[----:B0-----:R-:W-:Y:S01]  /*4d9c0*/  PRMT R18, R5, 0x7632, R18 ;  /* 0x0000763205127816 */ /* 0x001fe20000000012 */
[----:B------:R-:W-:Y:S01]  /*4d9d0*/  IMAD.WIDE R4, R6, 0x2, R2 ;  /* 0x0000000206047825 */ /* 0x000fe200078e0202 */
[----:B------:R-:W-:Y:S02]  /*4d9e0*/  PRMT R19, R23, 0x7632, R19 ;  /* 0x0000763217137816 */ /* 0x000fe40000000013 */
[----:B------:R-:W3:Y:S04]  /*4d9f0*/  LDL.LU R23, [R1+0xf8] ;  /* 0x0000f80001177983 */ /* 0x000ee80000300800 */
        /* <DEDUP_REMOVED lines=13> */
[----:B------:R-:W-:Y:S02]  /*4dad0*/  IADD3 R20, R11, 0x6a, RZ ;  /* 0x0000006a0b147810 */ /* 0x000fe40007ffe0ff */
[----:B------:R-:W-:Y:S02]  /*4dae0*/  ISETP.LT.AND P5, PT, R27, c[0x0][0x178], !P5 ;  /* 0x00005e001b007a0c */ /* 0x000fe40006fa1270 */
[----:B------:R-:W-:-:S02]  /*4daf0*/  IADD3 R0, R0, c[0x0][0x198], RZ ;  /* 0x0000660000007a10 */ /* 0x000fc40007ffe0ff */
[----:B0-----:R-:W-:Y:S02]  /*4db00*/  IADD3 R6, R11, 0x6b, RZ ;  /* 0x0000006b0b067810 */ /* 0x001fe40007ffe0ff */
[----:B------:R-:W-:Y:S01]  /*4db10*/  ISETP.GE.AND P6, PT, R20, c[0x0][0x17c], PT ;  /* 0x00005f0014007a0c */ /* 0x000fe20003fc6270 */
[----:B----4-:R0:W-:Y:S04]  /*4db20*/  @P2 STG.E.U16 [R16.64], R18 ;  /* 0x0000001210002986 */ /* 0x0101e8000c101506 */
[----:B--2---:R1:W-:Y:S01]  /*4db30*/  @P1 STG.E.U16 [R4.64], R29 ;  /* 0x0000001d04001986 */ /* 0x0043e2000c101506 */
[----:B------:R-:W-:Y:S02]  /*4db40*/  ISETP.LT.AND P1, PT, R10, c[0x0][0x178], !P3 ;  /* 0x00005e000a007a0c */ /* 0x000fe40005f21270 */
[----:B0-----:R-:W-:-:S02]  /*4db50*/  PRMT R17, R29, 0x7632, R17 ;  /* 0x000076321d117816 */ /* 0x001fc40000000011 */
[----:B-1----:R-:W2:Y:S01]  /*4db60*/  LDL.LU R29, [R1+0x248] ;  /* 0x00024800011d7983 */ /* 0x002ea20000300800 */
[----:B------:R-:W-:Y:S01]  /*4db70*/  ISETP.GE.AND P2, PT, R6, c[0x0][0x17c], PT ;  /* 0x00005f0006007a0c */ /* 0x000fe20003f46270 */
[----:B------:R-:W-:Y:S01]  /*4db80*/  IMAD.WIDE R4, R0, 0x2, R2 ;  /* 0x0000000200047825 */ /* 0x000fe200078e0202 */
[----:B------:R-:W-:Y:S01]  /*4db90*/  PRMT R16, R18, 0x7632, R16 ;  /* 0x0000763212107816 */ /* 0x000fe20000000010 */
[----:B------:R-:W4:Y:S01]  /*4dba0*/  LDL.LU R20, [R1+0xe8] ;  /* 0x0000e80001147983 */ /* 0x000f220000300800 */
[----:B------:R-:W-:Y:S01]  /*4dbb0*/  ISETP.LT.AND P3, PT, R27, c[0x0][0x178], !P3 ;  /* 0x00005e001b007a0c */ /* 0x000fe20005f61270 */
[C---:B------:R-:W-:Y:S01]  /*4dbc0*/  IMAD.WIDE R6, R0.reuse, 0x2, R24 ;  /* 0x0000000200067825 */ /* 0x040fe200078e0218 */
[----:B------:R-:W-:Y:S01]  /*4dbd0*/  IADD3 R0, R0, c[0x0][0x198], RZ ;  /* 0x0000660000007a10 */ /* 0x000fe20007ffe0ff */
[----:B------:R0:W-:Y:S04]  /*4dbe0*/  @P0 STG.E.U16 [R4.64], R16 ;  /* 0x0000001004000986 */ /* 0x0001e8000c101506 */
[----:B------:R1:W-:Y:S01]  /*4dbf0*/  @P5 STG.E.U16 [R6.64], R17 ;  /* 0x0000001106005986 */ /* 0x0003e2000c101506 */
[----:B0-----:R-:W-:Y:S01]  /*4dc00*/  IMAD.WIDE R4, R0, 0x2, R2 ;  /* 0x0000000200047825 */ /* 0x001fe200078e0202 */
[----:B------:R-:W-:-:S03]  /*4dc10*/  IADD3 R16, R11, 0x6d, RZ ;  /* 0x0000006d0b107810 */ /* 0x000fc60007ffe0ff */
[----:B-1----:R-:W-:Y:S01]  /*4dc20*/  IMAD.WIDE R6, R0, 0x2, R24 ;  /* 0x0000000200067825 */ /* 0x002fe200078e0218 */
[----:B-----5:R0:W-:Y:S01]  /*4dc30*/  @P1 STG.E.U16 [R4.64], R22 ;  /* 0x0000001604001986 */ /* 0x0201e2000c101506 */
[----:B------:R-:W-:Y:S02]  /*4dc40*/  ISETP.GE.AND P1, PT, R16, c[0x0][0x17c], PT ;  /* 0x00005f0010007a0c */ /* 0x000fe40003f26270 */
[----:B------:R-:W-:Y:S01]  /*4dc50*/  PRMT R16, R22, 0x7632, R16 ;  /* 0x0000763216107816 */ /* 0x000fe20000000010 */
[----:B---3--:R1:W-:Y:S01]  /*4dc60*/  @P3 STG.E.U16 [R6.64], R23 ;  /* 0x0000001706003986 */ /* 0x0083e2000c101506 */
[----:B------:R-:W-:-:S03]  /*4dc70*/  PRMT R17, R23, 0x7632, R17 ;  /* 0x0000763217117816 */ /* 0x000fc60000000011 */
[----:B0-----:R-:W3:Y:S04]  /*4dc80*/  LDL.LU R22, [R1+0x258] ;  /* 0x0002580001167983 */ /* 0x001ee80000300800 */
[----:B-1----:R-:W5:Y:S01]  /*4dc90*/  LDL.LU R23, [R1+0x138] ;  /* 0x0001380001177983 */ /* 0x002f620000300800 */
[----:B------:R-:W-:Y:S02]  /*4dca0*/  ISETP.LT.AND P5, PT, R10, c[0x0][0x178], !P4 ;  /* 0x00005e000a007a0c */ /* 0x000fe400067a1270 */
[----:B------:R-:W-:Y:S02]  /*4dcb0*/  IADD3 R0, R0, c[0x0][0x198], RZ ;  /* 0x0000660000007a10 */ /* 0x000fe40007ffe0ff */
[----:B------:R-:W-:Y:S02]  /*4dcc0*/  ISETP.LT.AND P4, PT, R27, c[0x0][0x178], !P4 ;  /* 0x00005e001b007a0c */ /* 0x000fe40006781270 */
[----:B------:R-:W-:Y:S01]  /*4dcd0*/  ISETP.LT.AND P3, PT, R10, c[0x0][0x178], !P6 ;  /* 0x00005e000a007a0c */ /* 0x000fe20007761270 */
[----:B------:R-:W-:-:S04]  /*4dce0*/  IMAD.WIDE R4, R0, 0x2, R2 ;  /* 0x0000000200047825 */ /* 0x000fc800078e0202 */
[C---:B------:R-:W-:Y:S01]  /*4dcf0*/  IMAD.WIDE R6, R0.reuse, 0x2, R24 ;  /* 0x0000000200067825 */ /* 0x040fe200078e0218 */
[----:B------:R-:W-:Y:S01]  /*4dd00*/  IADD3 R0, R0, c[0x0][0x198], RZ ;  /* 0x0000660000007a10 */ /* 0x000fe20007ffe0ff */
[----:B------:R0:W-:Y:S01]  /*4dd10*/  @P5 STG.E.U16 [R4.64], R16 ;  /* 0x0000001004005986 */ /* 0x0001e2000c101506 */
[----:B------:R-:W-:Y:S02]  /*4dd20*/  ISETP.LT.AND P6, PT, R27, c[0x0][0x178], !P6 ;  /* 0x00005e001b007a0c */ /* 0x000fe400077c1270 */
[----:B------:R-:W-:Y:S01]  /*4dd30*/  ISETP.LT.AND P5, PT, R10, c[0x0][0x178], !P2 ;  /* 0x00005e000a007a0c */ /* 0x000fe200057a1270 */
[----:B------:R1:W-:Y:S01]  /*4dd40*/  @P4 STG.E.U16 [R6.64], R17 ;  /* 0x0000001106004986 */ /* 0x0003e2000c101506 */
        /* <DEDUP_REMOVED lines=37> */
[----:B------:R-:W-:Y:S02]  /*4dfa0*/  ISETP.LT.AND P4, PT, R27, c[0x0][0x178], !P4 ;  /* 0x00005e001b007a0c */ /* 0x000fe40006781270 */
[----:B------:R-:W-:Y:S02]  /*4dfb0*/  ISETP.GE.AND P2, PT, R20, c[0x0][0x17c], PT ;  /* 0x00005f0014007a0c */ /* 0x000fe40003f46270 */
[C---:B------:R-:W-:Y:S02]  /*4dfc0*/  IADD3 R20, R6.reuse, c[0x0][0x198], RZ ;  /* 0x0000660006147a10 */ /* 0x040fe40007ffe0ff */
[----:B------:R-:W-:Y:S01]  /*4dfd0*/  IADD3 R18, R11, 0x70, RZ ;  /* 0x000000700b127810 */ /* 0x000fe20007ffe0ff */
[----:B------:R-:W-:-:S03]  /*4dfe0*/  IMAD.WIDE R6, R6, 0x2, R24 ;  /* 0x0000000206067825 */ /* 0x000fc600078e0218 */
[----:B------:R-:W-:Y:S01]  /*4dff0*/  ISETP.GE.AND P5, PT, R18, c[0x0][0x17c], PT ;  /* 0x00005f0012007a0c */ /* 0x000fe20003fa6270 */
[C---:B------:R-:W-:Y:S01]  /*4e000*/  IMAD.WIDE R16, R20.reuse, 0x2, R2 ;  /* 0x0000000214107825 */ /* 0x040fe200078e0202 */
[----:B------:R0:W-:Y:S03]  /*4e010*/  @P1 STG.E.U16 [R6.64], R21 ;  /* 0x0000001506001986 */ /* 0x0001e6000c101506 */
[C---:B------:R-:W-:Y:S01]  /*4e020*/  IMAD.WIDE R18, R20.reuse, 0x2, R24 ;  /* 0x0000000214127825 */ /* 0x040fe200078e0218 */
[----:B0-----:R-:W5:Y:S01]  /*4e030*/  LDL.LU R21, [R1+0x9c] ;  /* 0x00009c0001157983 */ /* 0x001f620000300800 */
[----:B------:R-:W-:Y:S02]  /*4e040*/  IADD3 R6, R20, c[0x0][0x198], RZ ;  /* 0x0000660014067a10 */ /* 0x000fe40007ffe0ff */
[----:B------:R-:W-:Y:S01]  /*4e050*/  IADD3 R20, R11, 0x74, RZ ;  /* 0x000000740b147810 */ /* 0x000fe20007ffe0ff */
[----:B----4-:R0:W-:Y:S04]  /*4e060*/  @P6 STG.E.U16 [R16.64], R5 ;  /* 0x0000000510006986 */ /* 0x0101e8000c101506 */
[----:B--2---:R1:W-:Y:S01]  /*4e070*/  @P4 STG.E.U16 [R18.64], R29 ;  /* 0x0000001d12004986 */ /* 0x0043e2000c101506 */
[----:B------:R-:W-:-:S02]  /*4e080*/  ISETP.LT.AND P4, PT, R10, c[0x0][0x178], !P3 ;  /* 0x00005e000a007a0c */ /* 0x000fc40005f81270 */
[----:B------:R-:W-:Y:S01]  /*4e090*/  PRMT R0, R5, 0x7632, R0 ;  /* 0x0000763205007816 */ /* 0x000fe20000000000 */
[----:B0-----:R-:W-:Y:S01]  /*4e0a0*/  IMAD.WIDE R4, R6, 0x2, R2 ;  /* 0x0000000206047825 */ /* 0x001fe200078e0202 */
[----:B-1----:R-:W-:-:S09]  /*4e0b0*/  PRMT R18, R29, 0x7632, R18 ;  /* 0x000076321d127816 */ /* 0x002fd20000000012 */
[----:B------:R0:W-:Y:S01]  /*4e0c0*/  @P4 STG.E.U16 [R4.64], R0 ;  /* 0x0000000004004986 */ /* 0x0001e2000c101506 */
[----:B------:R-:W-:-:S03]  /*4e0d0*/  ISETP.GE.AND P4, PT, R20, c[0x0][0x17c], PT ;  /* 0x00005f0014007a0c */ /* 0x000fc60003f86270 */
[----:B------:R-:W2:Y:S04]  /*4e0e0*/  LDL.LU R29, [R1+0x7c] ;  /* 0x00007c00011d7983 */ /* 0x000ea80000300800 */
[----:B------:R-:W4:Y:S01]  /*4e0f0*/  LDL.LU R20, [R1+0xcc] ;  /* 0x0000cc0001147983 */ /* 0x000f220000300800 */
[C---:B------:R-:W-:Y:S02]  /*4e100*/  ISETP.LT.AND P3, PT, R27.reuse, c[0x0][0x178], !P3 ;  /* 0x00005e001b007a0c */ /* 0x040fe40005f61270 */
[----:B------:R-:W-:Y:S02]  /*4e110*/  ISETP.LT.AND P6, PT, R10, c[0x0][0x178], !P5 ;  /* 0x00005e000a007a0c */ /* 0x000fe40006fc1270 */
[C---:B------:R-:W-:Y:S01]  /*4e120*/  IADD3 R19, R6.reuse, c[0x0][0x198], RZ ;  /* 0x0000660006137a10 */ /* 0x040fe20007ffe0ff */
[----:B------:R-:W-:Y:S01]  /*4e130*/  IMAD.WIDE R6, R6, 0x2, R24 ;  /* 0x0000000206067825 */ /* 0x000fe200078e0218 */
[----:B------:R-:W-:-:S02]  /*4e140*/  ISETP.LT.AND P5, PT, R27, c[0x0][0x178], !P5 ;  /* 0x00005e001b007a0c */ /* 0x000fc40006fa1270 */
[C---:B------:R-:W-:Y:S02]  /*4e150*/  IADD3 R16, R11.reuse, 0x73, RZ ;  /* 0x000000730b107810 */ /* 0x040fe40007ffe0ff */
[----:B------:R-:W-:Y:S02]  /*4e160*/  IADD3 R22, R11, 0x72, RZ ;  /* 0x000000720b167810 */ /* 0x000fe40007ffe0ff */
[----:B------:R-:W-:Y:S01]  /*4e170*/  ISETP.GE.AND P1, PT, R16, c[0x0][0x17c], PT ;  /* 0x00005f0010007a0c */ /* 0x000fe20003f26270 */
[----:B------:R1:W-:Y:S01]  /*4e180*/  @P3 STG.E.U16 [R6.64], R18 ;  /* 0x0000001206003986 */ /* 0x0003e2000c101506 */
[----:B------:R-:W-:Y:S01]  /*4e190*/  IMAD.WIDE R16, R19, 0x2, R2 ;  /* 0x0000000213107825 */ /* 0x000fe200078e0202 */
[----:B------:R-:W-:Y:S02]  /*4e1a0*/  ISETP.LT.AND P3, PT, R10, c[0x0][0x178], !P2 ;  /* 0x00005e000a007a0c */ /* 0x000fe40005761270 */
[----:B------:R-:W-:Y:S01]  /*4e1b0*/  ISETP.LT.AND P2, PT, R27, c[0x0][0x178], !P2 ;  /* 0x00005e001b007a0c */ /* 0x000fe20005741270 */
[C---:B0-----:R-:W-:Y:S01]  /*4e1c0*/  IMAD.WIDE R4, R19.reuse, 0x2, R24 ;  /* 0x0000000213047825 */ /* 0x041fe200078e0218 */
[----:B------:R-:W-:Y:S01]  /*4e1d0*/  ISETP.GE.AND P0, PT, R22, c[0x0][0x17c], PT ;  /* 0x00005f0016007a0c */ /* 0x000fe20003f06270 */
[----:B-----5:R0:W-:Y:S01]  /*4e1e0*/  @P6 STG.E.U16 [R16.64], R21 ;  /* 0x0000001510006986 */ /* 0x0201e2000c101506 */
[----:B-1----:R-:W-:-:S03]  /*4e1f0*/  IADD3 R6, R19, c[0x0][0x198], RZ ;  /* 0x0000660013067a10 */ /* 0x002fc60007ffe0ff */
[----:B---3--:R1:W-:Y:S01]  /*4e200*/  @P5 STG.E.U16 [R4.64], R23 ;  /* 0x0000001704005986 */ /* 0x0083e2000c101506 */
[----:B------:R-:W-:Y:S02]  /*4e210*/  ISETP.LT.AND P6, PT, R10, c[0x0][0x178], !P0 ;  /* 0x00005e000a007a0c */ /* 0x000fe400047c1270 */
[----:B------:R-:W-:Y:S02]  /*4e220*/  ISETP.LT.AND P0, PT, R27, c[0x0][0x178], !P0 ;  /* 0x00005e001b007a0c */ /* 0x000fe40004701270 */
[----:B------:R-:W-:Y:S02]  /*4e230*/  PRMT R0, R21, 0x7632, R0 ;  /* 0x0000763215007816 */ /* 0x000fe40000000000 */
[C---:B0-----:R-:W-:Y:S01]  /*4e240*/  IADD3 R17, R6.reuse, c[0x0][0x198], RZ ;  /* 0x0000660006117a10 */ /* 0x041fe20007ffe0ff */
[----:B------:R-:W3:Y:S01]  /*4e250*/  LDL.LU R21, [R1+0xdc] ;  /* 0x0000dc0001157983 */ /* 0x000ee20000300800 */
[----:B------:R-:W-:Y:S01]  /*4e260*/  PRMT R16, R23, 0x7632, R16 ;  /* 0x0000763217107816 */ /* 0x000fe20000000010 */
[----:B-1----:R-:W-:-:S02]  /*4e270*/  IMAD.WIDE R4, R6, 0x2, R2 ;  /* 0x0000000206047825 */ /* 0x002fc400078e0202 */
[----:B------:R-:W5:Y:S02]  /*4e280*/  LDL.LU R23, [R1+0xbc] ;  /* 0x0000bc0001177983 */ /* 0x000f640000300800 */
[----:B------:R-:W-:Y:S02]  /*4e290*/  IMAD.WIDE R6, R6, 0x2, R24 ;  /* 0x0000000206067825 */ /* 0x000fe400078e0218 */
[----:B------:R0:W-:Y:S04]  /*4e2a0*/  @P3 STG.E.U16 [R4.64], R0 ;  /* 0x0000000004003986 */ /* 0x0001e8000c101506 */
[----:B------:R1:W-:Y:S01]  /*4e2b0*/  @P2 STG.E.U16 [R6.64], R16 ;  /* 0x0000001006002986 */ /* 0x0003e2000c101506 */
[----:B------:R-:W-:Y:S01]  /*4e2c0*/  ISETP.LT.AND P2, PT, R10, c[0x0][0x178], !P1 ;  /* 0x00005e000a007a0c */ /* 0x000fe20004f41270 */
[----:B0-----:R-:W-:-:S04]  /*4e2d0*/  IMAD.WIDE R4, R17, 0x2, R2 ;  /* 0x0000000211047825 */ /* 0x001fc800078e0202 */
[----:B-1----:R-:W-:Y:S01]  /*4e2e0*/  IMAD.WIDE R6, R17, 0x2, R24 ;  /* 0x0000000211067825 */ /* 0x002fe200078e0218 */
[----:B------:R-:W-:-:S04]  /*4e2f0*/  IADD3 R18, R11, 0x76, RZ ;  /* 0x000000760b127810 */ /* 0x000fc80007ffe0ff */
[----:B------:R-:W-:Y:S01]  /*4e300*/  ISETP.GE.AND P3, PT, R18, c[0x0][0x17c], PT ;  /* 0x00005f0012007a0c */ /* 0x000fe20003f66270 */
[----:B----4-:R-:W-:Y:S04]  /*4e310*/  @P6 STG.E.U16 [R4.64], R20 ;  /* 0x0000001404006986 */ /* 0x010fe8000c101506 */
[----:B--2---:R0:W-:Y:S01]  /*4e320*/  @P0 STG.E.U16 [R6.64], R29 ;  /* 0x0000001d06000986 */ /* 0x0041e2000c101506 */
[----:B------:R-:W-:Y:S02]  /*4e330*/  PRMT R0, R20, 0x7632, R0 ;  /* 0x0000763214007816 */ /* 0x000fe40000000000 */
[----:B0-----:R-:W-:Y:S02]  /*4e340*/  IADD3 R6, R17, c[0x0][0x198], RZ ;  /* 0x0000660011067a10 */ /* 0x001fe40007ffe0ff */
[----:B------:R-:W-:-:S03]  /*4e350*/  IADD3 R20, R11, 0x78, RZ ;  /* 0x000000780b147810 */ /* 0x000fc60007ffe0ff */
[----:B------:R-:W-:Y:S01]  /*4e360*/  IMAD.WIDE R4, R6, 0x2, R2 ;  /* 0x0000000206047825 */ /* 0x000fe200078e0202 */
[----:B------:R-:W-:Y:S02]  /*4e370*/  PRMT R18, R29, 0x7632, R18 ;  /* 0x000076321d127816 */ /* 0x000fe40000000012 */
[----:B------:R-:W2:Y:S04]  /*4e380*/  LDL.LU R29, [R1+0xac] ;  /* 0x0000ac00011d7983 */ /* 0x000ea80000300800 */
[----:B------:R0:W-:Y:S01]  /*4e390*/  @P2 STG.E.U16 [R4.64], R0 ;  /* 0x0000000004002986 */ /* 0x0001e2000c101506 */
[----:B------:R-:W-:-:S03]  /*4e3a0*/  ISETP.GE.AND P2, PT, R20, c[0x0][0x17c], PT ;  /* 0x00005f0014007a0c */ /* 0x000fc60003f46270 */
[----:B------:R-:W4:Y:S01]  /*4e3b0*/  LDL.LU R20, [R1+0x10c] ;  /* 0x00010c0001147983 */ /* 0x000f220000300800 */
[----:B------:R-:W-:Y:S02]  /*4e3c0*/  ISETP.LT.AND P1, PT, R27, c[0x0][0x178], !P1 ;  /* 0x00005e001b007a0c */ /* 0x000fe40004f21270 */
[----:B------:R-:W-:Y:S02]  /*4e3d0*/  IADD3 R19, R11, 0x75, RZ ;  /* 0x000000750b137810 */ /* 0x000fe40007ffe0ff */
[----:B------:R-:W-:Y:S02]  /*4e3e0*/  ISETP.LT.AND P6, PT, R10, c[0x0][0x178], !P4 ;  /* 0x00005e000a007a0c */ /* 0x000fe400067c1270 */
[----:B------:R-:W-:Y:S02]  /*4e3f0*/  ISETP.GE.AND P5, PT, R19, c[0x0][0x17c], PT ;  /* 0x00005f0013007a0c */ /* 0x000fe40003fa6270 */
[C---:B------:R-:W-:Y:S01]  /*4e400*/  IADD3 R19, R6.reuse, c[0x0][0x198], RZ ;  /* 0x0000660006137a10 */ /* 0x040fe20007ffe0ff */
[----:B------:R-:W-:Y:S01]  /*4e410*/  IMAD.WIDE R6, R6, 0x2, R24 ;  /* 0x0000000206067825 */ /* 0x000fe200078e0218 */
[----:B------:R-:W-:-:S02]  /*4e420*/  ISETP.LT.AND P4, PT, R27, c[0x0][0x178], !P4 ;  /* 0x00005e001b007a0c */ /* 0x000fc40006781270 */
[----:B------:R-:W-:Y:S02]  /*4e430*/  IADD3 R16, R11, 0x77, RZ ;  /* 0x000000770b107810 */ /* 0x000fe40007ffe0ff */
[----:B------:R1:W-:Y:S01]  /*4e440*/  @P1 STG.E.U16 [R6.64], R18 ;  /* 0x0000001206001986 */ /* 0x0003e2000c101506 */
[----:B------:R-:W-:Y:S02]  /*4e450*/  ISETP.LT.AND P1, PT, R10, c[0x0][0x178], !P5 ;  /* 0x00005e000a007a0c */ /* 0x000fe40006f21270 */
[----:B------:R-:W-:Y:S01]  /*4e460*/  ISETP.GE.AND P0, PT, R16, c[0x0][0x17c], PT ;  /* 0x00005f0010007a0c */ /* 0x000fe20003f06270 */
[----:B------:R-:W-:Y:S01]  /*4e470*/  IMAD.WIDE R16, R19, 0x2, R2 ;  /* 0x0000000213107825 */ /* 0x000fe200078e0202 */
[----:B------:R-:W-:-:S03]  /*4e480*/  ISETP.LT.AND P5, PT, R27, c[0x0][0x178], !P5 ;  /* 0x00005e001b007a0c */ /* 0x000fc60006fa1270 */
[C---:B0-----:R-:W-:Y:S01]  /*4e490*/  IMAD.WIDE R4, R19.reuse, 0x2, R24 ;  /* 0x0000000213047825 */ /* 0x041fe200078e0218 */
[----:B---3--:R0:W-:Y:S01]  /*4e4a0*/  @P6 STG.E.U16 [R16.64], R21 ;  /* 0x0000001510006986 */ /* 0x0081e2000c101506 */
[----:B-1----:R-:W-:-:S03]  /*4e4b0*/  IADD3 R6, R19, c[0x0][0x198], RZ ;  /* 0x0000660013067a10 */ /* 0x002fc60007ffe0ff */
[----:B-----5:R1:W-:Y:S01]  /*4e4c0*/  @P4 STG.E.U16 [R4.64], R23 ;  /* 0x0000001704004986 */ /* 0x0203e2000c101506 */
        /* <DEDUP_REMOVED lines=89> */
[----:B------:R-:W-:Y:S02]  /*4ea60*/  PRMT R0, R21, 0x7632, R0 ;  /* 0x0000763215007816 */ /* 0x000fe40000000000 */
[----:B------:R-:W-:Y:S02]  /*4ea70*/  ISETP.LT.AND P0, PT, R27, c[0x0][0x178], !P0 ;  /* 0x00005e001b007a0c */ /* 0x000fe40004701270 */
[C---:B0-----:R-:W-:Y:S01]  /*4ea80*/  IADD3 R17, R6.reuse, c[0x0][0x198], RZ ;  /* 0x0000660006117a10 */ /* 0x041fe20007ffe0ff */
[----:B------:R-:W3:Y:S01]  /*4ea90*/  LDL.LU R21, [R1+0x1e0] ;  /* 0x0001e00001157983 */ /* 0x000ee20000300800 */
[----:B-1----:R-:W-:Y:S01]  /*4eaa0*/  IMAD.WIDE R4, R6, 0x2, R2 ;  /* 0x0000000206047825 */ /* 0x002fe200078e0202 */
[----:B------:R-:W-:-:S02]  /*4eab0*/  PRMT R16, R23, 0x7632, R16 ;  /* 0x0000763217107816 */ /* 0x000fc40000000010 */
[----:B------:R-:W5:Y:S01]  /*4eac0*/  LDL.LU R23, [R1+0x1c0] ;  /* 0x0001c00001177983 */ /* 0x000f620000300800 */
[----:B------:R-:W-:-:S03]  /*4ead0*/  IMAD.WIDE R6, R6, 0x2, R24 ;  /* 0x0000000206067825 */ /* 0x000fc600078e0218 */
[----:B------:R0:W-:Y:S04]  /*4eae0*/  @P3 STG.E.U16 [R4.64], R0 ;  /* 0x0000000004003986 */ /* 0x0001e8000c101506 */
[----:B------:R1:W-:Y:S01]  /*4eaf0*/  @P2 STG.E.U16 [R6.64], R16 ;  /* 0x0000001006002986 */ /* 0x0003e2000c101506 */
[----:B0-----:R-:W-:-:S04]  /*4eb00*/  IMAD.WIDE R4, R17, 0x2, R2 ;  /* 0x0000000211047825 */ /* 0x001fc800078e0202 */
[----:B-1----:R-:W-:Y:S01]  /*4eb10*/  IMAD.WIDE R6, R17, 0x2, R24 ;  /* 0x0000000211067825 */ /* 0x002fe200078e0218 */
[C---:B------:R-:W-:Y:S02]  /*4eb20*/  IADD3 R19, R11.reuse, 0x81, RZ ;  /* 0x000000810b137810 */ /* 0x040fe40007ffe0ff */
[----:B------:R-:W-:Y:S02]  /*4eb30*/  IADD3 R18, R11, 0x82, RZ ;  /* 0x000000820b127810 */ /* 0x000fe40007ffe0ff */
[----:B------:R-:W-:Y:S02]  /*4eb40*/  ISETP.GE.AND P5, PT, R19, c[0x0][0x17c], PT ;  /* 0x00005f0013007a0c */ /* 0x000fe40003fa6270 */
[----:B------:R-:W-:Y:S02]  /*4eb50*/  IADD3 R19, R11, 0x84, RZ ;  /* 0x000000840b137810 */ /* 0x000fe40007ffe0ff */
[----:B------:R-:W-:Y:S01]  /*4eb60*/  ISETP.GE.AND P3, PT, R18, c[0x0][0x17c], PT ;  /* 0x00005f0012007a0c */ /* 0x000fe20003f66270 */
[----:B----4-:R-:W-:Y:S01]  /*4eb70*/  @P6 STG.E.U16 [R4.64], R20 ;  /* 0x0000001404006986 */ /* 0x010fe2000c101506 */
[----:B------:R-:W-:-:S03]  /*4eb80*/  ISETP.LT.AND P6, PT, R10, c[0x0][0x178], !P1 ;  /* 0x00005e000a007a0c */ /* 0x000fc60004fc1270 */
[----:B--2---:R0:W-:Y:S01]  /*4eb90*/  @P0 STG.E.U16 [R6.64], R29 ;  /* 0x0000001d06000986 */ /* 0x0041e2000c101506 */
[----:B------:R-:W-:Y:S02]  /*4eba0*/  PRMT R0, R20, 0x7632, R0 ;  /* 0x0000763214007816 */ /* 0x000fe40000000000 */
[----:B0-----:R-:W-:-:S05]  /*4ebb0*/  IADD3 R6, R17, c[0x0][0x198], RZ ;  /* 0x0000660011067a10 */ /* 0x001fca0007ffe0ff */
[----:B------:R-:W-:Y:S01]  /*4ebc0*/  IMAD.WIDE R4, R6, 0x2, R2 ;  /* 0x0000000206047825 */ /* 0x000fe200078e0202 */
[----:B------:R-:W-:Y:S02]  /*4ebd0*/  PRMT R18, R29, 0x7632, R18 ;  /* 0x000076321d127816 */ /* 0x000fe40000000012 */
[----:B------:R-:W2:Y:S04]  /*4ebe0*/  LDL.LU R29, [R1+0x1a0] ;  /* 0x0001a000011d7983 */ /* 0x000ea80000300800 */
[----:B------:R0:W-:Y:S01]  /*4ebf0*/  @P6 STG.E.U16 [R4.64], R0 ;  /* 0x0000000004006986 */ /* 0x0001e2000c101506 */
[----:B------:R-:W-:-:S03]  /*4ec00*/  ISETP.GE.AND P6, PT, R19, c[0x0][0x17c], PT ;  /* 0x00005f0013007a0c */ /* 0x000fc60003fc6270 */
[----:B------:R-:W4:Y:S01]  /*4ec10*/  LDL.LU R19, [R1+0x1f0] ;  /* 0x0001f00001137983 */ /* 0x000f220000300800 */
[----:B------:R-:W-:Y:S02]  /*4ec20*/  ISETP.LT.AND P1, PT, R27, c[0x0][0x178], !P1 ;  /* 0x00005e001b007a0c */ /* 0x000fe40004f21270 */
[----:B------:R-:W-:Y:S02]  /*4ec30*/  ISETP.LT.AND P2, PT, R10, c[0x0][0x178], !P4 ;  /* 0x00005e000a007a0c */ /* 0x000fe40006741270 */
[----:B------:R-:W-:Y:S02]  /*4ec40*/  IADD3 R16, R11, 0x83, RZ ;  /* 0x000000830b107810 */ /* 0x000fe40007ffe0ff */
[C---:B------:R-:W-:Y:S02]  /*4ec50*/  IADD3 R20, R6.reuse, c[0x0][0x198], RZ ;  /* 0x0000660006147a10 */ /* 0x040fe40007ffe0ff */
[----:B------:R-:W-:Y:S01]  /*4ec60*/  ISETP.LT.AND P4, PT, R27, c[0x0][0x178], !P4 ;  /* 0x00005e001b007a0c */ /* 0x000fe20006781270 */
[----:B------:R-:W-:Y:S01]  /*4ec70*/  IMAD.WIDE R6, R6, 0x2, R24 ;  /* 0x0000000206067825 */ /* 0x000fe200078e0218 */
[----:B------:R-:W-:-:S03]  /*4ec80*/  ISETP.GE.AND P0, PT, R16, c[0x0][0x17c], PT ;  /* 0x00005f0010007a0c */ /* 0x000fc60003f06270 */
[C---:B------:R-:W-:Y:S01]  /*4ec90*/  IMAD.WIDE R16, R20.reuse, 0x2, R2 ;  /* 0x0000000214107825 */ /* 0x040fe200078e0202 */
[----:B------:R-:W-:Y:S01]  /*4eca0*/  @P1 STG.E.U16 [R6.64], R18 ;  /* 0x0000001206001986 */ /* 0x000fe2000c101506 */
[----:B0-----:R-:W-:Y:S02]  /*4ecb0*/  IADD3 R0, R11, 0x85, RZ ;  /* 0x000000850b007810 */ /* 0x001fe40007ffe0ff */
[----:B------:R-:W-:Y:S01]  /*4ecc0*/  IMAD.WIDE R4, R20, 0x2, R24 ;  /* 0x0000000214047825 */ /* 0x000fe200078e0218 */
[----:B---3--:R0:W-:Y:S01]  /*4ecd0*/  @P2 STG.E.U16 [R16.64], R21 ;  /* 0x0000001510002986 */ /* 0x0081e2000c101506 */
[----:B------:R-:W-:Y:S02]  /*4ece0*/  ISETP.LT.AND P2, PT, R10, c[0x0][0x178], !P5 ;  /* 0x00005e000a007a0c */ /* 0x000fe40006f41270 */
[----:B------:R-:W-:Y:S01]  /*4ecf0*/  ISETP.LT.AND P5, PT, R27, c[0x0][0x178], !P5 ;  /* 0x00005e001b007a0c */ /* 0x000fe20006fa1270 */
[----:B-----5:R1:W-:Y:S01]  /*4ed00*/  @P4 STG.E.U16 [R4.64], R23 ;  /* 0x0000001704004986 */ /* 0x0203e2000c101506 */
[----:B------:R-:W-:-:S02]  /*4ed10*/  ISETP.GE.AND P1, PT, R0, c[0x0][0x17c], PT ;  /* 0x00005f0000007a0c */ /* 0x000fc40003f26270 */
[----:B------:R-:W-:Y:S02]  /*4ed20*/  IADD3 R0, R20, c[0x0][0x198], RZ ;  /* 0x0000660014007a10 */ /* 0x000fe40007ffe0ff */
[----:B0-----:R-:W-:Y:S02]  /*4ed30*/  PRMT R17, R23, 0x7632, R17 ;  /* 0x0000763217117816 */ /* 0x001fe40000000011 */
[----:B-1----:R-:W3:Y:S01]  /*4ed40*/  LDL.LU R23, [R1+0x280] ;  /* 0x0002800001177983 */ /* 0x002ee20000300800 */
[----:B------:R-:W-:Y:S01]  /*4ed50*/  ISETP.LT.AND P4, PT, R10, c[0x0][0x178], !P3 ;  /* 0x00005e000a007a0c */ /* 0x000fe20005f81270 */
[C---:B------:R-:W-:Y:S01]  /*4ed60*/  IMAD.WIDE R6, R0.reuse, 0x2, R2 ;  /* 0x0000000200067825 */ /* 0x040fe200078e0202 */
[----:B------:R-:W-:Y:S02]  /*4ed70*/  PRMT R16, R21, 0x7632, R16 ;  /* 0x0000763215107816 */ /* 0x000fe40000000010 */
[----:B------:R-:W5:Y:S01]  /*4ed80*/  LDL.LU R21, [R1+0x140] ;  /* 0x0001400001157983 */ /* 0x000f620000300800 */
[----:B------:R-:W-:Y:S01]  /*4ed90*/  IMAD.WIDE R4, R0, 0x2, R24 ;  /* 0x0000000200047825 */ /* 0x000fe200078e0218 */
[----:B------:R-:W-:-:S02]  /*4eda0*/  ISETP.LT.AND P3, PT, R27, c[0x0][0x178], !P3 ;  /* 0x00005e001b007a0c */ /* 0x000fc40005f61270 */
[----:B------:R-:W-:Y:S01]  /*4edb0*/  IADD3 R0, R0, c[0x0][0x198], RZ ;  /* 0x0000660000007a10 */ /* 0x000fe20007ffe0ff */
[----:B------:R0:W-:Y:S04]  /*4edc0*/  @P2 STG.E.U16 [R6.64], R16 ;  /* 0x0000001006002986 */ /* 0x0001e8000c101506 */
[----:B------:R1:W-:Y:S01]  /*4edd0*/  @P5 STG.E.U16 [R4.64], R17 ;  /* 0x0000001104005986 */ /* 0x0003e2000c101506 */
[----:B0-----:R-:W-:Y:S01]  /*4ede0*/  IADD3 R16, R11, 0x87, RZ ;  /* 0x000000870b107810 */ /* 0x001fe20007ffe0ff */
[----:B------:R-:W-:-:S04]  /*4edf0*/  IMAD.WIDE R6, R0, 0x2, R24 ;  /* 0x0000000200067825 */ /* 0x000fc800078e0218 */
[----:B-1----:R-:W-:-:S05]  /*4ee00*/  IMAD.WIDE R4, R0, 0x2, R2 ;  /* 0x0000000200047825 */ /* 0x002fca00078e0202 */
[----:B----4-:R-:W-:Y:S01]  /*4ee10*/  @P4 STG.E.U16 [R4.64], R19 ;  /* 0x0000001304004986 */ /* 0x010fe2000c101506 */
[----:B------:R-:W-:Y:S02]  /*4ee20*/  ISETP.GE.AND P4, PT, R16, c[0x0][0x17c], PT ;  /* 0x00005f0010007a0c */ /* 0x000fe40003f86270 */
[----:B--2---:R-:W-:Y:S01]  /*4ee30*/  PRMT R16, R29, 0x7632, R16 ;  /* 0x000076321d107816 */ /* 0x004fe20000000010 */
[----:B------:R0:W-:Y:S04]  /*4ee40*/  @P3 STG.E.U16 [R6.64], R29 ;  /* 0x0000001d06003986 */ /* 0x0001e8000c101506 */
[----:B0-----:R-:W2:Y:S01]  /*4ee50*/  LDL.LU R29, [R1+0x270] ;  /* 0x00027000011d7983 */ /* 0x001ea20000300800 */
[----:B------:R-:W-:Y:S02]  /*4ee60*/  ISETP.LT.AND P5, PT, R10, c[0x0][0x178], !P0 ;  /* 0x00005e000a007a0c */ /* 0x000fe400047a1270 */
[----:B------:R-:W-:-:S02]  /*4ee70*/  ISETP.LT.AND P0, PT, R27, c[0x0][0x178], !P0 ;  /* 0x00005e001b007a0c */ /* 0x000fc40004701270 */
[----:B------:R-:W-:Y:S02]  /*4ee80*/  IADD3 R0, R0, c[0x0][0x198], RZ ;  /* 0x0000660000007a10 */ /* 0x000fe40007ffe0ff */
[----:B------:R-:W-:Y:S02]  /*4ee90*/  ISETP.LT.AND P3, PT, R10, c[0x0][0x178], !P6 ;  /* 0x00005e000a007a0c */ /* 0x000fe40007761270 */
[----:B------:R-:W-:Y:S01]  /*4eea0*/  PRMT R17, R19, 0x7632, R17 ;  /* 0x0000763213117816 */ /* 0x000fe20000000011 */
        /* <DEDUP_REMOVED lines=8> */
[----:B0-----:R-:W-:Y:S01]  /*4ef30*/  IMAD.WIDE R4, R0, 0x2, R2 ;  /* 0x0000000200047825 */ /* 0x001fe200078e0202 */
[----:B-1----:R-:W-:-:S04]  /*4ef40*/  IADD3 R6, R11, 0x89, RZ ;  /* 0x000000890b067810 */ /* 0x002fc80007ffe0ff */
[----:B---3--:R0:W-:Y:S01]  /*4ef50*/  @P3 STG.E.U16 [R4.64], R23 ;  /* 0x0000001704003986 */ /* 0x0081e2000c101506 */
[----:B------:R-:W-:Y:S02]  /*4ef60*/  IADD3 R16, R0, c[0x0][0x198], RZ ;  /* 0x0000660000107a10 */ /* 0x000fe40007ffe0ff */
[----:B------:R-:W-:Y:S02]  /*4ef70*/  ISETP.GE.AND P2, PT, R18, c[0x0][0x17c], PT ;  /* 0x00005f0012007a0c */ /* 0x000fe40003f46270 */
[----:B------:R-:W-:Y:S01]  /*4ef80*/  ISETP.GE.AND P3, PT, R6, c[0x0][0x17c], PT ;  /* 0x00005f0006007a0c */ /* 0x000fe20003f66270 */
[----:B------:R-:W-:Y:S01]  /*4ef90*/  IMAD.WIDE R6, R16, 0x2, R2 ;  /* 0x0000000210067825 */ /* 0x000fe200078e0202 */
[----:B------:R-:W-:-:S03]  /*4efa0*/  ISETP.LT.AND P1, PT, R27, c[0x0][0x178], !P1 ;  /* 0x00005e001b007a0c */ /* 0x000fc60004f21270 */
[----:B0-----:R-:W-:Y:S01]  /*4efb0*/  IMAD.WIDE R4, R0, 0x2, R24 ;  /* 0x0000000200047825 */ /* 0x001fe200078e0218 */
[----:B------:R-:W-:Y:S02]  /*4efc0*/  PRMT R0, R23, 0x7632, R0 ;  /* 0x0000763217007816 */ /* 0x000fe40000000000 */
[----:B------:R-:W-:Y:S01]  /*4efd0*/  IADD3 R17, R11, 0x88, RZ ;  /* 0x000000880b117810 */ /* 0x000fe20007ffe0ff */
[----:B------:R-:W3:Y:S04]  /*4efe0*/  LDL.LU R23, [R1+0x1b0] ;  /* 0x0001b00001177983 */ /* 0x000ee80000300800 */
[----:B-----5:R0:W-:Y:S01]  /*4eff0*/  @P6 STG.E.U16 [R4.64], R21 ;  /* 0x0000001504006986 */ /* 0x0201e2000c101506 */
[----:B------:R-:W-:Y:S02]  /*4f000*/  ISETP.LT.AND P6, PT, R10, c[0x0][0x178], !P2 ;  /* 0x00005e000a007a0c */ /* 0x000fe400057c1270 */
[----:B------:R-:W-:Y:S01]  /*4f010*/  ISETP.LT.AND P2, PT, R27, c[0x0][0x178], !P2 ;  /* 0x00005e001b007a0c */ /* 0x000fe20005741270 */
[----:B------:R1:W-:Y:S01]  /*4f020*/  @P0 STG.E.U16 [R6.64], R0 ;  /* 0x0000000006000986 */ /* 0x0003e2000c101506 */
[----:B------:R-:W-:-:S02]  /*4f030*/  PRMT R18, R21, 0x7632, R18 ;  /* 0x0000763215127816 */ /* 0x000fc40000000012 */
[----:B------:R-:W-:Y:S01]  /*4f040*/  ISETP.GE.AND P5, PT, R17, c[0x0][0x17c], PT ;  /* 0x00005f0011007a0c */ /* 0x000fe20003fa6270 */
[C---:B0-----:R-:W-:Y:S01]  /*4f050*/  IMAD.WIDE R4, R16.reuse, 0x2, R24 ;  /* 0x0000000210047825 */ /* 0x041fe200078e0218 */
[----:B-1----:R-:W-:-:S04]  /*4f060*/  IADD3 R0, R16, c[0x0][0x198], RZ ;  /* 0x0000660010007a10 */ /* 0x002fc80007ffe0ff */
[----:B------:R-:W-:Y:S01]  /*4f070*/  @P1 STG.E.U16 [R4.64], R18 ;  /* 0x0000001204001986 */ /* 0x000fe2000c101506 */
[----:B------:R-:W-:-:S04]  /*4f080*/  IMAD.WIDE R6, R0, 0x2, R2 ;  /* 0x0000000200067825 */ /* 0x000fc800078e0202 */
[----:B------:R-:W-:Y:S01]  /*4f090*/  IMAD.WIDE R16, R0, 0x2, R24 ;  /* 0x0000000200107825 */ /* 0x000fe200078e0218 */
[----:B--2---:R0:W-:Y:S04]  /*4f0a0*/  @P6 STG.E.U16 [R6.64], R29 ;  /* 0x0000001d06006986 */ /* 0x0041e8000c101506 */
[----:B------:R1:W-:Y:S01]  /*4f0b0*/  @P2 STG.E.U16 [R16.64], R12 ;  /* 0x0000000c10002986 */ /* 0x0003e2000c101506 */
[----:B------:R-:W-:Y:S02]  /*4f0c0*/  ISETP.LT.AND P2, PT, R10, c[0x0][0x178], !P4 ;  /* 0x00005e000a007a0c */ /* 0x000fe40006741270 */
[----:B0-----:R-:W-:Y:S02]  /*4f0d0*/  IADD3 R6, R0, c[0x0][0x198], RZ ;  /* 0x0000660000067a10 */ /* 0x001fe40007ffe0ff */
[----:B-1----:R-:W-:-:S03]  /*4f0e0*/  PRMT R12, R29, 0x7632, R12 ;  /* 0x000076321d0c7816 */ /* 0x002fc6000000000c */
[----:B------:R-:W-:Y:S01]  /*4f0f0*/  IMAD.WIDE R4, R6, 0x2, R2 ;  /* 0x0000000206047825 */ /* 0x000fe200078e0202 */
[----:B------:R-:W2:Y:S05]  /*4f100*/  LDL.LU R29, [R1+0x190] ;  /* 0x00019000011d7983 */ /* 0x000eaa0000300800 */
[----:B------:R0:W-:Y:S04]  /*4f110*/  @P2 STG.E.U16 [R4.64], R12 ;  /* 0x0000000c04002986 */ /* 0x0001e8000c101506 */
[----:B0-----:R-:W4:Y:S01]  /*4f120*/  LDL.LU R5, [R1+0x2b0] ;  /* 0x0002b00001057983 */ /* 0x001f220000300800 */
[----:B------:R-:W-:-:S04]  /*4f130*/  IADD3 R21, R11, 0x8c, RZ ;  /* 0x0000008c0b157810 */ /* 0x000fc80007ffe0ff */
[----:B------:R-:W-:Y:S02]  /*4f140*/  ISETP.GE.AND P2, PT, R21, c[0x0][0x17c], PT ;  /* 0x00005f0015007a0c */ /* 0x000fe40003f46270 */
[----:B------:R-:W5:Y:S01]  /*4f150*/  LDL.LU R21, [R1+0x2a0] ;  /* 0x0002a00001157983 */ /* 0x000f620000300800 */
[C---:B------:R-:W-:Y:S02]  /*4f160*/  ISETP.LT.AND P4, PT, R27.reuse, c[0x0][0x178], !P4 ;  /* 0x00005e001b007a0c */ /* 0x040fe40006781270 */
[----:B------:R-:W-:Y:S02]  /*4f170*/  ISETP.LT.AND P6, PT, R10, c[0x0][0x178], !P5 ;  /* 0x00005e000a007a0c */ /* 0x000fe40006fc1270 */
[----:B------:R-:W-:Y:S02]  /*4f180*/  ISETP.LT.AND P5, PT, R27, c[0x0][0x178], !P5 ;  /* 0x00005e001b007a0c */ /* 0x000fe40006fa1270 */
[----:B------:R-:W-:Y:S02]  /*4f190*/  IADD3 R20, R11, 0x8b, RZ ;  /* 0x0000008b0b147810 */ /* 0x000fe40007ffe0ff */
[----:B------:R-:W-:-:S02]  /*4f1a0*/  IADD3 R0, R6, c[0x0][0x198], RZ ;  /* 0x0000660006007a10 */ /* 0x000fc40007ffe0ff */
[----:B------:R-:W-:Y:S01]  /*4f1b0*/  IADD3 R19, R11, 0x8a, RZ ;  /* 0x0000008a0b137810 */ /* 0x000fe20007ffe0ff */
[----:B------:R-:W-:Y:S01]  /*4f1c0*/  IMAD.WIDE R6, R6, 0x2, R24 ;  /* 0x0000000206067825 */ /* 0x000fe200078e0218 */
[----:B------:R-:W-:Y:S02]  /*4f1d0*/  ISETP.GE.AND P1, PT, R20, c[0x0][0x17c], PT ;  /* 0x00005f0014007a0c */ /* 0x000fe40003f26270 */
[----:B------:R-:W-:Y:S01]  /*4f1e0*/  PRMT R20, R12, 0x7632, R20 ;  /* 0x000076320c147816 */ /* 0x000fe20000000014 */
[----:B------:R-:W-:Y:S01]  /*4f1f0*/  IMAD.WIDE R16, R0, 0x2, R2 ;  /* 0x0000000200107825 */ /* 0x000fe200078e0202 */
[----:B------:R-:W-:-:S03]  /*4f200*/  ISETP.GE.AND P0, PT, R19, c[0x0][0x17c], PT ;  /* 0x00005f0013007a0c */ /* 0x000fc60003f06270 */
[----:B------:R-:W-:Y:S01]  /*4f210*/  IMAD.WIDE R18, R0, 0x2, R24 ;  /* 0x0000000200127825 */ /* 0x000fe200078e0218 */
[----:B------:R0:W-:Y:S01]  /*4f220*/  @P4 STG.E.U16 [R6.64], R20 ;  /* 0x0000001406004986 */ /* 0x0001e2000c101506 */
[----:B------:R-:W-:Y:S02]  /*4f230*/  ISETP.LT.AND P4, PT, R10, c[0x0][0x178], !P3 ;  /* 0x00005e000a007a0c */ /* 0x000fe40005f81270 */
[----:B------:R-:W-:Y:S02]  /*4f240*/  ISETP.LT.AND P3, PT, R27, c[0x0][0x178], !P3 ;  /* 0x00005e001b007a0c */ /* 0x000fe40005f61270 */
[----:B0-----:R-:W-:Y:S01]  /*4f250*/  IADD3 R6, R0, c[0x0][0x198], RZ ;  /* 0x0000660000067a10 */ /* 0x001fe20007ffe0ff */
[----:B----4-:R-:W-:Y:S04]  /*4f260*/  @P6 STG.E.U16 [R16.64], R5 ;  /* 0x0000000510006986 */ /* 0x010fe8000c101506 */
[----:B---3--:R0:W-:Y:S02]  /*4f270*/  @P5 STG.E.U16 [R18.64], R23 ;  /* 0x0000001712005986 */ /* 0x0081e4000c101506 */
[----:B0-----:R-:W-:-:S02]  /*4f280*/  PRMT R18, R23, 0x7632, R18 ;  /* 0x0000763217127816 */ /* 0x001fc40000000012 */
[----:B------:R-:W3:Y:S01]  /*4f290*/  LDL.LU R23, [R1+0x290] ;  /* 0x0002900001177983 */ /* 0x000ee20000300800 */
[----:B------:R-:W-:Y:S02]  /*4f2a0*/  ISETP.LT.AND P5, PT, R10, c[0x0][0x178], !P0 ;  /* 0x00005e000a007a0c */ /* 0x000fe400047a1270 */
[----:B------:R-:W-:Y:S02]  /*4f2b0*/  ISETP.LT.AND P0, PT, R27, c[0x0][0x178], !P0 ;  /* 0x00005e001b007a0c */ /* 0x000fe40004701270 */
[----:B------:R-:W-:Y:S01]  /*4f2c0*/  PRMT R12, R5, 0x7632, R12 ;  /* 0x00007632050c7816 */ /* 0x000fe2000000000c */
[C---:B------:R-:W-:Y:S01]  /*4f2d0*/  IMAD.WIDE R4, R6.reuse, 0x2, R2 ;  /* 0x0000000206047825 */ /* 0x040fe200078e0202 */
[----:B------:R-:W-:Y:S02]  /*4f2e0*/  IADD3 R16, R11, 0x8d, RZ ;  /* 0x0000008d0b107810 */ /* 0x000fe40007ffe0ff */
[C---:B------:R-:W-:Y:S01]  /*4f2f0*/  IADD3 R0, R6.reuse, c[0x0][0x198], RZ ;  /* 0x0000660006007a10 */ /* 0x040fe20007ffe0ff */
[----:B------:R-:W-:Y:S01]  /*4f300*/  IMAD.WIDE R6, R6, 0x2, R24 ;  /* 0x0000000206067825 */ /* 0x000fe200078e0218 */
[----:B------:R-:W-:Y:S01]  /*4f310*/  ISETP.GE.AND P6, PT, R16, c[0x0][0x17c], PT ;  /* 0x00005f0010007a0c */ /* 0x000fe20003fc6270 */
[----:B------:R0:W-:Y:S02]  /*4f320*/  @P4 STG.E.U16 [R4.64], R12 ;  /* 0x0000000c04004986 */ /* 0x0001e4000c101506 */
[----:B------:R-:W-:-:S02]  /*4f330*/  IMAD.WIDE R16, R0, 0x2, R2 ;  /* 0x0000000200107825 */ /* 0x000fc400078e0202 */
[----:B------:R-:W-:Y:S04]  /*4f340*/  @P3 STG.E.U16 [R6.64], R18 ;  /* 0x0000001206003986 */ /* 0x000fe8000c101506 */
[----:B-----5:R1:W-:Y:S01]  /*4f350*/  @P5 STG.E.U16 [R16.64], R21 ;  /* 0x0000001510005986 */ /* 0x0203e2000c101506 */
[----:B0-----:R-:W-:-:S05]  /*4f360*/  IMAD.WIDE R4, R0, 0x2, R24 ;  /* 0x0000000200047825 */ /* 0x001fca00078e0218 */
[----:B--2---:R0:W-:Y:S01]  /*4f370*/  @P0 STG.E.U16 [R4.64], R29 ;  /* 0x0000001d04000986 */ /* 0x0041e2000c101506 */
[----:B-1----:R-:W-:-:S03]  /*4f380*/  PRMT R16, R29, 0x7632, R16 ;  /* 0x000076321d107816 */ /* 0x002fc60000000010 */
[----:B0-----:R-:W2:Y:S04]  /*4f390*/  LDL.LU R29, [R1+0x2c0] ;  /* 0x0002c000011d7983 */ /* 0x001ea80000300800 */
[----:B------:R-:W4:Y:S01]  /*4f3a0*/  LDL.LU R20, [R1+0x1d0] ;  /* 0x0001d00001147983 */ /* 0x000f220000300800 */
[----:B------:R-:W-:Y:S02]  /*4f3b0*/  ISETP.LT.AND P5, PT, R10, c[0x0][0x178], !P1 ;  /* 0x00005e000a007a0c */ /* 0x000fe40004fa1270 */
[----:B------:R-:W-:Y:S02]  /*4f3c0*/  ISETP.LT.AND P1, PT, R27, c[0x0][0x178], !P1 ;  /* 0x00005e001b007a0c */ /* 0x000fe40004f21270 */
[----:B------:R-:W-:Y:S02]  /*4f3d0*/  IADD3 R6, R11, 0x8f, RZ ;  /* 0x0000008f0b067810 */ /* 0x000fe40007ffe0ff */
[----:B------:R-:W-:-:S02]  /*4f3e0*/  IADD3 R0, R0, c[0x0][0x198], RZ ;  /* 0x0000660000007a10 */ /* 0x000fc40007ffe0ff */
[----:B------:R-:W-:Y:S02]  /*4f3f0*/  ISETP.GE.AND P3, PT, R6, c[0x0][0x17c], PT ;  /* 0x00005f0006007a0c */ /* 0x000fe40003f66270 */
[----:B------:R-:W-:Y:S01]  /*4f400*/  ISETP.LT.AND P0, PT, R10, c[0x0][0x178], !P2 ;  /* 0x00005e000a007a0c */ /* 0x000fe20005701270 */
[C---:B------:R-:W-:Y:S01]  /*4f410*/  IMAD.WIDE R6, R0.reuse, 0x2, R2 ;  /* 0x0000000200067825 */ /* 0x040fe200078e0202 */
[----:B------:R-:W-:Y:S02]  /*4f420*/  PRMT R12, R21, 0x7632, R12 ;  /* 0x00007632150c7816 */ /* 0x000fe4000000000c */
[----:B------:R-:W5:Y:S01]  /*4f430*/  LDL.LU R21, [R1+0x1e4] ;  /* 0x0001e40001157983 */ /* 0x000f620000300800 */
[C---:B------:R-:W-:Y:S01]  /*4f440*/  IMAD.WIDE R4, R0.reuse, 0x2, R24 ;  /* 0x0000000200047825 */ /* 0x040fe200078e0218 */
[----:B------:R-:W-:Y:S02]  /*4f450*/  IADD3 R0, R0, c[0x0][0x198], RZ ;  /* 0x0000660000007a10 */ /* 0x000fe40007ffe0ff */
[----:B------:R0:W-:Y:S04]  /*4f460*/  @P5 STG.E.U16 [R6.64], R12 ;  /* 0x0000000c06005986 */ /* 0x0001e8000c101506 */
[----:B------:R1:W-:Y:S01]  /*4f470*/  @P1 STG.E.U16 [R4.64], R16 ;  /* 0x0000001004001986 */ /* 0x0003e2000c101506 */
[----:B0-----:R-:W-:Y:S01]  /*4f480*/  IADD3 R12, R11, 0x91, RZ ;  /* 0x000000910b0c7810 */ /* 0x001fe20007ffe0ff */
[----:B-1----:R-:W-:-:S05]  /*4f490*/  IMAD.WIDE R4, R0, 0x2, R2 ;  /* 0x0000000200047825 */ /* 0x002fca00078e0202 */
[----:B---3--:R0:W-:Y:S01]  /*4f4a0*/  @P0 STG.E.U16 [R4.64], R23 ;  /* 0x0000001704000986 */ /* 0x0081e2000c101506 */
[----:B------:R-:W-:Y:S02]  /*4f4b0*/  ISETP.GE.AND P0, PT, R12, c[0x0][0x17c], PT ;  /* 0x00005f000c007a0c */ /* 0x000fe40003f06270 */
[----:B------:R-:W-:Y:S02]  /*4f4c0*/  PRMT R12, R23, 0x7632, R12 ;  /* 0x00007632170c7816 */ /* 0x000fe4000000000c */
[----:B0-----:R-:W3:Y:S01]  /*4f4d0*/  LDL.LU R23, [R1+0x1c4] ;  /* 0x0001c40001177983 */ /* 0x001ee20000300800 */
[----:B------:R-:W-:Y:S02]  /*4f4e0*/  ISETP.LT.AND P2, PT, R27, c[0x0][0x178], !P2 ;  /* 0x00005e001b007a0c */ /* 0x000fe40005741270 */
[----:B------:R-:W-:Y:S01]  /*4f4f0*/  IADD3 R19, R11, 0x8e, RZ ;  /* 0x0000008e0b137810 */ /* 0x000fe20007ffe0ff */
[----:B------:R-:W-:Y:S01]  /*4f500*/  IMAD.WIDE R6, R0, 0x2, R24 ;  /* 0x0000000200067825 */ /* 0x000fe200078e0218 */
[----:B------:R-:W-:-:S02]  /*4f510*/  ISETP.LT.AND P1, PT, R10, c[0x0][0x178], !P6 ;  /* 0x00005e000a007a0c */ /* 0x000fc40007721270 */
[----:B------:R-:W-:Y:S02]  /*4f520*/  ISETP.LT.AND P6, PT, R27, c[0x0][0x178], !P6 ;  /* 0x00005e001b007a0c */ /* 0x000fe400077c1270 */
[----:B------:R-:W-:Y:S02]  /*4f530*/  ISETP.GE.AND P4, PT, R19, c[0x0][0x17c], PT ;  /* 0x00005f0013007a0c */ /* 0x000fe40003f86270 */
[----:B------:R-:W-:-:S03]  /*4f540*/  IADD3 R0, R0, c[0x0][0x198], RZ ;  /* 0x0000660000007a10 */ /* 0x000fc60007ffe0ff */
[----:B------:R0:W-:Y:S01]  /*4f550*/  @P2 STG.E.U16 [R6.64], R8 ;  /* 0x0000000806002986 */ /* 0x0001e2000c101506 */
[----:B------:R-:W-:Y:S01]  /*4f560*/  ISETP.LT.AND P2, PT, R10, c[0x0][0x178], !P4 ;  /* 0x00005e000a007a0c */ /* 0x000fe20006741270 */
[----:B------:R-:W-:Y:S01]  /*4f570*/  IMAD.WIDE R4, R0, 0x2, R2 ;  /* 0x0000000200047825 */ /* 0x000fe200078e0202 */
[----:B------:R-:W-:-:S04]  /*4f580*/  ISETP.LT.AND P4, PT, R27, c[0x0][0x178], !P4 ;  /* 0x00005e001b007a0c */ /* 0x000fc80006781270 */
[----:B------:R1:W-:Y:S01]  /*4f590*/  @P1 STG.E.U16 [R4.64], R12 ;  /* 0x0000000c04001986 */ /* 0x0003e2000c101506 */
[----:B0-----:R-:W-:Y:S01]  /*4f5a0*/  IMAD.WIDE R6, R0, 0x2, R24 ;  /* 0x0000000200067825 */ /* 0x001fe200078e0218 */
[----:B------:R-:W-:Y:S02]  /*4f5b0*/  PRMT R8, R8, 0x7632, R8 ;  /* 0x0000763208087816 */ /* 0x000fe40000000008 */
[----:B------:R-:W-:-:S03]  /*4f5c0*/  IADD3 R0, R0, c[0x0][0x198], RZ ;  /* 0x0000660000007a10 */ /* 0x000fc60007ffe0ff */
[----:B------:R0:W-:Y:S01]  /*4f5d0*/  @P6 STG.E.U16 [R6.64], R8 ;  /* 0x0000000806006986 */ /* 0x0001e2000c101506 */
[----:B------:R-:W-:Y:S01]  /*4f5e0*/  ISETP.LT.AND P6, PT, R10, c[0x0][0x178], !P3 ;  /* 0x00005e000a007a0c */ /* 0x000fe20005fc1270 */
[C---:B-1----:R-:W-:Y:S01]  /*4f5f0*/  IMAD.WIDE R4, R0.reuse, 0x2, R2 ;  /* 0x0000000200047825 */ /* 0x042fe200078e0202 */
[----:B------:R-:W-:Y:S02]  /*4f600*/  IADD3 R17, R11, 0x90, RZ ;  /* 0x000000900b117810 */ /* 0x000fe40007ffe0ff */
[----:B------:R-:W-:Y:S02]  /*4f610*/  IADD3 R16, R0, c[0x0][0x198], RZ ;  /* 0x0000660000107a10 */ /* 0x000fe40007ffe0ff */
[----:B--2---:R1:W-:Y:S01]  /*4f620*/  @P2 STG.E.U16 [R4.64], R29 ;  /* 0x0000001d04002986 */ /* 0x0043e2000c101506 */
[----:B------:R-:W-:Y:S02]  /*4f630*/  ISETP.GE.AND P5, PT, R17, c[0x0][0x17c], PT ;  /* 0x00005f0011007a0c */ /* 0x000fe40003fa6270 */
[----:B0-----:R-:W-:-:S04]  /*4f640*/  IADD3 R6, R11, 0x93, RZ ;  /* 0x000000930b067810 */ /* 0x001fc80007ffe0ff */
[----:B------:R-:W-:Y:S01]  /*4f650*/  ISETP.GE.AND P2, PT, R6, c[0x0][0x17c], PT ;  /* 0x00005f0006007a0c */ /* 0x000fe20003f46270 */
[----:B-1----:R-:W-:Y:S01]  /*4f660*/  IMAD.WIDE R4, R0, 0x2, R24 ;  /* 0x0000000200047825 */ /* 0x002fe200078e0218 */
[----:B------:R-:W-:Y:S02]  /*4f670*/  PRMT R0, R29, 0x7632, R0 ;  /* 0x000076321d007816 */ /* 0x000fe40000000000 */
[----:B------:R-:W-:Y:S01]  /*4f680*/  ISETP.LT.AND P3, PT, R27, c[0x0][0x178], !P3 ;  /* 0x00005e001b007a0c */ /* 0x000fe20005f61270 */
[----:B------:R-:W-:Y:S01]  /*4f690*/  IMAD.WIDE R6, R16, 0x2, R2 ;  /* 0x0000000210067825 */ /* 0x000fe200078e0202 */
[----:B----4-:R0:W-:Y:S01]  /*4f6a0*/  @P4 STG.E.U16 [R4.64], R20 ;  /* 0x0000001404004986 */ /* 0x0101e2000c101506 */
[----:B------:R-:W-:-:S03]  /*4f6b0*/  ISETP.LT.AND P4, PT, R10, c[0x0][0x178], !P5 ;  /* 0x00005e000a007a0c */ /* 0x000fc60006f81270 */
[----:B------:R1:W-:Y:S01]  /*4f6c0*/  @P6 STG.E.U16 [R6.64], R0 ;  /* 0x0000000006006986 */ /* 0x0003e2000c101506 */
[----:B------:R-:W-:Y:S02]  /*4f6d0*/  PRMT R8, R20, 0x7632, R8 ;  /* 0x0000763214087816 */ /* 0x000fe40000000008 */
[----:B------:R-:W-:Y:S01]  /*4f6e0*/  IADD3 R12, R11, 0x92, RZ ;  /* 0x000000920b0c7810 */ /* 0x000fe20007ffe0ff */
[----:B------:R-:W2:Y:S01]  /*4f6f0*/  LDL.LU R29, [R1+0x1a4] ;  /* 0x0001a400011d7983 */ /* 0x000ea20000300800 */
[C---:B0-----:R-:W-:Y:S01]  /*4f700*/  IMAD.WIDE R4, R16.reuse, 0x2, R24 ;  /* 0x0000000210047825 */ /* 0x041fe200078e0218 */
[----:B-1----:R-:W-:-:S04]  /*4f710*/  IADD3 R0, R16, c[0x0][0x198], RZ ;  /* 0x0000660010007a10 */ /* 0x002fc80007ffe0ff */
[----:B------:R0:W-:Y:S01]  /*4f720*/  @P3 STG.E.U16 [R4.64], R8 ;  /* 0x0000000804003986 */ /* 0x0001e2000c101506 */
[----:B------:R-:W-:Y:S01]  /*4f730*/  IMAD.WIDE R6, R0, 0x2, R2 ;  /* 0x0000000200067825 */ /* 0x000fe200078e0202 */
[----:B------:R-:W-:-:S04]  /*4f740*/  ISETP.LT.AND P5, PT, R27, c[0x0][0x178], !P5 ;  /* 0x00005e001b007a0c */ /* 0x000fc80006fa1270 */
[----:B-----5:R1:W-:Y:S01]  /*4f750*/  @P4 STG.E.U16 [R6.64], R21 ;  /* 0x0000001506004986 */ /* 0x0203e2000c101506 */
[----:B------:R-:W-:Y:S01]  /*4f760*/  ISETP.LT.AND P4, PT, R10, c[0x0][0x178], !P0 ;  /* 0x00005e000a007a0c */ /* 0x000fe20004781270 */
[----:B------:R-:W-:Y:S01]  /*4f770*/  IMAD.WIDE R16, R0, 0x2, R24 ;  /* 0x0000000200107825 */ /* 0x000fe200078e0218 */
[----:B------:R-:W-:Y:S02]  /*4f780*/  ISETP.GE.AND P1, PT, R12, c[0x0][0x17c], PT ;  /* 0x00005f000c007a0c */ /* 0x000fe40003f26270 */
[----:B------:R-:W-:Y:S02]  /*4f790*/  IADD3 R12, R11, 0x94, RZ ;  /* 0x000000940b0c7810 */ /* 0x000fe40007ffe0ff */
[----:B0-----:R-:W-:Y:S02]  /*4f7a0*/  PRMT R8, R21, 0x7632, R8 ;  /* 0x0000763215087816 */ /* 0x001fe40000000008 */
[----:B-1----:R-:W-:Y:S01]  /*4f7b0*/  IADD3 R6, R0, c[0x0][0x198], RZ ;  /* 0x0000660000067a10 */ /* 0x002fe20007ffe0ff */
[----:B------:R-:W4:Y:S01]  /*4f7c0*/  LDL.LU R21, [R1+0x284] ;  /* 0x0002840001157983 */ /* 0x000f220000300800 */
[----:B------:R-:W-:-:S03]  /*4f7d0*/  ISETP.GE.AND P6, PT, R12, c[0x0][0x17c], PT ;  /* 0x00005f000c007a0c */ /* 0x000fc60003fc6270 */
[----:B------:R-:W-:Y:S01]  /*4f7e0*/  IMAD.WIDE R4, R6, 0x2, R2 ;  /* 0x0000000206047825 */ /* 0x000fe200078e0202 */
[----:B---3--:R0:W-:Y:S01]  /*4f7f0*/  @P5 STG.E.U16 [R16.64], R23 ;  /* 0x0000001710005986 */ /* 0x0081e2000c101506 */
[----:B------:R-:W-:-:S03]  /*4f800*/  PRMT R12, R23, 0x7632, R12 ;  /* 0x00007632170c7816 */ /* 0x000fc6000000000c */
[----:B------:R1:W-:Y:S04]  /*4f810*/  @P4 STG.E.U16 [R4.64], R8 ;  /* 0x0000000804004986 */ /* 0x0003e8000c101506 */
[----:B0-----:R-:W3:Y:S04]  /*4f820*/  LDL.LU R23, [R1+0x144] ;  /* 0x0001440001177983 */ /* 0x001ee80000300800 */
[----:B-1----:R-:W5:Y:S01]  /*4f830*/  LDL.LU R5, [R1+0x1f4] ;  /* 0x0001f40001057983 */ /* 0x002f620000300800 */
[----:B------:R-:W-:Y:S02]  /*4f840*/  ISETP.LT.AND P0, PT, R27, c[0x0][0x178], !P0 ;  /* 0x00005e001b007a0c */ /* 0x000fe40004701270 */
[----:B------:R-:W-:-:S02]  /*4f850*/  ISETP.LT.AND P5, PT, R10, c[0x0][0x178], !P1 ;  /* 0x00005e000a007a0c */ /* 0x000fc40004fa1270 */
[----:B------:R-:W-:Y:S02]  /*4f860*/  ISETP.LT.AND P1, PT, R27, c[0x0][0x178], !P1 ;  /* 0x00005e001b007a0c */ /* 0x000fe40004f21270 */
[C---:B------:R-:W-:Y:S02]  /*4f870*/  IADD3 R0, R6.reuse, c[0x0][0x198], RZ ;  /* 0x0000660006007a10 */ /* 0x040fe40007ffe0ff */
[----:B------:R-:W-:Y:S01]  /*4f880*/  IADD3 R18, R11, 0x95, RZ ;  /* 0x000000950b127810 */ /* 0x000fe20007ffe0ff */
[----:B------:R-:W-:-:S03]  /*4f890*/  IMAD.WIDE R6, R6, 0x2, R24 ;  /* 0x0000000206067825 */ /* 0x000fc600078e0218 */
[----:B------:R-:W-:Y:S01]  /*4f8a0*/  ISETP.GE.AND P3, PT, R18, c[0x0][0x17c], PT ;  /* 0x00005f0012007a0c */ /* 0x000fe20003f66270 */
[C---:B------:R-:W-:Y:S01]  /*4f8b0*/  IMAD.WIDE R16, R0.reuse, 0x2, R2 ;  /* 0x0000000200107825 */ /* 0x040fe200078e0202 */
[----:B------:R2:W-:Y:S03]  /*4f8c0*/  @P0 STG.E.U16 [R6.64], R12 ;  /* 0x0000000c06000986 */ /* 0x0005e6000c101506 */
[----:B------:R-:W-:Y:S01]  /*4f8d0*/  IMAD.WIDE R18, R0, 0x2, R24 ;  /* 0x0000000200127825 */ /* 0x000fe200078e0218 */
[----:B--2---:R-:W-:Y:S01]  /*4f8e0*/  PRMT R12, R29, 0x7632, R12 ;  /* 0x000076321d0c7816 */ /* 0x004fe2000000000c */
[----:B-----5:R-:W-:Y:S04]  /*4f8f0*/  @P5 STG.E.U16 [R16.64], R5 ;  /* 0x0000000510005986 */ /* 0x020fe8000c101506 */
[----:B------:R0:W-:Y:S04]  /*4f900*/  @P1 STG.E.U16 [R18.64], R29 ;  /* 0x0000001d12001986 */ /* 0x0001e8000c101506 */
[----:B0-----:R-:W2:Y:S01]  /*4f910*/  LDL.LU R29, [R1+0x274] ;  /* 0x00027400011d7983 */ /* 0x001ea20000300800 */
[----:B------:R-:W-:-:S02]  /*4f920*/  ISETP.LT.AND P1, PT, R10, c[0x0][0x178], !P2 ;  /* 0x00005e000a007a0c */ /* 0x000fc40005721270 */
[----:B------:R-:W-:Y:S02]  /*4f930*/  IADD3 R6, R0, c[0x0][0x198], RZ ;  /* 0x0000660000067a10 */ /* 0x000fe40007ffe0ff */
[C---:B------:R-:W-:Y:S02]  /*4f940*/  ISETP.LT.AND P2, PT, R27.reuse, c[0x0][0x178], !P2 ;  /* 0x00005e001b007a0c */ /* 0x040fe40005741270 */
[----:B------:R-:W-:Y:S02]  /*4f950*/  ISETP.LT.AND P5, PT, R10, c[0x0][0x178], !P6 ;  /* 0x00005e000a007a0c */ /* 0x000fe400077a1270 */
[----:B------:R-:W-:Y:S02]  /*4f960*/  ISETP.LT.AND P6, PT, R27, c[0x0][0x178], !P6 ;  /* 0x00005e001b007a0c */ /* 0x000fe400077c1270 */
[----:B------:R-:W-:Y:S01]  /*4f970*/  PRMT R8, R5, 0x7632, R8 ;  /* 0x0000763205087816 */ /* 0x000fe20000000008 */
[----:B------:R-:W-:Y:S01]  /*4f980*/  IMAD.WIDE R4, R6, 0x2, R2 ;  /* 0x0000000206047825 */ /* 0x000fe200078e0202 */
[----:B------:R-:W-:-:S02]  /*4f990*/  IADD3 R16, R11, 0x97, RZ ;  /* 0x000000970b107810 */ /* 0x000fc40007ffe0ff */
[C---:B------:R-:W-:Y:S01]  /*4f9a0*/  IADD3 R0, R6.reuse, c[0x0][0x198], RZ ;  /* 0x0000660006007a10 */ /* 0x040fe20007ffe0ff */
[----:B------:R-:W-:Y:S01]  /*4f9b0*/  IMAD.WIDE R6, R6, 0x2, R24 ;  /* 0x0000000206067825 */ /* 0x000fe200078e0218 */
[----:B------:R-:W-:Y:S01]  /*4f9c0*/  ISETP.GE.AND P0, PT, R16, c[0x0][0x17c], PT ;  /* 0x00005f0010007a0c */ /* 0x000fe20003f06270 */
[----:B------:R0:W-:Y:S02]  /*4f9d0*/  @P1 STG.E.U16 [R4.64], R8 ;  /* 0x0000000804001986 */ /* 0x0001e4000c101506 */
[C---:B------:R-:W-:Y:S02]  /*4f9e0*/  IMAD.WIDE R16, R0.reuse, 0x2, R2 ;  /* 0x0000000200107825 */ /* 0x040fe400078e0202 */
[----:B------:R3:W-:Y:S04]  /*4f9f0*/  @P2 STG.E.U16 [R6.64], R12 ;  /* 0x0000000c06002986 */ /* 0x0007e8000c101506 */
[----:B----4-:R-:W-:Y:S01]  /*4fa00*/  @P5 STG.E.U16 [R16.64], R21 ;  /* 0x0000001510005986 */ /* 0x010fe2000c101506 */
[----:B0-----:R-:W-:Y:S01]  /*4fa10*/  IMAD.WIDE R4, R0, 0x2, R24 ;  /* 0x0000000200047825 */ /* 0x001fe200078e0218 */
[----:B---3--:R-:W-:-:S04]  /*4fa20*/  PRMT R12, R23, 0x7632, R12 ;  /* 0x00007632170c7816 */ /* 0x008fc8000000000c */
[----:B------:R0:W-:Y:S01]  /*4fa30*/  @P6 STG.E.U16 [R4.64], R23 ;  /* 0x0000001704006986 */ /* 0x0001e2000c101506 */
[----:B------:R-:W-:-:S03]  /*4fa40*/  IADD3 R20, R11, 0x96, RZ ;  /* 0x000000960b147810 */ /* 0x000fc60007ffe0ff */
[----:B0-----:R-:W3:Y:S04]  /*4fa50*/  LDL.LU R23, [R1+0x2b4] ;  /* 0x0002b40001177983 */ /* 0x001ee80000300800 */
[----:B------:R-:W4:Y:S01]  /*4fa60*/  LDL.LU R19, [R1+0x1b4] ;  /* 0x0001b40001137983 */ /* 0x000f220000300800 */
[----:B------:R-:W-:Y:S02]  /*4fa70*/  ISETP.LT.AND P5, PT, R10, c[0x0][0x178], !P3 ;  /* 0x00005e000a007a0c */ /* 0x000fe40005fa1270 */
[----:B------:R-:W-:Y:S02]  /*4fa80*/  ISETP.GE.AND P4, PT, R20, c[0x0][0x17c], PT ;  /* 0x00005f0014007a0c */ /* 0x000fe40003f86270 */
[----:B------:R-:W-:Y:S02]  /*4fa90*/  IADD3 R6, R11, 0x99, RZ ;  /* 0x000000990b067810 */ /* 0x000fe40007ffe0ff */
[----:B------:R-:W-:-:S02]  /*4faa0*/  IADD3 R0, R0, c[0x0][0x198], RZ ;  /* 0x0000660000007a10 */ /* 0x000fc40007ffe0ff */
[----:B------:R-:W-:Y:S02]  /*4fab0*/  ISETP.LT.AND P3, PT, R27, c[0x0][0x178], !P3 ;  /* 0x00005e001b007a0c */ /* 0x000fe40005f61270 */
[----:B------:R-:W-:Y:S01]  /*4fac0*/  ISETP.LT.AND P6, PT, R10, c[0x0][0x178], !P4 ;  /* 0x00005e000a007a0c */ /* 0x000fe200067c1270 */
[----:B------:R-:W-:Y:S01]  /*4fad0*/  IMAD.WIDE R4, R0, 0x2, R2 ;  /* 0x0000000200047825 */ /* 0x000fe200078e0202 */
[----:B------:R-:W-:Y:S02]  /*4fae0*/  ISETP.GE.AND P2, PT, R6, c[0x0][0x17c], PT ;  /* 0x00005f0006007a0c */ /* 0x000fe40003f46270 */
[----:B------:R-:W-:Y:S01]  /*4faf0*/  PRMT R8, R21, 0x7632, R8 ;  /* 0x0000763215087816 */ /* 0x000fe20000000008 */
[C---:B------:R-:W-:Y:S01]  /*4fb00*/  IMAD.WIDE R6, R0.reuse, 0x2, R24 ;  /* 0x0000000200067825 */ /* 0x040fe200078e0218 */
[----:B------:R-:W5:Y:S01]  /*4fb10*/  LDL.LU R21, [R1+0x2a4] ;  /* 0x0002a40001157983 */ /* 0x000f620000300800 */
[----:B------:R-:W-:-:S03]  /*4fb20*/  IADD3 R0, R0, c[0x0][0x198], RZ ;  /* 0x0000660000007a10 */ /* 0x000fc60007ffe0ff */
[----:B------:R0:W-:Y:S04]  /*4fb30*/  @P5 STG.E.U16 [R4.64], R8 ;  /* 0x0000000804005986 */ /* 0x0001e8000c101506 */
[----:B------:R1:W-:Y:S01]  /*4fb40*/  @P3 STG.E.U16 [R6.64], R12 ;  /* 0x0000000c06003986 */ /* 0x0003e2000c101506 */
[----:B0-----:R-:W-:-:S05]  /*4fb50*/  IMAD.WIDE R4, R0, 0x2, R2 ;  /* 0x0000000200047825 */ /* 0x001fca00078e0202 */
[----:B--2---:R0:W-:Y:S01]  /*4fb60*/  @P6 STG.E.U16 [R4.64], R29 ;  /* 0x0000001d04006986 */ /* 0x0041e2000c101506 */
[----:B-1----:R-:W-:-:S03]  /*4fb70*/  PRMT R12, R29, 0x7632, R12 ;  /* 0x000076321d0c7816 */ /* 0x002fc6000000000c */
[----:B0-----:R-:W2:Y:S01]  /*4fb80*/  LDL.LU R29, [R1+0x194] ;  /* 0x00019400011d7983 */ /* 0x001ea20000300800 */
[----:B------:R-:W-:Y:S02]  /*4fb90*/  ISETP.LT.AND P4, PT, R27, c[0x0][0x178], !P4 ;  /* 0x00005e001b007a0c */ /* 0x000fe40006781270 */
[----:B------:R-:W-:Y:S01]  /*4fba0*/  IADD3 R18, R11, 0x98, RZ ;  /* 0x000000980b127810 */ /* 0x000fe20007ffe0ff */
[----:B------:R-:W-:Y:S01]  /*4fbb0*/  IMAD.WIDE R6, R0, 0x2, R24 ;  /* 0x0000000200067825 */ /* 0x000fe200078e0218 */
[----:B------:R-:W-:Y:S02]  /*4fbc0*/  ISETP.LT.AND P3, PT, R10, c[0x0][0x178], !P0 ;  /* 0x00005e000a007a0c */ /* 0x000fe40004761270 */
[----:B------:R-:W-:Y:S02]  /*4fbd0*/  ISETP.GE.AND P1, PT, R18, c[0x0][0x17c], PT ;  /* 0x00005f0012007a0c */ /* 0x000fe40003f26270 */
[----:B------:R-:W-:Y:S02]  /*4fbe0*/  IADD3 R0, R0, c[0x0][0x198], RZ ;  /* 0x0000660000007a10 */ /* 0x000fe40007ffe0ff */
[----:B------:R-:W-:-:S02]  /*4fbf0*/  ISETP.LT.AND P0, PT, R27, c[0x0][0x178], !P0 ;  /* 0x00005e001b007a0c */ /* 0x000fc40004701270 */
[----:B------:R-:W-:Y:S01]  /*4fc00*/  IADD3 R8, R11, 0x9b, RZ ;  /* 0x0000009b0b087810 */ /* 0x000fe20007ffe0ff */
[----:B------:R0:W-:Y:S01]  /*4fc10*/  @P4 STG.E.U16 [R6.64], R13 ;  /* 0x0000000d06004986 */ /* 0x0001e2000c101506 */
[----:B------:R-:W-:Y:S01]  /*4fc20*/  ISETP.LT.AND P4, PT, R10, c[0x0][0x178], !P1 ;  /* 0x00005e000a007a0c */ /* 0x000fe20004f81270 */
[----:B------:R-:W-:Y:S01]  /*4fc30*/  IMAD.WIDE R4, R0, 0x2, R2 ;  /* 0x0000000200047825 */ /* 0x000fe200078e0202 */
[----:B------:R-:W-:Y:S02]  /*4fc40*/  ISETP.GE.AND P6, PT, R8, c[0x0][0x17c], PT ;  /* 0x00005f0008007a0c */ /* 0x000fe40003fc6270 */
[----:B------:R-:W-:Y:S02]  /*4fc50*/  PRMT R8, R13, 0x7632, R8 ;  /* 0x000076320d087816 */ /* 0x000fe40000000008 */
[----:B------:R1:W-:Y:S01]  /*4fc60*/  @P3 STG.E.U16 [R4.64], R12 ;  /* 0x0000000c04003986 */ /* 0x0003e2000c101506 */
[----:B------:R-:W-:Y:S01]  /*4fc70*/  ISETP.LT.AND P1, PT, R27, c[0x0][0x178], !P1 ;  /* 0x00005e001b007a0c */ /* 0x000fe20004f21270 */
[C---:B0-----:R-:W-:Y:S01]  /*4fc80*/  IMAD.WIDE R6, R0.reuse, 0x2, R24 ;  /* 0x0000000200067825 */ /* 0x041fe200078e0218 */
[----:B------:R-:W-:-:S02]  /*4fc90*/  IADD3 R0, R0, c[0x0][0x198], RZ ;  /* 0x0000660000007a10 */ /* 0x000fc40007ffe0ff */
[----:B------:R-:W-:Y:S02]  /*4fca0*/  ISETP.LT.AND P3, PT, R10, c[0x0][0x178], !P2 ;  /* 0x00005e000a007a0c */ /* 0x000fe40005761270 */
[C---:B-1----:R-:W-:Y:S01]  /*4fcb0*/  IADD3 R12, R11.reuse, 0x9c, RZ ;  /* 0x0000009c0b0c7810 */ /* 0x042fe20007ffe0ff */
[----:B------:R-:W-:Y:S01]  /*4fcc0*/  IMAD.WIDE R4, R0, 0x2, R2 ;  /* 0x0000000200047825 */ /* 0x000fe200078e0202 */
[----:B------:R0:W-:Y:S01]  /*4fcd0*/  @P0 STG.E.U16 [R6.64], R8 ;  /* 0x0000000806000986 */ /* 0x0001e2000c101506 */
[----:B------:R-:W-:Y:S02]  /*4fce0*/  IADD3 R16, R11, 0x9a, RZ ;  /* 0x0000009a0b107810 */ /* 0x000fe40007ffe0ff */
[----:B------:R-:W-:Y:S01]  /*4fcf0*/  ISETP.GE.AND P0, PT, R12, c[0x0][0x17c], PT ;  /* 0x00005f000c007a0c */ /* 0x000fe20003f06270 */
[----:B---3--:R1:W-:Y:S01]  /*4fd00*/  @P4 STG.E.U16 [R4.64], R23 ;  /* 0x0000001704004986 */ /* 0x0083e2000c101506 */
[----:B------:R-:W-:Y:S02]  /*4fd10*/  IADD3 R12, R0, c[0x0][0x198], RZ ;  /* 0x00006600000c7a10 */ /* 0x000fe40007ffe0ff */
[----:B------:R-:W-:-:S02]  /*4fd20*/  ISETP.GE.AND P5, PT, R16, c[0x0][0x17c], PT ;  /* 0x00005f0010007a0c */ /* 0x000fc40003fa6270 */
[----:B0-----:R-:W-:Y:S01]  /*4fd30*/  IADD3 R6, R11, 0x9d, RZ ;  /* 0x0000009d0b067810 */ /* 0x001fe20007ffe0ff */
[----:B-1----:R-:W-:-:S03]  /*4fd40*/  IMAD.WIDE R4, R0, 0x2, R24 ;  /* 0x0000000200047825 */ /* 0x002fc600078e0218 */
[----:B------:R-:W-:Y:S02]  /*4fd50*/  ISETP.GE.AND P4, PT, R6, c[0x0][0x17c], PT ;  /* 0x00005f0006007a0c */ /* 0x000fe40003f86270 */
[----:B------:R-:W-:Y:S01]  /*4fd60*/  PRMT R0, R23, 0x7632, R0 ;  /* 0x0000763217007816 */ /* 0x000fe20000000000 */
[----:B------:R-:W-:Y:S01]  /*4fd70*/  IMAD.WIDE R6, R12, 0x2, R2 ;  /* 0x000000020c067825 */ /* 0x000fe200078e0202 */
[----:B------:R-:W-:Y:S01]  /*4fd80*/  ISETP.LT.AND P2, PT, R27, c[0x0][0x178], !P2 ;  /* 0x00005e001b007a0c */ /* 0x000fe20005741270 */
[----:B----4-:R0:W-:Y:S01]  /*4fd90*/  @P1 STG.E.U16 [R4.64], R19 ;  /* 0x0000001304001986 */ /* 0x0101e2000c101506 */
[----:B------:R-:W-:-:S03]  /*4fda0*/  ISETP.LT.AND P1, PT, R10, c[0x0][0x178], !P5 ;  /* 0x00005e000a007a0c */ /* 0x000fc60006f21270 */
[----:B------:R1:W-:Y:S01]  /*4fdb0*/  @P3 STG.E.U16 [R6.64], R0 ;  /* 0x0000000006003986 */ /* 0x0003e2000c101506 */
[----:B------:R-:W-:Y:S02]  /*4fdc0*/  PRMT R8, R19, 0x7632, R8 ;  /* 0x0000763213087816 */ /* 0x000fe40000000008 */
[----:B------:R-:W-:Y:S01]  /*4fdd0*/  ISETP.LT.AND P5, PT, R27, c[0x0][0x178], !P5 ;  /* 0x00005e001b007a0c */ /* 0x000fe20006fa1270 */
[----:B------:R-:W3:Y:S01]  /*4fde0*/  LDL.LU R23, [R1+0x294] ;  /* 0x0002940001177983 */ /* 0x000ee20000300800 */
[C---:B0-----:R-:W-:Y:S01]  /*4fdf0*/  IMAD.WIDE R4, R12.reuse, 0x2, R24 ;  /* 0x000000020c047825 */ /* 0x041fe200078e0218 */
[----:B-1----:R-:W-:-:S04]  /*4fe00*/  IADD3 R0, R12, c[0x0][0x198], RZ ;  /* 0x000066000c007a10 */ /* 0x002fc80007ffe0ff */
[----:B------:R0:W-:Y:S01]  /*4fe10*/  @P2 STG.E.U16 [R4.64], R8 ;  /* 0x0000000804002986 */ /* 0x0001e2000c101506 */
[----:B------:R-:W-:-:S05]  /*4fe20*/  IMAD.WIDE R6, R0, 0x2, R2 ;  /* 0x0000000200067825 */ /* 0x000fca00078e0202 */
[----:B-----5:R1:W-:Y:S01]  /*4fe30*/  @P1 STG.E.U16 [R6.64], R21 ;  /* 0x0000001506001986 */ /* 0x0203e2000c101506 */
[----:B------:R-:W-:Y:S01]  /*4fe40*/  ISETP.LT.AND P1, PT, R10, c[0x0][0x178], !P6 ;  /* 0x00005e000a007a0c */ /* 0x000fe20007721270 */
[C---:B------:R-:W-:Y:S01]  /*4fe50*/  IMAD.WIDE R12, R0.reuse, 0x2, R24 ;  /* 0x00000002000c7825 */ /* 0x040fe200078e0218 */
[----:B0-----:R-:W-:Y:S02]  /*4fe60*/  PRMT R8, R21, 0x7632, R8 ;  /* 0x0000763215087816 */ /* 0x001fe40000000008 */
[----:B------:R-:W-:Y:S02]  /*4fe70*/  IADD3 R19, R11, 0xa0, RZ ;  /* 0x000000a00b137810 */ /* 0x000fe40007ffe0ff */
[----:B-1----:R-:W-:-:S05]  /*4fe80*/  IADD3 R6, R0, c[0x0][0x198], RZ ;  /* 0x0000660000067a10 */ /* 0x002fca0007ffe0ff */
[C---:B------:R-:W-:Y:S01]  /*4fe90*/  IMAD.WIDE R4, R6.reuse, 0x2, R2 ;  /* 0x0000000206047825 */ /* 0x040fe200078e0202 */
[----:B------:R-:W-:Y:S02]  /*4fea0*/  ISETP.LT.AND P6, PT, R27, c[0x0][0x178], !P6 ;  /* 0x00005e001b007a0c */ /* 0x000fe400077c1270 */
[C---:B------:R-:W-:Y:S01]  /*4feb0*/  IADD3 R0, R6.reuse, c[0x0][0x198], RZ ;  /* 0x0000660006007a10 */ /* 0x040fe20007ffe0ff */
[----:B------:R-:W-:Y:S01]  /*4fec0*/  IMAD.WIDE R6, R6, 0x2, R24 ;  /* 0x0000000206067825 */ /* 0x000fe200078e0218 */
[----:B--2---:R0:W-:Y:S01]  /*4fed0*/  @P5 STG.E.U16 [R12.64], R29 ;  /* 0x0000001d0c005986 */ /* 0x0041e2000c101506 */
[----:B------:R-:W-:Y:S02]  /*4fee0*/  ISETP.LT.AND P5, PT, R10, c[0x0][0x178], !P0 ;  /* 0x00005e000a007a0c */ /* 0x000fe400047a1270 */
[----:B------:R-:W-:Y:S01]  /*4fef0*/  PRMT R18, R29, 0x7632, R18 ;  /* 0x000076321d127816 */ /* 0x000fe20000000012 */
[----:B------:R-:W2:Y:S04]  /*4ff00*/  LDL.LU R10, [R1+0x1570] ;  /* 0x00157000010a7983 */ /* 0x000ea80000300800 */
[----:B------:R-:W-:Y:S01]  /*4ff10*/  @P1 STG.E.U16 [R4.64], R8 ;  /* 0x0000000804001986 */ /* 0x000fe2000c101506 */
[----:B------:R-:W-:-:S03]  /*4ff20*/  ISETP.GE.AND P1, PT, R19, c[0x0][0x17c], PT ;  /* 0x00005f0013007a0c */ /* 0x000fc60003f26270 */
[----:B0-----:R-:W4:Y:S04]  /*4ff30*/  LDL.LU R29, [R1+0x1d4] ;  /* 0x0001d400011d7983 */ /* 0x001f280000300800 */
[----:B------:R-:W5:Y:S04]  /*4ff40*/  LDL R19, [R1+0xcec] ;  /* 0x000cec0001137983 */ /* 0x000f680000100800 */
[----:B------:R0:W-:Y:S04]  /*4ff50*/  @P6 STG.E.U16 [R6.64], R18 ;  /* 0x0000001206006986 */ /* 0x0001e8000c101506 */
[----:B0-----:R-:W2:Y:S04]  /*4ff60*/  LDL.LU R18, [R1+0x2c4] ;  /* 0x0002c40001127983 */ /* 0x001ea80000300800 */
[----:B------:R-:W2:Y:S01]  /*4ff70*/  LDL.LU R21, [R1+0x1e8] ;  /* 0x0001e80001157983 */ /* 0x000ea20000300800 */
[----:B------:R-:W-:Y:S01]  /*4ff80*/  IMAD.WIDE R12, R0, 0x2, R2 ;  /* 0x00000002000c7825 */ /* 0x000fe200078e0202 */
[----:B------:R-:W-:-:S02]  /*4ff90*/  ISETP.LT.AND P0, PT, R27, c[0x0][0x178], !P0 ;  /* 0x00005e001b007a0c */ /* 0x000fc40004701270 */
[C---:B------:R-:W-:Y:S02]  /*4ffa0*/  IADD3 R16, R11.reuse, 0x9e, RZ ;  /* 0x0000009e0b107810 */ /* 0x040fe40007ffe0ff */
[----:B------:R-:W-:Y:S02]  /*4ffb0*/  IADD3 R17, R11, 0x9f, RZ ;  /* 0x0000009f0b117810 */ /* 0x000fe40007ffe0ff */
[----:B------:R-:W-:Y:S02]  /*4ffc0*/  ISETP.GE.AND P3, PT, R16, c[0x0][0x17c], PT ;  /* 0x00005f0010007a0c */ /* 0x000fe40003f66270 */
[----:B------:R-:W-:Y:S01]  /*4ffd0*/  ISETP.GE.AND P2, PT, R17, c[0x0][0x17c], PT ;  /* 0x00005f0011007a0c */ /* 0x000fe20003f46270 */
[C---:B------:R-:W-:Y:S01]  /*4ffe0*/  IMAD.WIDE R16, R0.reuse, 0x2, R24 ;  /* 0x0000000200107825 */ /* 0x040fe200078e0218 */
[----:B------:R-:W-:Y:S01]  /*4fff0*/  IADD3 R6, R0, c[0x0][0x198], RZ ;  /* 0x0000660000067a10 */ /* 0x000fe20007ffe0ff */
[----:B---3--:R0:W-:Y:S02]  /*50000*/  @P5 STG.E.U16 [R12.64], R23 ;  /* 0x000000170c005986 */ /* 0x0081e4000c101506 */
[----:B0-----:R-:W-:-:S02]  /*50010*/  PRMT R12, R23, 0x7632, R12 ;  /* 0x00007632170c7816 */ /* 0x001fc4000000000c */
[----:B------:R-:W3:Y:S01]  /*50020*/  LDL.LU R23, [R1+0x1c8] ;  /* 0x0001c80001177983 */ /* 0x000ee20000300800 */
[----:B------:R-:W-:Y:S01]  /*50030*/  IADD3 R8, R11, 0xa1, RZ ;  /* 0x000000a10b087810 */ /* 0x000fe20007ffe0ff */
[----:B------:R-:W-:Y:S02]  /*50040*/  IMAD.WIDE R4, R6, 0x2, R2 ;  /* 0x0000000206047825 */ /* 0x000fe400078e0202 */
[----:B------:R0:W-:Y:S01]  /*50050*/  @P0 STG.E.U16 [R16.64], R9 ;  /* 0x0000000910000986 */ /* 0x0001e2000c101506 */
[----:B------:R-:W-:Y:S02]  /*50060*/  PRMT R13, R9, 0x7632, R13 ;  /* 0x00007632090d7816 */ /* 0x000fe4000000000d */
[----:B------:R-:W-:Y:S02]  /*50070*/  ISETP.GE.AND P0, PT, R8, c[0x0][0x17c], PT ;  /* 0x00005f0008007a0c */ /* 0x000fe40003f06270 */
[C---:B0-----:R-:W-:Y:S01]  /*50080*/  IADD3 R16, R6.reuse, c[0x0][0x198], RZ ;  /* 0x0000660006107a10 */ /* 0x041fe20007ffe0ff */
[----:B------:R-:W-:-:S04]  /*50090*/  IMAD.WIDE R6, R6, 0x2, R24 ;  /* 0x0000000206067825 */ /* 0x000fc800078e0218 */
[----:B------:R-:W-:Y:S01]  /*500a0*/  IMAD.WIDE R8, R16, 0x2, R2 ;  /* 0x0000000210087825 */ /* 0x000fe200078e0202 */
[----:B-----5:R-:W-:Y:S02]  /*500b0*/  ISETP.LT.AND P5, PT, R19, c[0x0][0x178], !P4 ;  /* 0x00005e0013007a0c */ /* 0x020fe400067a1270 */
[----:B------:R-:W-:Y:S02]  /*500c0*/  ISETP.LT.AND P4, PT, R27, c[0x0][0x178], !P4 ;  /* 0x00005e001b007a0c */ /* 0x000fe40006781270 */
[----:B------:R-:W-:Y:S02]  /*500d0*/  ISETP.LT.AND P6, PT, R19, c[0x0][0x178], !P3 ;  /* 0x00005e0013007a0c */ /* 0x000fe40005fc1270 */
[----:B------:R-:W-:-:S07]  /*500e0*/  ISETP.LT.AND P3, PT, R27, c[0x0][0x178], !P3 ;  /* 0x00005e001b007a0c */ /* 0x000fce0005f61270 */
[----:B------:R0:W-:Y:S04]  /*500f0*/  @P5 STG.E.U16 [R4.64], R12 ;  /* 0x0000000c04005986 */ /* 0x0001e8000c101506 */
[----:B------:R-:W-:Y:S04]  /*50100*/  @P4 STG.E.U16 [R6.64], R13 ;  /* 0x0000000d06004986 */ /* 0x000fe8000c101506 */
[----:B--2---:R1:W-:Y:S01]  /*50110*/  @P6 STG.E.U16 [R8.64], R18 ;  /* 0x0000001208006986 */ /* 0x0043e2000c101506 */
[----:B0-----:R-:W-:-:S05]  /*50120*/  IMAD.WIDE R4, R16, 0x2, R24 ;  /* 0x0000000210047825 */ /* 0x001fca00078e0218 */
[----:B----4-:R0:W-:Y:S01]  /*50130*/  @P3 STG.E.U16 [R4.64], R29 ;  /* 0x0000001d04003986 */ /* 0x0101e2000c101506 */
[----:B-1----:R-:W-:-:S03]  /*50140*/  PRMT R9, R29, 0x7632, R9 ;  /* 0x000076321d097816 */ /* 0x002fc60000000009 */
[----:B0-----:R-:W2:Y:S01]  /*50150*/  LDL.LU R29, [R1+0x1f8] ;  /* 0x0001f800011d7983 */ /* 0x001ea20000300800 */
[----:B------:R-:W-:-:S04]  /*50160*/  IADD3 R0, R11, 0xa2, RZ ;  /* 0x000000a20b007810 */ /* 0x000fc80007ffe0ff */
[----:B------:R-:W-:Y:S02]  /*50170*/  ISETP.GE.AND P5, PT, R0, c[0x0][0x17c], PT ;  /* 0x00005f0000007a0c */ /* 0x000fe40003fa6270 */
[----:B------:R-:W-:Y:S02]  /*50180*/  IADD3 R0, R11, 0xa3, RZ ;  /* 0x000000a30b007810 */ /* 0x000fe40007ffe0ff */
[----:B------:R-:W-:Y:S02]  /*50190*/  ISETP.LT.AND P6, PT, R19, c[0x0][0x178], !P2 ;  /* 0x00005e0013007a0c */ /* 0x000fe400057c1270 */
[----:B------:R-:W-:Y:S02]  /*501a0*/  ISETP.LT.AND P2, PT, R27, c[0x0][0x178], !P2 ;  /* 0x00005e001b007a0c */ /* 0x000fe40005741270 */
[----:B------:R-:W-:Y:S02]  /*501b0*/  ISETP.GE.AND P4, PT, R0, c[0x0][0x17c], PT ;  /* 0x00005f0000007a0c */ /* 0x000fe40003f86270 */
[----:B------:R-:W-:-:S02]  /*501c0*/  IADD3 R0, R16, c[0x0][0x198], RZ ;  /* 0x0000660010007a10 */ /* 0x000fc40007ffe0ff */
[----:B------:R-:W-:Y:S02]  /*501d0*/  PRMT R8, R18, 0x7632, R8 ;  /* 0x0000763212087816 */ /* 0x000fe40000000008 */
[----:B------:R-:W4:Y:S01]  /*501e0*/  LDL.LU R18, [R1+0x1a8] ;  /* 0x0001a80001127983 */ /* 0x000f220000300800 */
[----:B------:R-:W-:Y:S01]  /*501f0*/  ISETP.LT.AND P3, PT, R19, c[0x0][0x178], !P1 ;  /* 0x00005e0013007a0c */ /* 0x000fe20004f61270 */
[----:B------:R-:W-:-:S04]  /*50200*/  IMAD.WIDE R6, R0, 0x2, R2 ;  /* 0x0000000200067825 */ /* 0x000fc800078e0202 */
[C---:B------:R-:W-:Y:S01]  /*50210*/  IMAD.WIDE R4, R0.reuse, 0x2, R24 ;  /* 0x0000000200047825 */ /* 0x040fe200078e0218 */
[----:B------:R-:W-:Y:S01]  /*50220*/  IADD3 R0, R0, c[0x0][0x198], RZ ;  /* 0x0000660000007a10 */ /* 0x000fe20007ffe0ff */
[----:B------:R-:W-:Y:S04]  /*50230*/  @P6 STG.E.U16 [R6.64], R8 ;  /* 0x0000000806006986 */ /* 0x000fe8000c101506 */
[----:B------:R0:W-:Y:S01]  /*50240*/  @P2 STG.E.U16 [R4.64], R9 ;  /* 0x0000000904002986 */ /* 0x0001e2000c101506 */
[----:B------:R-:W-:Y:S01]  /*50250*/  ISETP.LT.AND P1, PT, R27, c[0x0][0x178], !P1 ;  /* 0x00005e001b007a0c */ /* 0x000fe20004f21270 */
[----:B0-----:R-:W-:Y:S01]  /*50260*/  IMAD.WIDE R4, R0, 0x2, R2 ;  /* 0x0000000200047825 */ /* 0x001fe200078e0202 */
[----:B------:R-:W-:-:S04]  /*50270*/  PRMT R9, R21, 0x7632, R9 ;  /* 0x0000763215097816 */ /* 0x000fc80000000009 */
[----:B------:R0:W-:Y:S01]  /*50280*/  @P3 STG.E.U16 [R4.64], R21 ;  /* 0x0000001504003986 */ /* 0x0001e2000c101506 */
[----:B------:R-:W-:Y:S01]  /*50290*/  IADD3 R8, R11, 0xa5, RZ ;  /* 0x000000a50b087810 */ /* 0x000fe20007ffe0ff */
[----:B------:R-:W-:Y:S02]  /*502a0*/  IMAD.WIDE R6, R0, 0x2, R24 ;  /* 0x0000000200067825 */ /* 0x000fe400078e0218 */
[----:B0-----:R-:W5:Y:S01]  /*502b0*/  LDL.LU R21, [R1+0x288] ;  /* 0x0002880001157983 */ /* 0x001f620000300800 */
[----:B------:R-:W-:Y:S02]  /*502c0*/  ISETP.GE.AND P3, PT, R8, c[0x0][0x17c], PT ;  /* 0x00005f0008007a0c */ /* 0x000fe40003f66270 */
[----:B---3--:R-:W-:Y:S01]  /*502d0*/  PRMT R8, R23, 0x7632, R8 ;  /* 0x0000763217087816 */ /* 0x008fe20000000008 */
[----:B------:R0:W-:Y:S01]  /*502e0*/  @P1 STG.E.U16 [R6.64], R23 ;  /* 0x0000001706001986 */ /* 0x0001e2000c101506 */
[----:B------:R-:W-:-:S03]  /*502f0*/  ISETP.LT.AND P2, PT, R19, c[0x0][0x178], !P0 ;  /* 0x00005e0013007a0c */ /* 0x000fc60004741270 */
[----:B0-----:R-:W3:Y:S01]  /*50300*/  LDL.LU R23, [R1+0x148] ;  /* 0x0001480001177983 */ /* 0x001ee20000300800 */
[----:B------:R-:W-:Y:S02]  /*50310*/  IADD3 R0, R0, c[0x0][0x198], RZ ;  /* 0x0000660000007a10 */ /* 0x000fe40007ffe0ff */
[----:B------:R-:W-:Y:S02]  /*50320*/  ISETP.LT.AND P0, PT, R27, c[0x0][0x178], !P0 ;  /* 0x00005e001b007a0c */ /* 0x000fe40004701270 */
[----:B------:R-:W-:Y:S01]  /*50330*/  ISETP.LT.AND P1, PT, R19, c[0x0][0x178], !P5 ;  /* 0x00005e0013007a0c */ /* 0x000fe20006f21270 */
[----:B------:R-:W-:-:S04]  /*50340*/  IMAD.WIDE R4, R0, 0x2, R2 ;  /* 0x0000000200047825 */ /* 0x000fc800078e0202 */
[C---:B------:R-:W-:Y:S01]  /*50350*/  IMAD.WIDE R6, R0.reuse, 0x2, R24 ;  /* 0x0000000200067825 */ /* 0x040fe200078e0218 */
[----:B------:R-:W-:Y:S01]  /*50360*/  IADD3 R0, R0, c[0x0][0x198], RZ ;  /* 0x0000660000007a10 */ /* 0x000fe20007ffe0ff */
[----:B------:R0:W-:Y:S04]  /*50370*/  @P2 STG.E.U16 [R4.64], R9 ;  /* 0x0000000904002986 */ /* 0x0001e8000c101506 */
[----:B------:R1:W-:Y:S01]  /*50380*/  @P0 STG.E.U16 [R6.64], R8 ;  /* 0x0000000806000986 */ /* 0x0003e2000c101506 */
[C---:B0-----:R-:W-:Y:S01]  /*50390*/  IMAD.WIDE R4, R0.reuse, 0x2, R2 ;  /* 0x0000000200047825 */ /* 0x041fe200078e0202 */
[----:B-1----:R-:W-:-:S04]  /*503a0*/  IADD3 R8, R0, c[0x0][0x198], RZ ;  /* 0x0000660000087a10 */ /* 0x002fc80007ffe0ff */
[----:B--2---:R0:W-:Y:S02]  /*503b0*/  @P1 STG.E.U16 [R4.64], R29 ;  /* 0x0000001d04001986 */ /* 0x0041e4000c101506 */
[----:B0-----:R-:W-:Y:S01]  /*503c0*/  IMAD.WIDE R4, R0, 0x2, R24 ;  /* 0x0000000200047825 */ /* 0x001fe200078e0218 */
[----:B------:R-:W-:Y:S02]  /*503d0*/  PRMT R0, R29, 0x7632, R0 ;  /* 0x000076321d007816 */ /* 0x000fe40000000000 */
[----:B------:R-:W2:Y:S01]  /*503e0*/  LDL.LU R29, [R1+0x278] ;  /* 0x00027800011d7983 */ /* 0x000ea20000300800 */
[----:B------:R-:W-:Y:S02]  /*503f0*/  ISETP.LT.AND P5, PT, R27, c[0x0][0x178], !P5 ;  /* 0x00005e001b007a0c */ /* 0x000fe40006fa1270 */
[----:B------:R-:W-:Y:S02]  /*50400*/  ISETP.LT.AND P2, PT, R19, c[0x0][0x178], !P4 ;  /* 0x00005e0013007a0c */ /* 0x000fe40006741270 */
[----:B------:R-:W-:-:S02]  /*50410*/  IADD3 R12, R11, 0xa4, RZ ;  /* 0x000000a40b0c7810 */ /* 0x000fc40007ffe0ff */
[----:B------:R-:W-:Y:S02]  /*50420*/  IADD3 R6, R11, 0xa7, RZ ;  /* 0x000000a70b067810 */ /* 0x000fe40007ffe0ff */
[----:B------:R-:W-:Y:S02]  /*50430*/  ISETP.GE.AND P6, PT, R12, c[0x0][0x17c], PT ;  /* 0x00005f000c007a0c */ /* 0x000fe40003fc6270 */
[----:B------:R-:W-:Y:S01]  /*50440*/  ISETP.GE.AND P1, PT, R6, c[0x0][0x17c], PT ;  /* 0x00005f0006007a0c */ /* 0x000fe20003f26270 */
[----:B------:R-:W-:Y:S01]  /*50450*/  IMAD.WIDE R6, R8, 0x2, R2 ;  /* 0x0000000208067825 */ /* 0x000fe200078e0202 */
[----:B------:R-:W-:Y:S01]  /*50460*/  ISETP.LT.AND P4, PT, R27, c[0x0][0x178], !P4 ;  /* 0x00005e001b007a0c */ /* 0x000fe20006781270 */
[----:B----4-:R0:W-:Y:S01]  /*50470*/  @P5 STG.E.U16 [R4.64], R18 ;  /* 0x0000001204005986 */ /* 0x0101e2000c101506 */
[----:B------:R-:W-:-:S03]  /*50480*/  ISETP.LT.AND P5, PT, R19, c[0x0][0x178], !P6 ;  /* 0x00005e0013007a0c */ /* 0x000fc600077a1270 */
[----:B------:R1:W-:Y:S01]  /*50490*/  @P2 STG.E.U16 [R6.64], R0 ;  /* 0x0000000006002986 */ /* 0x0003e2000c101506 */
[----:B------:R-:W-:Y:S01]  /*504a0*/  PRMT R12, R18, 0x7632, R12 ;  /* 0x00007632120c7816 */ /* 0x000fe2000000000c */
[C---:B0-----:R-:W-:Y:S01]  /*504b0*/  IMAD.WIDE R4, R8.reuse, 0x2, R24 ;  /* 0x0000000208047825 */ /* 0x041fe200078e0218 */
[----:B-1----:R-:W-:-:S05]  /*504c0*/  IADD3 R0, R8, c[0x0][0x198], RZ ;  /* 0x0000660008007a10 */ /* 0x002fca0007ffe0ff */
[----:B------:R-:W-:Y:S01]  /*504d0*/  @P4 STG.E.U16 [R4.64], R12 ;  /* 0x0000000c04004986 */ /* 0x000fe2000c101506 */
[C---:B------:R-:W-:Y:S01]  /*504e0*/  IMAD.WIDE R6, R0.reuse, 0x2, R2 ;  /* 0x0000000200067825 */ /* 0x040fe200078e0202 */
[----:B------:R-:W-:Y:S02]  /*504f0*/  ISETP.LT.AND P6, PT, R27, c[0x0][0x178], !P6 ;  /* 0x00005e001b007a0c */ /* 0x000fe400077c1270 */
[C---:B------:R-:W-:Y:S02]  /*50500*/  IADD3 R9, R11.reuse, 0xa6, RZ ;  /* 0x000000a60b097810 */ /* 0x040fe40007ffe0ff */
[----:B------:R-:W-:Y:S01]  /*50510*/  IADD3 R16, R11, 0xa9, RZ ;  /* 0x000000a90b107810 */ /* 0x000fe20007ffe0ff */
[----:B-----5:R0:W-:Y:S01]  /*50520*/  @P5 STG.E.U16 [R6.64], R21 ;  /* 0x0000001506005986 */ /* 0x0201e2000c101506 */
[----:B------:R-:W-:Y:S02]  /*50530*/  ISETP.LT.AND P5, PT, R19, c[0x0][0x178], !P3 ;  /* 0x00005e0013007a0c */ /* 0x000fe40005fa1270 */
[----:B------:R-:W-:Y:S01]  /*50540*/  ISETP.GE.AND P0, PT, R9, c[0x0][0x17c], PT ;  /* 0x00005f0009007a0c */ /* 0x000fe20003f06270 */
[----:B------:R-:W-:Y:S01]  /*50550*/  IMAD.WIDE R8, R0, 0x2, R24 ;  /* 0x0000000200087825 */ /* 0x000fe200078e0218 */
[----:B------:R-:W-:-:S02]  /*50560*/  ISETP.GE.AND P4, PT, R16, c[0x0][0x17c], PT ;  /* 0x00005f0010007a0c */ /* 0x000fc40003f86270 */
[----:B------:R-:W-:Y:S02]  /*50570*/  PRMT R16, R21, 0x7632, R16 ;  /* 0x0000763215107816 */ /* 0x000fe40000000010 */
[----:B0-----:R-:W-:Y:S02]  /*50580*/  IADD3 R6, R0, c[0x0][0x198], RZ ;  /* 0x0000660000067a10 */ /* 0x001fe40007ffe0ff */
[----:B------:R-:W-:-:S03]  /*50590*/  IADD3 R13, R11, 0xa8, RZ ;  /* 0x000000a80b0d7810 */ /* 0x000fc60007ffe0ff */
[----:B------:R-:W-:Y:S01]  /*505a0*/  IMAD.WIDE R4, R6, 0x2, R2 ;  /* 0x0000000206047825 */ /* 0x000fe200078e0202 */
[----:B------:R-:W-:Y:S01]  /*505b0*/  IADD3 R18, R11, 0xaa, RZ ;  /* 0x000000aa0b127810 */ /* 0x000fe20007ffe0ff */
[----:B---3--:R0:W-:Y:S01]  /*505c0*/  @P6 STG.E.U16 [R8.64], R23 ;  /* 0x0000001708006986 */ /* 0x0081e2000c101506 */
[----:B------:R-:W-:-:S03]  /*505d0*/  PRMT R17, R23, 0x7632, R17 ;  /* 0x0000763217117816 */ /* 0x000fc60000000011 */
[----:B------:R-:W3:Y:S04]  /*505e0*/  LDL.LU R11, [R1+0x156c] ;  /* 0x00156c00010b7983 */ /* 0x000ee80000300800 */
[----:B------:R1:W-:Y:S04]  /*505f0*/  @P5 STG.E.U16 [R4.64], R16 ;  /* 0x0000001004005986 */ /* 0x0003e8000c101506 */
[----:B0-----:R-:W4:Y:S04]  /*50600*/  LDL.LU R23, [R1+0x1b8] ;  /* 0x0001b80001177983 */ /* 0x001f280000300800 */
[----:B-1----:R-:W5:Y:S01]  /*50610*/  LDL R16, [R1+0xce8] ;  /* 0x000ce80001107983 */ /* 0x002f620000100800 */
[----:B------:R-:W-:-:S03]  /*50620*/  ISETP.GE.AND P5, PT, R18, c[0x0][0x17c], PT ;  /* 0x00005f0012007a0c */ /* 0x000fc60003fa6270 */
[----:B------:R-:W3:Y:S01]  /*50630*/  LDL.LU R18, [R1+0x2b8] ;  /* 0x0002b80001127983 */ /* 0x000ee20000300800 */
[----:B------:R-:W-:Y:S02]  /*50640*/  ISETP.LT.AND P3, PT, R27, c[0x0][0x178], !P3 ;  /* 0x00005e001b007a0c */ /* 0x000fe40005f61270 */
[----:B------:R-:W-:Y:S01]  /*50650*/  ISETP.LT.AND P6, PT, R19, c[0x0][0x178], !P0 ;  /* 0x00005e0013007a0c */ /* 0x000fe200047c1270 */
[----:B------:R-:W3:Y:S01]  /*50660*/  LDL.LU R21, [R1+0x2a8] ;  /* 0x0002a80001157983 */ /* 0x000ee20000300800 */
[----:B------:R-:W-:Y:S02]  /*50670*/  ISETP.LT.AND P0, PT, R27, c[0x0][0x178], !P0 ;  /* 0x00005e001b007a0c */ /* 0x000fe40004701270 */
[C---:B------:R-:W-:Y:S01]  /*50680*/  IADD3 R0, R6.reuse, c[0x0][0x198], RZ ;  /* 0x0000660006007a10 */ /* 0x040fe20007ffe0ff */
[----:B------:R-:W-:Y:S01]  /*50690*/  IMAD.WIDE R6, R6, 0x2, R24 ;  /* 0x0000000206067825 */ /* 0x000fe200078e0218 */
[----:B------:R-:W-:-:S03]  /*506a0*/  ISETP.GE.AND P2, PT, R13, c[0x0][0x17c], PT ;  /* 0x00005f000d007a0c */ /* 0x000fc60003f46270 */
[----:B------:R-:W-:-:S04]  /*506b0*/  IMAD.WIDE R8, R0, 0x2, R2 ;  /* 0x0000000200087825 */ /* 0x000fc800078e0202 */
[----:B------:R-:W-:Y:S01]  /*506c0*/  IMAD.WIDE R12, R0, 0x2, R24 ;  /* 0x00000002000c7825 */ /* 0x000fe200078e0218 */
[----:B------:R-:W-:Y:S04]  /*506d0*/  @P3 STG.E.U16 [R6.64], R17 ;  /* 0x0000001106003986 */ /* 0x000fe8000c101506 */
[----:B--2---:R-:W-:Y:S04]  /*506e0*/  @P6 STG.E.U16 [R8.64], R29 ;  /* 0x0000001d08006986 */ /* 0x004fe8000c101506 */
[----:B------:R0:W-:Y:S02]  /*506f0*/  @P0 STG.E.U16 [R12.64], R14 ;  /* 0x0000000e0c000986 */ /* 0x0001e4000c101506 */
[----:B0-----:R-:W-:-:S02]  /*50700*/  PRMT R12, R29, 0x7632, R12 ;  /* 0x000076321d0c7816 */ /* 0x001fc4000000000c */
[----:B------:R-:W2:Y:S01]  /*50710*/  LDL.LU R29, [R1+0x198] ;  /* 0x00019800011d7983 */ /* 0x000ea20000300800 */
[----:B------:R-:W-:Y:S02]  /*50720*/  ISETP.LT.AND P0, PT, R19, c[0x0][0x178], !P1 ;  /* 0x00005e0013007a0c */ /* 0x000fe40004f01270 */
[----:B------:R-:W-:Y:S02]  /*50730*/  IADD3 R6, R0, c[0x0][0x198], RZ ;  /* 0x0000660000067a10 */ /* 0x000fe40007ffe0ff */
[----:B------:R-:W-:Y:S02]  /*50740*/  ISETP.LT.AND P1, PT, R27, c[0x0][0x178], !P1 ;  /* 0x00005e001b007a0c */ /* 0x000fe40004f21270 */
[----:B------:R-:W-:Y:S02]  /*50750*/  ISETP.LT.AND P3, PT, R19, c[0x0][0x178], !P2 ;  /* 0x00005e0013007a0c */ /* 0x000fe40005761270 */
[----:B------:R-:W-:Y:S01]  /*50760*/  ISETP.LT.AND P2, PT, R27, c[0x0][0x178], !P2 ;  /* 0x00005e001b007a0c */ /* 0x000fe20005741270 */
[C---:B------:R-:W-:Y:S01]  /*50770*/  IMAD.WIDE R4, R6.reuse, 0x2, R2 ;  /* 0x0000000206047825 */ /* 0x040fe200078e0202 */
[----:B------:R-:W-:-:S02]  /*50780*/  IADD3 R0, R6, c[0x0][0x198], RZ ;  /* 0x0000660006007a10 */ /* 0x000fc40007ffe0ff */
[----:B------:R-:W-:Y:S01]  /*50790*/  PRMT R14, R14, 0x7632, R14 ;  /* 0x000076320e0e7816 */ /* 0x000fe2000000000e */
[--C-:B------:R-:W-:Y:S01]  /*507a0*/  IMAD.WIDE R6, R6, 0x2, R24.reuse ;  /* 0x0000000206067825 */ /* 0x100fe200078e0218 */
[----:B------:R0:W-:Y:S04]  /*507b0*/  @P0 STG.E.U16 [R4.64], R12 ;  /* 0x0000000c04000986 */ /* 0x0001e8000c101506 */
[----:B------:R1:W-:Y:S01]  /*507c0*/  @P1 STG.E.U16 [R6.64], R14 ;  /* 0x0000000e06001986 */ /* 0x0003e2000c101506 */
[----:B0-----:R-:W-:Y:S01]  /*507d0*/  IMAD.WIDE R4, R0, 0x2, R24 ;  /* 0x0000000200047825 */ /* 0x001fe200078e0218 */
[----:B-----5:R-:W-:-:S04]  /*507e0*/  IADD3 R8, R16, 0xab, RZ ;  /* 0x000000ab10087810 */ /* 0x020fc80007ffe0ff */
[----:B------:R-:W-:Y:S01]  /*507f0*/  ISETP.GE.AND P6, PT, R8, c[0x0][0x17c], PT ;  /* 0x00005f0008007a0c */ /* 0x000fe20003fc6270 */
[----:B------:R-:W-:-:S05]  /*50800*/  IMAD.WIDE R8, R0, 0x2, R2 ;  /* 0x0000000200087825 */ /* 0x000fca00078e0202 */
[----:B---3--:R0:W-:Y:S01]  /*50810*/  @P3 STG.E.U16 [R8.64], R18 ;  /* 0x0000001208003986 */ /* 0x0081e2000c101506 */
[----:B------:R-:W-:-:S03]  /*50820*/  ISETP.LT.AND P3, PT, R19, c[0x0][0x178], !P4 ;  /* 0x00005e0013007a0c */ /* 0x000fc60006761270 */
[----:B----4-:R3:W-:Y:S01]  /*50830*/  @P2 STG.E.U16 [R4.64], R23 ;  /* 0x0000001704002986 */ /* 0x0107e2000c101506 */
[----:B------:R-:W-:Y:S02]  /*50840*/  ISETP.LT.AND P4, PT, R27, c[0x0][0x178], !P4 ;  /* 0x00005e001b007a0c */ /* 0x000fe40006781270 */
[----:B-1----:R-:W-:Y:S02]  /*50850*/  IADD3 R6, R16, 0xad, RZ ;  /* 0x000000ad10067810 */ /* 0x002fe40007ffe0ff */
[----:B0-----:R-:W-:Y:S02]  /*50860*/  PRMT R9, R23, 0x7632, R9 ;  /* 0x0000763217097816 */ /* 0x001fe40000000009 */
[----:B---3--:R-:W3:Y:S01]  /*50870*/  LDL.LU R23, [R1+0x298] ;  /* 0x0002980001177983 */ /* 0x008ee20000300800 */
[----:B------:R-:W-:Y:S02]  /*50880*/  IADD3 R0, R0, c[0x0][0x198], RZ ;  /* 0x0000660000007a10 */ /* 0x000fe40007ffe0ff */
[----:B------:R-:W-:-:S02]  /*50890*/  ISETP.LT.AND P2, PT, R19, c[0x0][0x178], !P5 ;  /* 0x00005e0013007a0c */ /* 0x000fc40006f41270 */
[----:B------:R-:W-:Y:S01]  /*508a0*/  ISETP.GE.AND P1, PT, R6, c[0x0][0x17c], PT ;  /* 0x00005f0006007a0c */ /* 0x000fe20003f26270 */
[----:B------:R-:W-:Y:S01]  /*508b0*/  IMAD.WIDE R4, R0, 0x2, R2 ;  /* 0x0000000200047825 */ /* 0x000fe200078e0202 */
[----:B------:R-:W-:Y:S02]  /*508c0*/  ISETP.LT.AND P5, PT, R27, c[0x0][0x178], !P5 ;  /* 0x00005e001b007a0c */ /* 0x000fe40006fa1270 */
[----:B------:R-:W-:Y:S01]  /*508d0*/  PRMT R8, R18, 0x7632, R8 ;  /* 0x0000763212087816 */ /* 0x000fe20000000008 */
[C---:B------:R-:W-:Y:S01]  /*508e0*/  IMAD.WIDE R6, R0.reuse, 0x2, R24 ;  /* 0x0000000200067825 */ /* 0x040fe200078e0218 */
[----:B------:R-:W-:Y:S01]  /*508f0*/  IADD3 R0, R0, c[0x0][0x198], RZ ;  /* 0x0000660000007a10 */ /* 0x000fe20007ffe0ff */
[----:B------:R-:W4:Y:S04]  /*50900*/  LDL.LU R18, [R1+0x2c8] ;  /* 0x0002c80001127983 */ /* 0x000f280000300800 */
[----:B------:R0:W-:Y:S04]  /*50910*/  @P3 STG.E.U16 [R4.64], R8 ;  /* 0x0000000804003986 */ /* 0x0001e8000c101506 */
[----:B------:R1:W-:Y:S01]  /*50920*/  @P4 STG.E.U16 [R6.64], R9 ;  /* 0x0000000906004986 */ /* 0x0003e2000c101506 */
[----:B0-----:R-:W-:-:S04]  /*50930*/  IMAD.WIDE R4, R0, 0x2, R2 ;  /* 0x0000000200047825 */ /* 0x001fc800078e0202 */
[----:B-1----:R-:W-:Y:S01]  /*50940*/  IMAD.WIDE R6, R0, 0x2, R24 ;  /* 0x0000000200067825 */ /* 0x002fe200078e0218 */
[----:B------:R-:W-:Y:S04]  /*50950*/  @P2 STG.E.U16 [R4.64], R21 ;  /* 0x0000001504002986 */ /* 0x000fe8000c101506 */
[----:B--2---:R0:W-:Y:S01]  /*50960*/  @P5 STG.E.U16 [R6.64], R29 ;  /* 0x0000001d06005986 */ /* 0x0041e2000c101506 */
[----:B------:R-:W-:-:S03]  /*50970*/  PRMT R9, R29, 0x7632, R9 ;  /* 0x000076321d097816 */ /* 0x000fc60000000009 */
[----:B0-----:R-:W2:Y:S01]  /*50980*/  LDL.LU R29, [R1+0x1d8] ;  /* 0x0001d800011d7983 */ /* 0x001ea20000300800 */
[C---:B------:R-:W-:Y:S02]  /*50990*/  IADD3 R13, R16.reuse, 0xac, RZ ;  /* 0x000000ac100d7810 */ /* 0x040fe40007ffe0ff */
[----:B------:R-:W-:Y:S02]  /*509a0*/  ISETP.LT.AND P4, PT, R19, c[0x0][0x178], !P6 ;  /* 0x00005e0013007a0c */ /* 0x000fe40007781270 */
[----:B------:R-:W-:Y:S02]  /*509b0*/  ISETP.LT.AND P6, PT, R27, c[0x0][0x178], !P6 ;  /* 0x00005e001b007a0c */ /* 0x000fe400077c1270 */
[----:B------:R-:W-:Y:S02]  /*509c0*/  ISETP.GE.AND P0, PT, R13, c[0x0][0x17c], PT ;  /* 0x00005f000d007a0c */ /* 0x000fe40003f06270 */
[----:B------:R-:W-:Y:S02]  /*509d0*/  IADD3 R8, R16, 0xaf, RZ ;  /* 0x000000af10087810 */ /* 0x000fe40007ffe0ff */
[----:B------:R-:W-:-:S02]  /*509e0*/  IADD3 R0, R0, c[0x0][0x198], RZ ;  /* 0x0000660000007a10 */ /* 0x000fc40007ffe0ff */
[----:B------:R-:W-:Y:S02]  /*509f0*/  ISETP.GE.AND P2, PT, R8, c[0x0][0x17c], PT ;  /* 0x00005f0008007a0c */ /* 0x000fe40003f46270 */
[----:B------:R-:W-:Y:S01]  /*50a00*/  ISETP.LT.AND P5, PT, R19, c[0x0][0x178], !P0 ;  /* 0x00005e0013007a0c */ /* 0x000fe200047a1270 */
[----:B------:R-:W-:Y:S01]  /*50a10*/  IMAD.WIDE R4, R0, 0x2, R2 ;  /* 0x0000000200047825 */ /* 0x000fe200078e0202 */
[----:B------:R-:W-:-:S03]  /*50a20*/  PRMT R8, R21, 0x7632, R8 ;  /* 0x0000763215087816 */ /* 0x000fc60000000008 */
[C---:B------:R-:W-:Y:S01]  /*50a30*/  IMAD.WIDE R6, R0.reuse, 0x2, R24 ;  /* 0x0000000200067825 */ /* 0x040fe200078e0218 */
[----:B------:R-:W-:Y:S01]  /*50a40*/  IADD3 R0, R0, c[0x0][0x198], RZ ;  /* 0x0000660000007a10 */ /* 0x000fe20007ffe0ff */
[----:B------:R0:W-:Y:S01]  /*50a50*/  @P4 STG.E.U16 [R4.64], R8 ;  /* 0x0000000804004986 */ /* 0x0001e2000c101506 */
[----:B------:R-:W-:-:S03]  /*50a60*/  ISETP.LT.AND P0, PT, R27, c[0x0][0x178], !P0 ;  /* 0x00005e001b007a0c */ /* 0x000fc60004701270 */
[----:B------:R1:W-:Y:S01]  /*50a70*/  @P6 STG.E.U16 [R6.64], R9 ;  /* 0x0000000906006986 */ /* 0x0003e2000c101506 */
[----:B------:R-:W-:Y:S02]  /*50a80*/  ISETP.LT.AND P6, PT, R19, c[0x0][0x178], !P1 ;  /* 0x00005e0013007a0c */ /* 0x000fe40004fc1270 */
[C---:B------:R-:W-:Y:S01]  /*50a90*/  IADD3 R12, R16.reuse, 0xae, RZ ;  /* 0x000000ae100c7810 */ /* 0x040fe20007ffe0ff */
[----:B------:R-:W5:Y:S01]  /*50aa0*/  LDL.LU R21, [R1+0x1ec] ;  /* 0x0001ec0001157983 */ /* 0x000f620000300800 */
[----:B0-----:R-:W-:Y:S01]  /*50ab0*/  IADD3 R8, R16, 0xb0, RZ ;  /* 0x000000b010087810 */ /* 0x001fe20007ffe0ff */
[----:B------:R-:W-:-:S03]  /*50ac0*/  IMAD.WIDE R4, R0, 0x2, R2 ;  /* 0x0000000200047825 */ /* 0x000fc600078e0202 */
[----:B------:R-:W-:Y:S02]  /*50ad0*/  ISETP.GE.AND P4, PT, R8, c[0x0][0x17c], PT ;  /* 0x00005f0008007a0c */ /* 0x000fe40003f86270 */
[----:B-1----:R-:W-:Y:S02]  /*50ae0*/  IADD3 R6, R16, 0xb1, RZ ;  /* 0x000000b110067810 */ /* 0x002fe40007ffe0ff */
[----:B------:R-:W-:Y:S02]  /*50af0*/  IADD3 R8, R0, c[0x0][0x198], RZ ;  /* 0x0000660000087a10 */ /* 0x000fe40007ffe0ff */
[----:B------:R-:W-:Y:S02]  /*50b00*/  ISETP.GE.AND P3, PT, R12, c[0x0][0x17c], PT ;  /* 0x00005f000c007a0c */ /* 0x000fe40003f66270 */
[----:B------:R-:W-:Y:S02]  /*50b10*/  ISETP.LT.AND P1, PT, R27, c[0x0][0x178], !P1 ;  /* 0x00005e001b007a0c */ /* 0x000fe40004f21270 */
[----:B------:R-:W-:Y:S01]  /*50b20*/  PRMT R12, R10, 0x7632, R12 ;  /* 0x000076320a0c7816 */ /* 0x000fe2000000000c */
[----:B---3--:R0:W-:Y:S01]  /*50b30*/  @P5 STG.E.U16 [R4.64], R23 ;  /* 0x0000001704005986 */ /* 0x0081e2000c101506 */
[----:B------:R-:W-:Y:S01]  /*50b40*/  ISETP.GE.AND P5, PT, R6, c[0x0][0x17c], PT ;  /* 0x00005f0006007a0c */ /* 0x000fe20003fa6270 */
[----:B------:R-:W-:-:S04]  /*50b50*/  IMAD.WIDE R6, R8, 0x2, R2 ;  /* 0x0000000208067825 */ /* 0x000fc800078e0202 */
[----:B0-----:R-:W-:Y:S01]  /*50b60*/  IMAD.WIDE R4, R0, 0x2, R24 ;  /* 0x0000000200047825 */ /* 0x001fe200078e0218 */
[----:B------:R-:W-:Y:S02]  /*50b70*/  PRMT R0, R23, 0x7632, R0 ;  /* 0x0000763217007816 */ /* 0x000fe40000000000 */
[----:B------:R-:W3:Y:S04]  /*50b80*/  LDL.LU R23, [R1+0x1cc] ;  /* 0x0001cc0001177983 */ /* 0x000ee80000300800 */
[----:B------:R0:W-:Y:S01]  /*50b90*/  @P0 STG.E.U16 [R4.64], R10 ;  /* 0x0000000a04000986 */ /* 0x0001e2000c101506 */
[----:B------:R-:W-:Y:S02]  /*50ba0*/  ISETP.LT.AND P0, PT, R19, c[0x0][0x178], !P3 ;  /* 0x00005e0013007a0c */ /* 0x000fe40005f01270 */
[----:B------:R-:W-:Y:S01]  /*50bb0*/  ISETP.LT.AND P3, PT, R27, c[0x0][0x178], !P3 ;  /* 0x00005e001b007a0c */ /* 0x000fe20005f61270 */
[----:B------:R1:W-:Y:S01]  /*50bc0*/  @P6 STG.E.U16 [R6.64], R0 ;  /* 0x0000000006006986 */ /* 0x0003e2000c101506 */
[C---:B0-----:R-:W-:Y:S01]  /*50bd0*/  IMAD.WIDE R4, R8.reuse, 0x2, R24 ;  /* 0x0000000208047825 */ /* 0x041fe200078e0218 */
[----:B-1----:R-:W-:-:S02]  /*50be0*/  IADD3 R0, R8, c[0x0][0x198], RZ ;  /* 0x0000660008007a10 */ /* 0x002fc40007ffe0ff */
[----:B------:R-:W-:-:S03]  /*50bf0*/  IADD3 R10, R16, 0xb2, RZ ;  /* 0x000000b2100a7810 */ /* 0x000fc60007ffe0ff */
[----:B------:R-:W-:Y:S01]  /*50c00*/  IMAD.WIDE R6, R0, 0x2, R2 ;  /* 0x0000000200067825 */ /* 0x000fe200078e0202 */
[----:B------:R-:W-:-:S03]  /*50c10*/  ISETP.GE.AND P6, PT, R10, c[0x0][0x17c], PT ;  /* 0x00005f000a007a0c */ /* 0x000fc60003fc6270 */
[----:B------:R-:W-:Y:S01]  /*50c20*/  IMAD.WIDE R8, R0, 0x2, R24 ;  /* 0x0000000200087825 */ /* 0x000fe200078e0218 */
[----:B------:R-:W-:Y:S01]  /*50c30*/  @P1 STG.E.U16 [R4.64], R12 ;  /* 0x0000000c04001986 */ /* 0x000fe2000c101506 */
[----:B----4-:R-:W-:-:S03]  /*50c40*/  PRMT R10, R18, 0x7632, R10 ;  /* 0x00007632120a7816 */ /* 0x010fc6000000000a */
[----:B------:R0:W-:Y:S04]  /*50c50*/  @P0 STG.E.U16 [R6.64], R18 ;  /* 0x0000001206000986 */ /* 0x0001e8000c101506 */
[----:B0-----:R-:W4:Y:S04]  /*50c60*/  LDL.LU R18, [R1+0x1fc] ;  /* 0x0001fc0001127983 */ /* 0x001f280000300800 */
[----:B--2---:R0:W-:Y:S01]  /*50c70*/  @P3 STG.E.U16 [R8.64], R29 ;  /* 0x0000001d08003986 */ /* 0x0041e2000c101506 */
[----:B------:R-:W-:-:S03]  /*50c80*/  PRMT R12, R29, 0x7632, R12 ;  /* 0x000076321d0c7816 */ /* 0x000fc6000000000c */
[----:B0-----:R-:W2:Y:S01]  /*50c90*/  LDL.LU R29, [R1+0x1ac] ;  /* 0x0001ac00011d7983 */ /* 0x001ea20000300800 */
[----:B------:R-:W-:Y:S02]  /*50ca0*/  ISETP.LT.AND P0, PT, R19, c[0x0][0x178], !P2 ;  /* 0x00005e0013007a0c */ /* 0x000fe40005701270 */
[----:B------:R-:W-:Y:S02]  /*50cb0*/  ISETP.LT.AND P2, PT, R27, c[0x0][0x178], !P2 ;  /* 0x00005e001b007a0c */ /* 0x000fe40005741270 */
[----:B------:R-:W-:Y:S02]  /*50cc0*/  IADD3 R6, R0, c[0x0][0x198], RZ ;  /* 0x0000660000067a10 */ /* 0x000fe40007ffe0ff */
[----:B------:R-:W-:Y:S02]  /*50cd0*/  ISETP.LT.AND P3, PT, R19, c[0x0][0x178], !P4 ;  /* 0x00005e0013007a0c */ /* 0x000fe40006761270 */
[C---:B------:R-:W-:Y:S01]  /*50ce0*/  IADD3 R0, R6.reuse, c[0x0][0x198], RZ ;  /* 0x0000660006007a10 */ /* 0x040fe20007ffe0ff */
[----:B------:R-:W-:Y:S01]  /*50cf0*/  IMAD.WIDE R4, R6, 0x2, R2 ;  /* 0x0000000206047825 */ /* 0x000fe200078e0202 */
[----:B------:R-:W-:-:S03]  /*50d00*/  ISETP.LT.AND P4, PT, R27, c[0x0][0x178], !P4 ;  /* 0x00005e001b007a0c */ /* 0x000fc60006781270 */
[----:B------:R-:W-:Y:S01]  /*50d10*/  IMAD.WIDE R6, R6, 0x2, R24 ;  /* 0x0000000206067825 */ /* 0x000fe200078e0218 */
[----:B------:R0:W-:Y:S03]  /*50d20*/  @P0 STG.E.U16 [R4.64], R10 ;  /* 0x0000000a04000986 */ /* 0x0001e6000c101506 */
[----:B------:R-:W-:Y:S01]  /*50d30*/  IMAD.WIDE R8, R0, 0x2, R2 ;  /* 0x0000000200087825 */ /* 0x000fe200078e0202 */
[----:B------:R-:W-:Y:S04]  /*50d40*/  @P2 STG.E.U16 [R6.64], R12 ;  /* 0x0000000c06002986 */ /* 0x000fe8000c101506 */
[----:B-----5:R1:W-:Y:S01]  /*50d50*/  @P3 STG.E.U16 [R8.64], R21 ;  /* 0x0000001508003986 */ /* 0x0203e2000c101506 */
[----:B------:R-:W-:-:S02]  /*50d60*/  ISETP.LT.AND P3, PT, R19, c[0x0][0x178], !P5 ;  /* 0x00005e0013007a0c */ /* 0x000fc40006f61270 */
[----:B------:R-:W-:Y:S01]  /*50d70*/  ISETP.LT.AND P5, PT, R27, c[0x0][0x178], !P5 ;  /* 0x00005e001b007a0c */ /* 0x000fe20006fa1270 */
[C---:B0-----:R-:W-:Y:S01]  /*50d80*/  IMAD.WIDE R4, R0.reuse, 0x2, R24 ;  /* 0x0000000200047825 */ /* 0x041fe200078e0218 */
[----:B------:R-:W-:Y:S02]  /*50d90*/  IADD3 R10, R0, c[0x0][0x198], RZ ;  /* 0x00006600000a7a10 */ /* 0x000fe40007ffe0ff */
[----:B-1----:R-:W-:Y:S02]  /*50da0*/  PRMT R9, R21, 0x7632, R9 ;  /* 0x0000763215097816 */ /* 0x002fe40000000009 */
[----:B------:R-:W5:Y:S01]  /*50db0*/  LDL.LU R21, [R1+0x28c] ;  /* 0x00028c0001157983 */ /* 0x000f620000300800 */
[C---:B------:R-:W-:Y:S01]  /*50dc0*/  IMAD.WIDE R6, R10.reuse, 0x2, R2 ;  /* 0x000000020a067825 */ /* 0x040fe200078e0202 */
[----:B------:R-:W-:Y:S02]  /*50dd0*/  IADD3 R8, R10, c[0x0][0x198], RZ ;  /* 0x000066000a087a10 */ /* 0x000fe40007ffe0ff */
[----:B------:R-:W-:-:S02]  /*50de0*/  IADD3 R12, R16, 0xb6, RZ ;  /* 0x000000b6100c7810 */ /* 0x000fc40007ffe0ff */
[----:B---3--:R-:W-:Y:S01]  /*50df0*/  PRMT R0, R23, 0x7632, R0 ;  /* 0x0000763217007816 */ /* 0x008fe20000000000 */
[----:B------:R0:W-:Y:S01]  /*50e00*/  @P4 STG.E.U16 [R4.64], R23 ;  /* 0x0000001704004986 */ /* 0x0001e2000c101506 */
[----:B------:R-:W-:Y:S02]  /*50e10*/  ISETP.LT.AND P4, PT, R19, c[0x0][0x178], !P6 ;  /* 0x00005e0013007a0c */ /* 0x000fe40007781270 */
[----:B------:R-:W-:Y:S01]  /*50e20*/  ISETP.LT.AND P6, PT, R27, c[0x0][0x178], !P6 ;  /* 0x00005e001b007a0c */ /* 0x000fe200077c1270 */
[----:B------:R1:W-:Y:S04]  /*50e30*/  @P3 STG.E.U16 [R6.64], R9 ;  /* 0x0000000906003986 */ /* 0x0003e8000c101506 */
[----:B0-----:R-:W3:Y:S01]  /*50e40*/  LDL.LU R23, [R1+0x14c] ;  /* 0x00014c0001177983 */ /* 0x001ee20000300800 */
[----:B------:R-:W-:-:S04]  /*50e50*/  IMAD.WIDE R4, R10, 0x2, R24 ;  /* 0x000000020a047825 */ /* 0x000fc800078e0218 */
[----:B-1----:R-:W-:Y:S01]  /*50e60*/  IMAD.WIDE R6, R8, 0x2, R2 ;  /* 0x0000000208067825 */ /* 0x002fe200078e0202 */
[----:B------:R0:W-:Y:S01]  /*50e70*/  @P5 STG.E.U16 [R4.64], R0 ;  /* 0x0000000004005986 */ /* 0x0001e2000c101506 */
[----:B------:R-:W-:Y:S02]  /*50e80*/  ISETP.GE.AND P3, PT, R12, c[0x0][0x17c], PT ;  /* 0x00005f000c007a0c */ /* 0x000fe40003f66270 */
[----:B0-----:R-:W-:Y:S01]  /*50e90*/  IMAD.WIDE R4, R8, 0x2, R24 ;  /* 0x0000000208047825 */ /* 0x001fe200078e0218 */
[----:B----4-:R-:W-:Y:S04]  /*50ea0*/  @P4 STG.E.U16 [R6.64], R18 ;  /* 0x0000001206004986 */ /* 0x010fe8000c101506 */
[----:B--2---:R0:W-:Y:S01]  /*50eb0*/  @P6 STG.E.U16 [R4.64], R29 ;  /* 0x0000001d04006986 */ /* 0x0041e2000c101506 */
[----:B------:R-:W-:-:S03]  /*50ec0*/  PRMT R12, R29, 0x7632, R12 ;  /* 0x000076321d0c7816 */ /* 0x000fc6000000000c */
[----:B0-----:R-:W2:Y:S01]  /*50ed0*/  LDL.LU R29, [R1+0x27c] ;  /* 0x00027c00011d7983 */ /* 0x001ea20000300800 */
[----:B------:R-:W-:-:S04]  /*50ee0*/  IADD3 R13, R16, 0xb3, RZ ;  /* 0x000000b3100d7810 */ /* 0x000fc80007ffe0ff */
[----:B------:R-:W-:Y:S02]  /*50ef0*/  ISETP.GE.AND P1, PT, R13, c[0x0][0x17c], PT ;  /* 0x00005f000d007a0c */ /* 0x000fe40003f26270 */
[----:B------:R-:W-:Y:S02]  /*50f00*/  IADD3 R13, R16, 0xb4, RZ ;  /* 0x000000b4100d7810 */ /* 0x000fe40007ffe0ff */
[----:B------:R-:W-:Y:S02]  /*50f10*/  ISETP.LT.AND P4, PT, R19, c[0x0][0x178], !P1 ;  /* 0x00005e0013007a0c */ /* 0x000fe40004f81270 */
[----:B------:R-:W-:Y:S02]  /*50f20*/  ISETP.GE.AND P0, PT, R13, c[0x0][0x17c], PT ;  /* 0x00005f000d007a0c */ /* 0x000fe40003f06270 */
[----:B------:R-:W-:Y:S02]  /*50f30*/  ISETP.LT.AND P1, PT, R27, c[0x0][0x178], !P1 ;  /* 0x00005e001b007a0c */ /* 0x000fe40004f21270 */
[----:B------:R-:W-:-:S02]  /*50f40*/  IADD3 R6, R8, c[0x0][0x198], RZ ;  /* 0x0000660008067a10 */ /* 0x000fc40007ffe0ff */
[----:B------:R-:W-:Y:S02]  /*50f50*/  ISETP.LT.AND P6, PT, R19, c[0x0][0x178], !P0 ;  /* 0x00005e0013007a0c */ /* 0x000fe400047c1270 */
[----:B------:R-:W-:Y:S02]  /*50f60*/  IADD3 R9, R16, 0xb7, RZ ;  /* 0x000000b710097810 */ /* 0x000fe40007ffe0ff */
[C---:B------:R-:W-:Y:S01]  /*50f70*/  IADD3 R10, R6.reuse, c[0x0][0x198], RZ ;  /* 0x00006600060a7a10 */ /* 0x040fe20007ffe0ff */
[----:B------:R-:W-:Y:S01]  /*50f80*/  IMAD.WIDE R4, R6, 0x2, R2 ;  /* 0x0000000206047825 */ /* 0x000fe200078e0202 */
[----:B------:R-:W-:Y:S02]  /*50f90*/  ISETP.LT.AND P0, PT, R27, c[0x0][0x178], !P0 ;  /* 0x00005e001b007a0c */ /* 0x000fe40004701270 */
[----:B------:R-:W-:Y:S01]  /*50fa0*/  IADD3 R14, R16, 0xb5, RZ ;  /* 0x000000b5100e7810 */ /* 0x000fe20007ffe0ff */
[----:B------:R-:W-:Y:S01]  /*50fb0*/  IMAD.WIDE R6, R6, 0x2, R24 ;  /* 0x0000000206067825 */ /* 0x000fe200078e0218 */
[----:B------:R-:W-:-:S02]  /*50fc0*/  PRMT R0, R18, 0x7632, R0 ;  /* 0x0000763212007816 */ /* 0x000fc40000000000 */
[----:B------:R-:W-:Y:S01]  /*50fd0*/  ISETP.GE.AND P5, PT, R9, c[0x0][0x17c], PT ;  /* 0x00005f0009007a0c */ /* 0x000fe20003fa6270 */
[----:B------:R-:W-:Y:S01]  /*50fe0*/  IMAD.WIDE R8, R10, 0x2, R2 ;  /* 0x000000020a087825 */ /* 0x000fe200078e0202 */
[----:B------:R-:W-:Y:S01]  /*50ff0*/  ISETP.GE.AND P2, PT, R14, c[0x0][0x17c], PT ;  /* 0x00005f000e007a0c */ /* 0x000fe20003f46270 */
[----:B------:R0:W-:Y:S04]  /*51000*/  @P4 STG.E.U16 [R4.64], R0 ;  /* 0x0000000004004986 */ /* 0x0001e8000c101506 */
[----:B------:R1:W-:Y:S04]  /*51010*/  @P1 STG.E.U16 [R6.64], R12 ;  /* 0x0000000c06001986 */ /* 0x0003e8000c101506 */
[----:B-----5:R4:W-:Y:S01]  /*51020*/  @P6 STG.E.U16 [R8.64], R21 ;  /* 0x0000001508006986 */ /* 0x0209e2000c101506 */
[----:B------:R-:W-:Y:S01]  /*51030*/  ISETP.LT.AND P6, PT, R19, c[0x0][0x178], !P2 ;  /* 0x00005e0013007a0c */ /* 0x000fe200057c1270 */
[----:B0-----:R-:W-:-:S02]  /*51040*/  IMAD.WIDE R4, R10, 0x2, R24 ;  /* 0x000000020a047825 */ /* 0x001fc400078e0218 */
[----:B------:R-:W5:Y:S01]  /*51050*/  LDL.LU R18, [R1+0x2bc] ;  /* 0x0002bc0001127983 */ /* 0x000f620000300800 */
[----:B------:R-:W-:Y:S02]  /*51060*/  IADD3 R10, R10, c[0x0][0x198], RZ ;  /* 0x000066000a0a7a10 */ /* 0x000fe40007ffe0ff */
[----:B------:R-:W-:-:S03]  /*51070*/  ISETP.LT.AND P2, PT, R27, c[0x0][0x178], !P2 ;  /* 0x00005e001b007a0c */ /* 0x000fc60005741270 */
[C---:B-1----:R-:W-:Y:S01]  /*51080*/  IMAD.WIDE R6, R10.reuse, 0x2, R2 ;  /* 0x000000020a067825 */ /* 0x042fe200078e0202 */
[----:B----4-:R-:W-:Y:S02]  /*51090*/  PRMT R9, R21, 0x7632, R9 ;  /* 0x0000763215097816 */ /* 0x010fe40000000009 */
[----:B------:R-:W-:Y:S02]  /*510a0*/  IADD3 R8, R10, c[0x0][0x198], RZ ;  /* 0x000066000a087a10 */ /* 0x000fe40007ffe0ff */
[----:B---3--:R-:W-:Y:S01]  /*510b0*/  PRMT R0, R23, 0x7632, R0 ;  /* 0x0000763217007816 */ /* 0x008fe20000000000 */
[----:B------:R0:W-:Y:S01]  /*510c0*/  @P0 STG.E.U16 [R4.64], R23 ;  /* 0x0000001704000986 */ /* 0x0001e2000c101506 */
[----:B------:R-:W-:-:S03]  /*510d0*/  ISETP.LT.AND P0, PT, R19, c[0x0][0x178], !P3 ;  /* 0x00005e0013007a0c */ /* 0x000fc60005f01270 */
[----:B------:R1:W-:Y:S04]  /*510e0*/  @P6 STG.E.U16 [R6.64], R9 ;  /* 0x0000000906006986 */ /* 0x0003e8000c101506 */
[----:B0-----:R-:W3:Y:S01]  /*510f0*/  LDL.LU R23, [R1+0x1bc] ;  /* 0x0001bc0001177983 */ /* 0x001ee20000300800 */
[----:B------:R-:W-:-:S03]  /*51100*/  IMAD.WIDE R4, R10, 0x2, R24 ;  /* 0x000000020a047825 */ /* 0x000fc600078e0218 */
[----:B------:R-:W4:Y:S01]  /*51110*/  LDL.LU R21, [R1+0x2ac] ;  /* 0x0002ac0001157983 */ /* 0x000f220000300800 */
[----:B-1----:R-:W-:-:S03]  /*51120*/  IMAD.WIDE R6, R8, 0x2, R2 ;  /* 0x0000000208067825 */ /* 0x002fc600078e0202 */
[----:B------:R2:W-:Y:S02]  /*51130*/  @P2 STG.E.U16 [R4.64], R0 ;  /* 0x0000000004002986 */ /* 0x0005e4000c101506 */
[----:B--2---:R-:W-:Y:S02]  /*51140*/  PRMT R0, R29, 0x7632, R0 ;  /* 0x000076321d007816 */ /* 0x004fe40000000000 */
[----:B------:R0:W-:Y:S04]  /*51150*/  @P0 STG.E.U16 [R6.64], R29 ;  /* 0x0000001d06000986 */ /* 0x0001e8000c101506 */
[----:B0-----:R-:W2:Y:S01]  /*51160*/  LDL.LU R29, [R1+0x19c] ;  /* 0x00019c00011d7983 */ /* 0x001ea20000300800 */
[----:B------:R-:W-:Y:S02]  /*51170*/  ISETP.LT.AND P3, PT, R27, c[0x0][0x178], !P3 ;  /* 0x00005e001b007a0c */ /* 0x000fe40005f61270 */
[----:B------:R-:W-:Y:S01]  /*51180*/  IADD3 R13, R16, 0xb8, RZ ;  /* 0x000000b8100d7810 */ /* 0x000fe20007ffe0ff */
[----:B------:R-:W-:Y:S01]  /*51190*/  IMAD.WIDE R4, R8, 0x2, R24 ;  /* 0x0000000208047825 */ /* 0x000fe200078e0218 */
[----:B------:R-:W-:-:S02]  /*511a0*/  ISETP.LT.AND P0, PT, R19, c[0x0][0x178], !P5 ;  /* 0x00005e0013007a0c */ /* 0x000fc40006f01270 */
[----:B------:R-:W-:Y:S02]  /*511b0*/  ISETP.GE.AND P4, PT, R13, c[0x0][0x17c], PT ;  /* 0x00005f000d007a0c */ /* 0x000fe40003f86270 */
[----:B------:R-:W-:Y:S02]  /*511c0*/  ISETP.LT.AND P5, PT, R27, c[0x0][0x178], !P5 ;  /* 0x00005e001b007a0c */ /* 0x000fe40006fa1270 */
[----:B------:R-:W-:-:S03]  /*511d0*/  IADD3 R6, R8, c[0x0][0x198], RZ ;  /* 0x0000660008067a10 */ /* 0x000fc60007ffe0ff */
[----:B------:R0:W-:Y:S01]  /*511e0*/  @P3 STG.E.U16 [R4.64], R15 ;  /* 0x0000000f04003986 */ /* 0x0001e2000c101506 */
[----:B------:R-:W-:Y:S02]  /*511f0*/  ISETP.LT.AND P3, PT, R19, c[0x0][0x178], !P4 ;  /* 0x00005e0013007a0c */ /* 0x000fe40006761270 */
[----:B------:R-:W-:Y:S02]  /*51200*/  IADD3 R9, R16, 0xbb, RZ ;  /* 0x000000bb10097810 */ /* 0x000fe40007ffe0ff */
[----:B------:R-:W-:Y:S02]  /*51210*/  IADD3 R10, R6, c[0x0][0x198], RZ ;  /* 0x00006600060a7a10 */ /* 0x000fe40007ffe0ff */
[----:B------:R-:W-:Y:S02]  /*51220*/  IADD3 R14, R16, 0xb9, RZ ;  /* 0x000000b9100e7810 */ /* 0x000fe40007ffe0ff */
[----:B------:R-:W-:Y:S02]  /*51230*/  ISETP.LT.AND P4, PT, R27, c[0x0][0x178], !P4 ;  /* 0x00005e001b007a0c */ /* 0x000fe40006781270 */
[----:B------:R-:W-:Y:S01]  /*51240*/  ISETP.GE.AND P2, PT, R9, c[0x0][0x17c], PT ;  /* 0x00005f0009007a0c */ /* 0x000fe20003f46270 */
[----:B0-----:R-:W-:Y:S01]  /*51250*/  IMAD.WIDE R4, R6, 0x2, R2 ;  /* 0x0000000206047825 */ /* 0x001fe200078e0202 */
[----:B------:R-:W-:-:S03]  /*51260*/  PRMT R15, R15, 0x7632, R15 ;  /* 0x000076320f0f7816 */ /* 0x000fc6000000000f */
[----:B------:R-:W-:Y:S01]  /*51270*/  IMAD.WIDE R6, R6, 0x2, R24 ;  /* 0x0000000206067825 */ /* 0x000fe200078e0218 */
[----:B------:R-:W-:-:S03]  /*51280*/  ISETP.GE.AND P1, PT, R14, c[0x0][0x17c], PT ;  /* 0x00005f000e007a0c */ /* 0x000fc60003f26270 */
[----:B------:R-:W-:Y:S01]  /*51290*/  IMAD.WIDE R8, R10, 0x2, R2 ;  /* 0x000000020a087825 */ /* 0x000fe200078e0202 */
[----:B------:R0:W-:Y:S01]  /*512a0*/  @P0 STG.E.U16 [R4.64], R0 ;  /* 0x0000000004000986 */ /* 0x0001e2000c101506 */
[----:B------:R-:W-:-:S03]  /*512b0*/  IADD3 R12, R16, 0xba, RZ ;  /* 0x000000ba100c7810 */ /* 0x000fc60007ffe0ff */
[----:B------:R1:W-:Y:S01]  /*512c0*/  @P5 STG.E.U16 [R6.64], R15 ;  /* 0x0000000f06005986 */ /* 0x0003e2000c101506 */
[----:B------:R-:W-:-:S03]  /*512d0*/  ISETP.GE.AND P6, PT, R12, c[0x0][0x17c], PT ;  /* 0x00005f000c007a0c */ /* 0x000fc60003fc6270 */
[----:B-----5:R5:W-:Y:S01]  /*512e0*/  @P3 STG.E.U16 [R8.64], R18 ;  /* 0x0000001208003986 */ /* 0x020be2000c101506 */
[----:B------:R-:W-:Y:S02]  /*512f0*/  ISETP.LT.AND P3, PT, R19, c[0x0][0x178], !P1 ;  /* 0x00005e0013007a0c */ /* 0x000fe40004f61270 */
[----:B------:R-:W-:Y:S01]  /*51300*/  ISETP.LT.AND P1, PT, R27, c[0x0][0x178], !P1 ;  /* 0x00005e001b007a0c */ /* 0x000fe20004f21270 */
[C---:B0-----:R-:W-:Y:S01]  /*51310*/  IMAD.WIDE R4, R10.reuse, 0x2, R24 ;  /* 0x000000020a047825 */ /* 0x041fe200078e0218 */
[----:B------:R-:W-:Y:S02]  /*51320*/  IADD3 R10, R10, c[0x0][0x198], RZ ;  /* 0x000066000a0a7a10 */ /* 0x000fe40007ffe0ff */
[----:B------:R-:W-:-:S03]  /*51330*/  IADD3 R12, R16, 0xbc, RZ ;  /* 0x000000bc100c7810 */ /* 0x000fc60007ffe0ff */
[----:B-1----:R-:W-:Y:S01]  /*51340*/  IMAD.WIDE R6, R10, 0x2, R2 ;  /* 0x000000020a067825 */ /* 0x002fe200078e0202 */
[----:B-----5:R-:W-:Y:S02]  /*51350*/  PRMT R9, R18, 0x7632, R9 ;  /* 0x0000763212097816 */ /* 0x020fe40000000009 */
[----:B------:R-:W-:Y:S02]  /*51360*/  IADD3 R8, R10, c[0x0][0x198], RZ ;  /* 0x000066000a087a10 */ /* 0x000fe40007ffe0ff */
[----:B------:R-:W-:Y:S02]  /*51370*/  ISETP.GE.AND P0, PT, R12, c[0x0][0x17c], PT ;  /* 0x00005f000c007a0c */ /* 0x000fe40003f06270 */
[----:B------:R-:W-:Y:S01]  /*51380*/  IADD3 R12, R16, 0xbe, RZ ;  /* 0x000000be100c7810 */ /* 0x000fe20007ffe0ff */
[----:B---3--:R0:W-:Y:S01]  /*51390*/  @P4 STG.E.U16 [R4.64], R23 ;  /* 0x0000001704004986 */ /* 0x0081e2000c101506 */
[----:B------:R-:W-:Y:S02]  /*513a0*/  ISETP.LT.AND P4, PT, R19, c[0x0][0x178], !P6 ;  /* 0x00005e0013007a0c */ /* 0x000fe40007781270 */
[----:B------:R-:W-:-:S02]  /*513b0*/  ISETP.LT.AND P6, PT, R27, c[0x0][0x178], !P6 ;  /* 0x00005e001b007a0c */ /* 0x000fc400077c1270 */
[----:B------:R-:W-:Y:S01]  /*513c0*/  PRMT R0, R23, 0x7632, R0 ;  /* 0x0000763217007816 */ /* 0x000fe20000000000 */
[----:B------:R1:W-:Y:S01]  /*513d0*/  @P3 STG.E.U16 [R6.64], R9 ;  /* 0x0000000906003986 */ /* 0x0003e2000c101506 */
[----:B0-----:R-:W-:-:S03]  /*513e0*/  IMAD.WIDE R4, R10, 0x2, R24 ;  /* 0x000000020a047825 */ /* 0x001fc600078e0218 */
[----:B------:R-:W3:Y:S04]  /*513f0*/  LDL.LU R23, [R1+0x29c] ;  /* 0x00029c0001177983 */ /* 0x000ee80000300800 */
[----:B------:R0:W-:Y:S01]  /*51400*/  @P1 STG.E.U16 [R4.64], R0 ;  /* 0x0000000004001986 */ /* 0x0001e2000c101506 */
[----:B-1----:R-:W-:Y:S01]  /*51410*/  IMAD.WIDE R6, R8, 0x2, R2 ;  /* 0x0000000208067825 */ /* 0x002fe200078e0202 */
[----:B------:R-:W-:-:S04]  /*51420*/  ISETP.GE.AND P3, PT, R12, c[0x0][0x17c], PT ;  /* 0x00005f000c007a0c */ /* 0x000fc80003f66270 */
[----:B----4-:R-:W-:Y:S01]  /*51430*/  @P4 STG.E.U16 [R6.64], R21 ;  /* 0x0000001506004986 */ /* 0x010fe2000c101506 */
[----:B0-----:R-:W-:Y:S01]  /*51440*/  IMAD.WIDE R4, R8, 0x2, R24 ;  /* 0x0000000208047825 */ /* 0x001fe200078e0218 */
[----:B------:R-:W-:-:S04]  /*51450*/  PRMT R0, R21, 0x7632, R0 ;  /* 0x0000763215007816 */ /* 0x000fc80000000000 */
[----:B--2---:R0:W-:Y:S01]  /*51460*/  @P6 STG.E.U16 [R4.64], R29 ;  /* 0x0000001d04006986 */ /* 0x0041e2000c101506 */
[----:B------:R-:W-:-:S03]  /*51470*/  PRMT R12, R29, 0x7632, R12 ;  /* 0x000076321d0c7816 */ /* 0x000fc6000000000c */
[----:B0-----:R-:W2:Y:S04]  /*51480*/  LDL.LU R29, [R1+0x2cc] ;  /* 0x0002cc00011d7983 */ /* 0x001ea80000300800 */
[----:B------:R-:W4:Y:S01]  /*51490*/  LDL.LU R21, [R1+0x1dc] ;  /* 0x0001dc0001157983 */ /* 0x000f220000300800 */
[----:B------:R-:W-:Y:S02]  /*514a0*/  ISETP.LT.AND P4, PT, R19, c[0x0][0x178], !P2 ;  /* 0x00005e0013007a0c */ /* 0x000fe40005781270 */
[----:B------:R-:W-:Y:S02]  /*514b0*/  ISETP.LT.AND P2, PT, R27, c[0x0][0x178], !P2 ;  /* 0x00005e001b007a0c */ /* 0x000fe40005741270 */
[----:B------:R-:W-:Y:S02]  /*514c0*/  IADD3 R6, R8, c[0x0][0x198], RZ ;  /* 0x0000660008067a10 */ /* 0x000fe40007ffe0ff */
[----:B------:R-:W-:-:S02]  /*514d0*/  ISETP.LT.AND P6, PT, R19, c[0x0][0x178], !P0 ;  /* 0x00005e0013007a0c */ /* 0x000fc400047c1270 */
[----:B------:R-:W-:Y:S02]  /*514e0*/  IADD3 R9, R16, 0xbf, RZ ;  /* 0x000000bf10097810 */ /* 0x000fe40007ffe0ff */
[C---:B------:R-:W-:Y:S01]  /*514f0*/  IADD3 R10, R6.reuse, c[0x0][0x198], RZ ;  /* 0x00006600060a7a10 */ /* 0x040fe20007ffe0ff */
[----:B------:R-:W-:Y:S01]  /*51500*/  IMAD.WIDE R4, R6, 0x2, R2 ;  /* 0x0000000206047825 */ /* 0x000fe200078e0202 */
[----:B------:R-:W-:-:S03]  /*51510*/  ISETP.GE.AND P1, PT, R9, c[0x0][0x17c], PT ;  /* 0x00005f0009007a0c */ /* 0x000fc60003f26270 */
[----:B------:R-:W-:Y:S01]  /*51520*/  IMAD.WIDE R6, R6, 0x2, R24 ;  /* 0x0000000206067825 */ /* 0x000fe200078e0218 */
[----:B------:R0:W-:Y:S03]  /*51530*/  @P4 STG.E.U16 [R4.64], R0 ;  /* 0x0000000004004986 */ /* 0x0001e6000c101506 */
[----:B------:R-:W-:Y:S01]  /*51540*/  IMAD.WIDE R8, R10, 0x2, R2 ;  /* 0x000000020a087825 */ /* 0x000fe200078e0202 */
[----:B------:R1:W-:Y:S04]  /*51550*/  @P2 STG.E.U16 [R6.64], R12 ;  /* 0x0000000c06002986 */ /* 0x0003e8000c101506 */
[----:B------:R-:W-:Y:S01]  /*51560*/  STL [R1+0x1568], R22 ;  /* 0x0015681601007387 */ /* 0x000fe20000100800 */
[----:B------:R-:W-:-:S02]  /*51570*/  IADD3 R13, R16, 0xbd, RZ ;  /* 0x000000bd100d7810 */ /* 0x000fc40007ffe0ff */
[----:B------:R-:W-:Y:S02]  /*51580*/  ISETP.LT.AND P0, PT, R27, c[0x0][0x178], !P0 ;  /* 0x00005e001b007a0c */ /* 0x000fe40004701270 */
[----:B------:R-:W-:Y:S01]  /*51590*/  ISETP.GE.AND P5, PT, R13, c[0x0][0x17c], PT ;  /* 0x00005f000d007a0c */ /* 0x000fe20003fa6270 */
[C---:B0-----:R-:W-:Y:S01]  /*515a0*/  IMAD.WIDE R4, R10.reuse, 0x2, R24 ;  /* 0x000000020a047825 */ /* 0x041fe200078e0218 */
[----:B-1----:R-:W-:-:S04]  /*515b0*/  IADD3 R6, R10, c[0x0][0x198], RZ ;  /* 0x000066000a067a10 */ /* 0x002fc80007ffe0ff */
[----:B------:R-:W-:Y:S02]  /*515c0*/  IADD3 R0, R6, c[0x0][0x198], RZ ;  /* 0x0000660006007a10 */ /* 0x000fe40007ffe0ff */
[----:B------:R-:W-:Y:S01]  /*515d0*/  IADD3 R10, R16, 0xc2, RZ ;  /* 0x000000c2100a7810 */ /* 0x000fe20007ffe0ff */
[----:B---3--:R0:W-:Y:S02]  /*515e0*/  @P6 STG.E.U16 [R8.64], R23 ;  /* 0x0000001708006986 */ /* 0x0081e4000c101506 */
[----:B0-----:R-:W-:Y:S02]  /*515f0*/  PRMT R9, R23, 0x7632, R9 ;  /* 0x0000763217097816 */ /* 0x001fe40000000009 */
[----:B------:R-:W-:Y:S01]  /*51600*/  ISETP.LT.AND P6, PT, R19, c[0x0][0x178], !P5 ;  /* 0x00005e0013007a0c */ /* 0x000fe20006fc1270 */
[----:B------:R0:W-:Y:S01]  /*51610*/  @P0 STG.E.U16 [R4.64], R11 ;  /* 0x0000000b04000986 */ /* 0x0001e2000c101506 */
[----:B------:R-:W-:Y:S02]  /*51620*/  ISETP.LT.AND P5, PT, R27, c[0x0][0x178], !P5 ;  /* 0x00005e001b007a0c */ /* 0x000fe40006fa1270 */
[----:B------:R-:W-:-:S02]  /*51630*/  ISETP.LT.AND P0, PT, R19, c[0x0][0x178], !P3 ;  /* 0x00005e0013007a0c */ /* 0x000fc40005f01270 */
[----:B------:R-:W-:Y:S01]  /*51640*/  PRMT R8, R11, 0x7632, R8 ;  /* 0x000076320b087816 */ /* 0x000fe20000000008 */
[----:B0-----:R-:W-:-:S04]  /*51650*/  IMAD.WIDE R4, R6, 0x2, R2 ;  /* 0x0000000206047825 */ /* 0x001fc800078e0202 */
[----:B------:R-:W-:Y:S02]  /*51660*/  IMAD.WIDE R6, R6, 0x2, R24 ;  /* 0x0000000206067825 */ /* 0x000fe400078e0218 */
[----:B------:R0:W-:Y:S01]  /*51670*/  @P6 STG.E.U16 [R4.64], R9 ;  /* 0x0000000904006986 */ /* 0x0001e2000c101506 */
[----:B------:R-:W-:Y:S02]  /*51680*/  ISETP.GE.AND P6, PT, R10, c[0x0][0x17c], PT ;  /* 0x00005f000a007a0c */ /* 0x000fe40003fc6270 */
[C---:B------:R-:W-:Y:S01]  /*51690*/  IADD3 R13, R16.reuse, 0xc0, RZ ;  /* 0x000000c0100d7810 */ /* 0x040fe20007ffe0ff */
[----:B------:R-:W-:Y:S01]  /*516a0*/  @P5 STG.E.U16 [R6.64], R8 ;  /* 0x0000000806005986 */ /* 0x000fe2000c101506 */
[----:B------:R-:W-:Y:S01]  /*516b0*/  IADD3 R14, R16, 0xc1, RZ ;  /* 0x000000c1100e7810 */ /* 0x000fe20007ffe0ff */
[----:B0-----:R-:W-:Y:S01]  /*516c0*/  IMAD.WIDE R4, R0, 0x2, R2 ;  /* 0x0000000200047825 */ /* 0x001fe200078e0202 */
[----:B------:R-:W-:Y:S02]  /*516d0*/  ISETP.GE.AND P4, PT, R13, c[0x0][0x17c], PT ;  /* 0x00005f000d007a0c */ /* 0x000fe40003f86270 */
[----:B------:R-:W-:Y:S01]  /*516e0*/  ISETP.GE.AND P2, PT, R14, c[0x0][0x17c], PT ;  /* 0x00005f000e007a0c */ /* 0x000fe20003f46270 */
[----:B----4-:R-:W-:Y:S04]  /*516f0*/  STL.64 [R1+0x1560], R20 ;  /* 0x0015601401007387 */ /* 0x010fe80000100a00 */
[----:B------:R-:W0:Y:S01]  /*51700*/  LDS.128 R20, [R28] ;  /* 0x000000001c147984 */ /* 0x000e220000000c00 */
[----:B--2---:R-:W-:-:S03]  /*51710*/  PRMT R10, R29, 0x7632, R10 ;  /* 0x000076321d0a7816 */ /* 0x004fc6000000000a */
[----:B------:R1:W-:Y:S02]  /*51720*/  @P0 STG.E.U16 [R4.64], R29 ;  /* 0x0000001d04000986 */ /* 0x0003e4000c101506 */
[----:B-1----:R-:W-:Y:S01]  /*51730*/  LOP3.LUT R29, R28, 0x20, RZ, 0x3c, !PT ;  /* 0x000000201c1d7812 */ /* 0x002fe200078e3cff */
[----:B0-----:R-:W-:Y:S01]  /*51740*/  IMAD.MOV.U32 R15, RZ, RZ, R20 ;  /* 0x000000ffff0f7224 */ /* 0x001fe200078e0014 */
[----:B------:R-:W-:Y:S04]  /*51750*/  STL [R1+0x24], R21 ;  /* 0x0000241501007387 */ /* 0x000fe80000100800 */
[----:B------:R0:W-:Y:S04]  /*51760*/  STL.64 [R1+0x28], R22 ;  /* 0x0000281601007387 */ /* 0x0001e80000100a00 */
[----:B0-----:R-:W2:Y:S04]  /*51770*/  LDL.LU R22, [R1+0x1568] ;  /* 0x0015680001167983 */ /* 0x001ea80000300800 */
[----:B------:R-:W3:Y:S04]  /*51780*/  LDL.LU.64 R20, [R1+0x1560] ;  /* 0x0015600001147983 */ /* 0x000ee80000300a00 */
[----:B------:R-:W-:Y:S04]  /*51790*/  STL.64 [R1+0x1558], R14 ;  /* 0x0015580e01007387 */ /* 0x000fe80000100a00 */
[----:B------:R-:W0:Y:S04]  /*517a0*/  LDS.128 R12, [R29] ;  /* 0x000000001d0c7984 */ /* 0x000e280000000c00 */
[----:B------:R-:W4:Y:S04]  /*517b0*/  LDL.LU R23, [R1+0x2d0] ;  /* 0x0002d00001177983 */ /* 0x000f280000300800 */
[----:B0-----:R-:W-:Y:S04]  /*517c0*/  STL [R1+0x34], R13 ;  /* 0x0000340d01007387 */ /* 0x001fe80000100800 */
[----:B------:R0:W-:Y:S04]  /*517d0*/  STL.64 [R1+0x38], R14 ;  /* 0x0000380e01007387 */ /* 0x0001e80000100a00 */
[----:B0-----:R-:W5:Y:S01]  /*517e0*/  LDL.LU.64 R14, [R1+0x1558] ;  /* 0x00155800010e7983 */ /* 0x001f620000300a00 */
[----:B------:R-:W-:Y:S01]  /*517f0*/  ISETP.LT.AND P3, PT, R27, c[0x0][0x178], !P3 ;  /* 0x00005e001b007a0c */ /* 0x000fe20005f61270 */
[----:B------:R-:W-:Y:S01]  /*51800*/  IMAD.WIDE R6, R0, 0x2, R24 ;  /* 0x0000000200067825 */ /* 0x000fe200078e0218 */
[----:B------:R-:W-:-:S03]  /*51810*/  ISETP.LT.AND P0, PT, R19, c[0x0][0x178], !P1 ;  /* 0x00005e0013007a0c */ /* 0x000fc60004f01270 */
[----:B------:R-:W-:Y:S01]  /*51820*/  IMAD.MOV.U32 R13, RZ, RZ, R12 ;  /* 0x000000ffff0d7224 */ /* 0x000fe200078e000c */
[----:B------:R-:W-:Y:S02]  /*51830*/  IADD3 R12, R16, 0xc4, RZ ;  /* 0x000000c4100c7810 */ /* 0x000fe40007ffe0ff */
[----:B------:R-:W-:-:S05]  /*51840*/  LOP3.LUT R29, R28, 0x40, RZ, 0x3c, !PT ;  /* 0x000000401c1d7812 */ /* 0x000fca00078e3cff */
[----:B---3--:R0:W-:Y:S01]  /*51850*/  @P3 STG.E.U16 [R6.64], R21 ;  /* 0x0000001506003986 */ /* 0x0081e2000c101506 */
[----:B------:R-:W-:Y:S02]  /*51860*/  PRMT R11, R21, 0x7632, R11 ;  /* 0x00007632150b7816 */ /* 0x000fe4000000000b */
[----:B0-----:R-:W-:Y:S01]  /*51870*/  IADD3 R6, R0, c[0x0][0x198], RZ ;  /* 0x0000660000067a10 */ /* 0x001fe20007ffe0ff */
[----:B------:R-:W3:Y:S04]  /*51880*/  LDL.LU R21, [R1+0x2f0] ;  /* 0x0002f00001157983 */ /* 0x000ee80000300800 */
[----:B------:R-:W-:-:S05]  /*51890*/  IMAD.WIDE R4, R6, 0x2, R2 ;  /* 0x0000000206047825 */ /* 0x000fca00078e0202 */
[----:B------:R-:W-:Y:S01]  /*518a0*/  @P0 STG.E.U16 [R4.64], R10 ;  /* 0x0000000a04000986 */ /* 0x000fe2000c101506 */
[----:B------:R-:W-:-:S03]  /*518b0*/  ISETP.GE.AND P0, PT, R12, c[0x0][0x17c], PT ;  /* 0x00005f000c007a0c */ /* 0x000fc60003f06270 */
[----:B-----5:R-:W-:Y:S04]  /*518c0*/  STL.64 [R1+0x1550], R14 ;  /* 0x0015500e01007387 */ /* 0x020fe80000100a00 */
[----:B------:R-:W-:Y:S04]  /*518d0*/  STL [R1+0x154c], R13 ;  /* 0x00154c0d01007387 */ /* 0x000fe80000100800 */
[----:B------:R-:W0:Y:S04]  /*518e0*/  LDS.128 R12, [R29] ;  /* 0x000000001d0c7984 */ /* 0x000e280000000c00 */
[----:B0-----:R-:W-:Y:S04]  /*518f0*/  STL [R1+0x14], R13 ;  /* 0x0000140d01007387 */ /* 0x001fe80000100800 */
[----:B------:R0:W-:Y:S04]  /*51900*/  STL.64 [R1+0x18], R14 ;  /* 0x0000180e01007387 */ /* 0x0001e80000100a00 */
[----:B0-----:R-:W5:Y:S01]  /*51910*/  LDL.LU.64 R14, [R1+0x1550] ;  /* 0x00155000010e7983 */ /* 0x001f620000300a00 */
[----:B------:R-:W-:-:S02]  /*51920*/  ISETP.LT.AND P1, PT, R27, c[0x0][0x178], !P1 ;  /* 0x00005e001b007a0c */ /* 0x000fc40004f21270 */
[----:B------:R-:W-:Y:S01]  /*51930*/  ISETP.LT.AND P3, PT, R19, c[0x0][0x178], !P4 ;  /* 0x00005e0013007a0c */ /* 0x000fe20006761270 */
[----:B------:R-:W2:Y:S01]  /*51940*/  LDL.LU R13, [R1+0x154c] ;  /* 0x00154c00010d7983 */ /* 0x000ea20000300800 */
[----:B------:R-:W-:Y:S02]  /*51950*/  IADD3 R9, R16, 0xc3, RZ ;  /* 0x000000c310097810 */ /* 0x000fe40007ffe0ff */
[C---:B------:R-:W-:Y:S01]  /*51960*/  IADD3 R0, R6.reuse, c[0x0][0x198], RZ ;  /* 0x0000660006007a10 */ /* 0x040fe20007ffe0ff */
[----:B------:R-:W-:Y:S01]  /*51970*/  IMAD.WIDE R6, R6, 0x2, R24 ;  /* 0x0000000206067825 */ /* 0x000fe200078e0218 */
[----:B------:R-:W-:Y:S02]  /*51980*/  ISETP.GE.AND P5, PT, R9, c[0x0][0x17c], PT ;  /* 0x00005f0009007a0c */ /* 0x000fe40003fa6270 */
[----:B------:R-:W-:Y:S01]  /*51990*/  ISETP.LT.AND P4, PT, R27, c[0x0][0x178], !P4 ;  /* 0x00005e001b007a0c */ /* 0x000fe20006781270 */
[----:B------:R-:W-:Y:S01]  /*519a0*/  IMAD.WIDE R8, R0, 0x2, R2 ;  /* 0x0000000200087825 */ /* 0x000fe200078e0202 */
[----:B------:R-:W-:Y:S01]  /*519b0*/  IADD3 R4, R16, 0xc5, RZ ;  /* 0x000000c510047810 */ /* 0x000fe20007ffe0ff */
[----:B------:R0:W-:Y:S04]  /*519c0*/  @P1 STG.E.U16 [R6.64], R11 ;  /* 0x0000000b06001986 */ /* 0x0001e8000c101506 */
[----:B----4-:R1:W-:Y:S01]  /*519d0*/  @P3 STG.E.U16 [R8.64], R23 ;  /* 0x0000001708003986 */ /* 0x0103e2000c101506 */
[----:B------:R-:W-:-:S02]  /*519e0*/  ISETP.LT.AND P3, PT, R19, c[0x0][0x178], !P2 ;  /* 0x00005e0013007a0c */ /* 0x000fc40005761270 */
[----:B------:R-:W-:Y:S02]  /*519f0*/  ISETP.LT.AND P2, PT, R27, c[0x0][0x178], !P2 ;  /* 0x00005e001b007a0c */ /* 0x000fe40005741270 */
[----:B------:R-:W-:Y:S01]  /*51a00*/  ISETP.GE.AND P1, PT, R4, c[0x0][0x17c], PT ;  /* 0x00005f0004007a0c */ /* 0x000fe20003f26270 */
[C---:B0-----:R-:W-:Y:S01]  /*51a10*/  IMAD.WIDE R6, R0.reuse, 0x2, R24 ;  /* 0x0000000200067825 */ /* 0x041fe200078e0218 */
[----:B------:R-:W-:Y:S02]  /*51a20*/  IADD3 R4, R0, c[0x0][0x198], RZ ;  /* 0x0000660000047a10 */ /* 0x000fe40007ffe0ff */
[----:B------:R-:W-:Y:S02]  /*51a30*/  PRMT R10, R23, 0x7632, R10 ;  /* 0x00007632170a7816 */ /* 0x000fe4000000000a */
[----:B------:R-:W-:Y:S01]  /*51a40*/  IADD3 R0, R4, c[0x0][0x198], RZ ;  /* 0x0000660004007a10 */ /* 0x000fe20007ffe0ff */
[----:B-1----:R-:W4:Y:S04]  /*51a50*/  LDL.LU R23, [R1+0x300] ;  /* 0x0003000001177983 */ /* 0x002f280000300800 */
[----:B-----5:R0:W-:Y:S01]  /*51a60*/  @P4 STG.E.U16 [R6.64], R15 ;  /* 0x0000000f06004986 */ /* 0x0201e2000c101506 */
[----:B------:R-:W-:-:S02]  /*51a70*/  ISETP.LT.AND P4, PT, R19, c[0x0][0x178], !P6 ;  /* 0x00005e0013007a0c */ /* 0x000fc40007781270 */
[----:B------:R-:W-:Y:S01]  /*51a80*/  PRMT R8, R15, 0x7632, R8 ;  /* 0x000076320f087816 */ /* 0x000fe20000000008 */
[----:B0-----:R-:W-:-:S04]  /*51a90*/  IMAD.WIDE R6, R4, 0x2, R2 ;  /* 0x0000000204067825 */ /* 0x001fc800078e0202 */
[----:B------:R-:W-:Y:S01]  /*51aa0*/  IMAD.WIDE R4, R4, 0x2, R24 ;  /* 0x0000000204047825 */ /* 0x000fe200078e0218 */
[----:B------:R0:W-:Y:S04]  /*51ab0*/  @P3 STG.E.U16 [R6.64], R10 ;  /* 0x0000000a06003986 */ /* 0x0001e8000c101506 */
[----:B------:R-:W-:Y:S01]  /*51ac0*/  @P2 STG.E.U16 [R4.64], R8 ;  /* 0x0000000804002986 */ /* 0x000fe2000c101506 */
[----:B------:R-:W-:Y:S02]  /*51ad0*/  ISETP.LT.AND P2, PT, R19, c[0x0][0x178], !P5 ;  /* 0x00005e0013007a0c */ /* 0x000fe40006f41270 */
[----:B------:R-:W-:Y:S01]  /*51ae0*/  LOP3.LUT R19, R28, 0x60, RZ, 0x3c, !PT ;  /* 0x000000601c137812 */ /* 0x000fe200078e3cff */
[----:B0-----:R-:W-:-:S05]  /*51af0*/  IMAD.WIDE R6, R0, 0x2, R2 ;  /* 0x0000000200067825 */ /* 0x001fca00078e0202 */
[----:B---3--:R-:W-:Y:S04]  /*51b00*/  @P4 STG.E.U16 [R6.64], R21 ;  /* 0x0000001506004986 */ /* 0x008fe8000c101506 */
[----:B------:R-:W0:Y:S04]  /*51b10*/  LDS.128 R4, [R19] ;  /* 0x0000000013047984 */ /* 0x000e280000000c00 */
[----:B0-----:R0:W-:Y:S04]  /*51b20*/  STL [R1+0x1530], R5 ;  /* 0x0015300501007387 */ /* 0x0011e80000100800 */
[----:B0-----:R-:W3:Y:S04]  /*51b30*/  LDL R5, [R1+0xce8] ;  /* 0x000ce80001057983 */ /* 0x001ee80000100800 */
[----:B------:R-:W-:Y:S04]  /*51b40*/  STL [R1+0x152c], R6 ;  /* 0x00152c0601007387 */ /* 0x000fe80000100800 */
[----:B------:R0:W-:Y:S04]  /*51b50*/  STL [R1+0x1528], R7 ;  /* 0x0015280701007387 */ /* 0x0001e80000100800 */
[----:B0-----:R-:W5:Y:S01]  /*51b60*/  LDL R7, [R1+0xcec] ;  /* 0x000cec0001077983 */ /* 0x001f620000100800 */
[----:B------:R-:W-:-:S02]  /*51b70*/  ISETP.LT.AND P6, PT, R27, c[0x0][0x178], !P6 ;  /* 0x00005e001b007a0c */ /* 0x000fc400077c1270 */
[C---:B------:R-:W-:Y:S01]  /*51b80*/  IADD3 R9, R16.reuse, 0xc6, RZ ;  /* 0x000000c610097810 */ /* 0x040fe20007ffe0ff */
[----:B------:R-:W-:Y:S01]  /*51b90*/  IMAD.MOV.U32 R17, RZ, RZ, R12 ;  /* 0x000000ffff117224 */ /* 0x000fe200078e000c */
[----:B------:R-:W-:Y:S02]  /*51ba0*/  IADD3 R10, R16, 0xc7, RZ ;  /* 0x000000c7100a7810 */ /* 0x000fe40007ffe0ff */
[C---:B------:R-:W-:Y:S02]  /*51bb0*/  IADD3 R12, R0.reuse, c[0x0][0x198], RZ ;  /* 0x00006600000c7a10 */ /* 0x040fe40007ffe0ff */
[----:B------:R-:W-:Y:S01]  /*51bc0*/  ISETP.GE.AND P3, PT, R9, c[0x0][0x17c], PT ;  /* 0x00005f0009007a0c */ /* 0x000fe20003f66270 */
[----:B------:R-:W-:Y:S01]  /*51bd0*/  IMAD.WIDE R8, R0, 0x2, R24 ;  /* 0x0000000200087825 */ /* 0x000fe200078e0218 */
[----:B------:R-:W-:Y:S02]  /*51be0*/  ISETP.GE.AND P4, PT, R10, c[0x0][0x17c], PT ;  /* 0x00005f000a007a0c */ /* 0x000fe40003f86270 */
[----:B------:R-:W-:Y:S01]  /*51bf0*/  PRMT R0, R21, 0x7632, R0 ;  /* 0x0000763215007816 */ /* 0x000fe20000000000 */
[C---:B------:R-:W-:Y:S01]  /*51c00*/  IMAD.WIDE R10, R12.reuse, 0x2, R2 ;  /* 0x000000020c0a7825 */ /* 0x040fe200078e0202 */
[----:B------:R-:W-:Y:S01]  /*51c10*/  ISETP.LT.AND P5, PT, R27, c[0x0][0x178], !P5 ;  /* 0x00005e001b007a0c */ /* 0x000fe20006fa1270 */
[----:B--2---:R0:W-:Y:S04]  /*51c20*/  @P6 STG.E.U16 [R8.64], R13 ;  /* 0x0000000d08006986 */ /* 0x0041e8000c101506 */
[----:B------:R1:W-:Y:S01]  /*51c30*/  @P2 STG.E.U16 [R10.64], R0 ;  /* 0x000000000a002986 */ /* 0x0003e2000c101506 */
[----:B------:R-:W-:Y:S01]  /*51c40*/  PRMT R14, R13, 0x7632, R14 ;  /* 0x000076320d0e7816 */ /* 0x000fe2000000000e */
[C---:B0-----:R-:W-:Y:S01]  /*51c50*/  IMAD.WIDE R8, R12.reuse, 0x2, R24 ;  /* 0x000000020c087825 */ /* 0x041fe200078e0218 */
[----:B-1----:R-:W-:-:S05]  /*51c60*/  IADD3 R0, R12, c[0x0][0x198], RZ ;  /* 0x000066000c007a10 */ /* 0x002fca0007ffe0ff */
[----:B------:R-:W-:Y:S01]  /*51c70*/  @P5 STG.E.U16 [R8.64], R14 ;  /* 0x0000000e08005986 */ /* 0x000fe2000c101506 */
[----:B------:R-:W-:Y:S01]  /*51c80*/  IMAD.WIDE R10, R0, 0x2, R2 ;  /* 0x00000002000a7825 */ /* 0x000fe200078e0202 */
[----:B----4-:R-:W-:Y:S02]  /*51c90*/  PRMT R22, R23, 0x7632, R22 ;  /* 0x0000763217167816 */ /* 0x010fe40000000016 */
[----:B------:R-:W0:Y:S01]  /*51ca0*/  S2R R6, SR_TID.X ;  /* 0x0000000000067919 */ /* 0x000e220000002100 */
[----:B-----5:R-:W-:-:S13]  /*51cb0*/  ISETP.LT.AND P6, PT, R7, c[0x0][0x178], !P0 ;  /* 0x00005e0007007a0c */ /* 0x020fda00047c1270 */
[----:B------:R-:W-:Y:S04]  /*51cc0*/  @P6 STG.E.U16 [R10.64], R23 ;  /* 0x000000170a006986 */ /* 0x000fe8000c101506 */
[----:B------:R1:W2:Y:S04]  /*51cd0*/  LDS.128 R8, [R28+0x800] ;  /* 0x000800001c087984 */ /* 0x0002a80000000c00 */
[----:B-1----:R-:W4:Y:S04]  /*51ce0*/  LDL.LU R28, [R1+0x310] ;  /* 0x00031000011c7983 */ /* 0x002f280000300800 */
[----:B--2---:R0:W-:Y:S04]  /*51cf0*/  STL.64 [R1+0x1538], R10 ;  /* 0x0015380a01007387 */ /* 0x0041e80000100a00 */
[----:B------:R-:W2:Y:S01]  /*51d00*/  LDL.LU R23, [R1+0x340] ;  /* 0x0003400001177983 */ /* 0x000ea20000300800 */
[----:B------:R-:W-:Y:S01]  /*51d10*/  ISETP.LT.AND P0, PT, R27, c[0x0][0x178], !P0 ;  /* 0x00005e001b007a0c */ /* 0x000fe20004701270 */
[----:B------:R-:W-:Y:S01]  /*51d20*/  IMAD.WIDE R12, R0, 0x2, R24 ;  /* 0x00000002000c7825 */ /* 0x000fe200078e0218 */
[----:B0-----:R-:W-:-:S03]  /*51d30*/  LOP3.LUT R10, R6, 0x7f, RZ, 0xc0, !PT ;  /* 0x0000007f060a7812 */ /* 0x001fc600078ec0ff */
[----:B------:R-:W-:Y:S01]  /*51d40*/  IMAD.SHL.U32 R6, R6, 0x800, RZ ;  /* 0x0000080006067824 */ /* 0x000fe200078e00ff */
[----:B------:R-:W-:-:S07]  /*51d50*/  IADD3 R14, R0, c[0x0][0x198], RZ ;  /* 0x00006600000e7a10 */ /* 0x000fce0007ffe0ff */
[----:B------:R0:W-:Y:S01]  /*51d60*/  @P0 STG.E.U16 [R12.64], R17 ;  /* 0x000000110c000986 */ /* 0x0001e2000c101506 */
[----:B------:R-:W-:Y:S02]  /*51d70*/  ISETP.LT.AND P0, PT, R7, c[0x0][0x178], !P1 ;  /* 0x00005e0007007a0c */ /* 0x000fe40004f01270 */
[----:B------:R-:W-:Y:S02]  /*51d80*/  LOP3.LUT R6, R6, 0x3000, RZ, 0xc0, !PT ;  /* 0x0000300006067812 */ /* 0x000fe400078ec0ff */
[----:B------:R-:W-:Y:S02]  /*51d90*/  ISETP.LT.AND P1, PT, R27, c[0x0][0x178], !P1 ;  /* 0x00005e001b007a0c */ /* 0x000fe40004f21270 */
[----:B---3--:R-:W-:Y:S01]  /*51da0*/  IADD3 R15, R5, 0xc8, RZ ;  /* 0x000000c8050f7810 */ /* 0x008fe20007ffe0ff */
[----:B------:R-:W-:Y:S01]  /*51db0*/  IMAD R6, R10, 0x10, R6 ;  /* 0x000000100a067824 */ /* 0x000fe200078e0206 */
[C---:B------:R-:W-:Y:S02]  /*51dc0*/  IADD3 R0, R14.reuse, c[0x0][0x198], RZ ;  /* 0x000066000e007a10 */ /* 0x040fe40007ffe0ff */
[----:B------:R-:W-:Y:S01]  /*51dd0*/  ISETP.GE.AND P2, PT, R15, c[0x0][0x17c], PT ;  /* 0x00005f000f007a0c */ /* 0x000fe20003f46270 */
[----:B0-----:R-:W-:Y:S01]  /*51de0*/  IMAD.WIDE R12, R14, 0x2, R2 ;  /* 0x000000020e0c7825 */ /* 0x001fe200078e0202 */
[----:B------:R-:W-:-:S02]  /*51df0*/  PRMT R20, R17, 0x7632, R20 ;  /* 0x0000763211147816 */ /* 0x000fc40000000014 */
[----:B------:R-:W-:Y:S01]  /*51e00*/  LOP3.LUT R6, R6, 0x20, RZ, 0x3c, !PT ;  /* 0x0000002006067812 */ /* 0x000fe200078e3cff */
[----:B------:R-:W-:Y:S01]  /*51e10*/  IMAD.WIDE R14, R14, 0x2, R24 ;  /* 0x000000020e0e7825 */ /* 0x000fe200078e0218 */
[----:B------:R-:W-:Y:S04]  /*51e20*/  @P0 STG.E.U16 [R12.64], R22 ;  /* 0x000000160c000986 */ /* 0x000fe8000c101506 */
[----:B------:R0:W-:Y:S04]  /*51e30*/  @P1 STG.E.U16 [R14.64], R20 ;  /* 0x000000140e001986 */ /* 0x0001e8000c101506 */
[----:B------:R-:W1:Y:S01]  /*51e40*/  LDS.128 R12, [R6+0x800] ;  /* 0x00080000060c7984 */ /* 0x000e620000000c00 */
[----:B------:R-:W-:-:S02]  /*51e50*/  ISETP.LT.AND P6, PT, R7, c[0x0][0x178], !P3 ;  /* 0x00005e0007007a0c */ /* 0x000fc40005fc1270 */
[----:B------:R-:W-:Y:S02]  /*51e60*/  IADD3 R16, R5, 0xc9, RZ ;  /* 0x000000c905107810 */ /* 0x000fe40007ffe0ff */
[----:B------:R-:W-:Y:S02]  /*51e70*/  ISETP.LT.AND P3, PT, R27, c[0x0][0x178], !P3 ;  /* 0x00005e001b007a0c */ /* 0x000fe40005f61270 */
[----:B------:R-:W-:Y:S01]  /*51e80*/  ISETP.GE.AND P5, PT, R16, c[0x0][0x17c], PT ;  /* 0x00005f0010007a0c */ /* 0x000fe20003fa6270 */
[----:B------:R-:W-:Y:S01]  /*51e90*/  IMAD.WIDE R16, R0, 0x2, R2 ;  /* 0x0000000200107825 */ /* 0x000fe200078e0202 */
[----:B------:R-:W-:-:S03]  /*51ea0*/  ISETP.LT.AND P1, PT, R7, c[0x0][0x178], !P4 ;  /* 0x00005e0007007a0c */ /* 0x000fc60006721270 */
[----:B------:R-:W-:Y:S01]  /*51eb0*/  IMAD.WIDE R18, R0, 0x2, R24 ;  /* 0x0000000200127825 */ /* 0x000fe200078e0218 */
[C---:B------:R-:W-:Y:S02]  /*51ec0*/  IADD3 R21, R5.reuse, 0xca, RZ ;  /* 0x000000ca05157810 */ /* 0x040fe40007ffe0ff */
[----:B0-----:R-:W-:Y:S02]  /*51ed0*/  IADD3 R20, R5, 0xcb, RZ ;  /* 0x000000cb05147810 */ /* 0x001fe40007ffe0ff */
[----:B------:R-:W-:Y:S02]  /*51ee0*/  ISETP.GE.AND P0, PT, R21, c[0x0][0x17c], PT ;  /* 0x00005f0015007a0c */ /* 0x000fe40003f06270 */
[----:B------:R-:W-:Y:S01]  /*51ef0*/  IADD3 R21, R5, 0xcc, RZ ;  /* 0x000000cc05157810 */ /* 0x000fe20007ffe0ff */
[----:B-1----:R-:W-:Y:S01]  /*51f00*/  STL.64 [R1+0x1540], R14 ;  /* 0x0015400e01007387 */ /* 0x002fe20000100a00 */
[----:B------:R-:W-:-:S03]  /*51f10*/  ISETP.LT.AND P4, PT, R27, c[0x0][0x178], !P4 ;  /* 0x00005e001b007a0c */ /* 0x000fc60006781270 */
[----:B----4-:R0:W-:Y:S04]  /*51f20*/  @P6 STG.E.U16 [R16.64], R28 ;  /* 0x0000001c10006986 */ /* 0x0101e8000c101506 */
[----:B------:R1:W-:Y:S01]  /*51f30*/  @P3 STG.E.U16 [R18.64], R4 ;  /* 0x0000000412003986 */ /* 0x0003e2000c101506 */
[----:B0-----:R-:W-:Y:S02]  /*51f40*/  IADD3 R16, R0, c[0x0][0x198], RZ ;  /* 0x0000660000107a10 */ /* 0x001fe40007ffe0ff */
[----:B-1----:R-:W-:-:S03]  /*51f50*/  PRMT R4, R28, 0x7632, R4 ;  /* 0x000076321c047816 */ /* 0x002fc60000000004 */
[----:B------:R-:W-:Y:S01]  /*51f60*/  IMAD.WIDE R18, R16, 0x2, R2 ;  /* 0x0000000210127825 */ /* 0x000fe200078e0202 */
[----:B------:R-:W-:-:S04]  /*51f70*/  PRMT R22, R4, 0x7632, R22 ;  /* 0x0000763204167816 */ /* 0x000fc80000000016 */
[----:B------:R0:W-:Y:S02]  /*51f80*/  @P1 STG.E.U16 [R18.64], R4 ;  /* 0x0000000412001986 */ /* 0x0001e4000c101506 */
[----:B0-----:R-:W-:Y:S02]  /*51f90*/  IADD3 R4, R5, 0xcd, RZ ;  /* 0x000000cd05047810 */ /* 0x001fe40007ffe0ff */
[----:B------:R-:W3:Y:S01]  /*51fa0*/  LDL.LU R5, [R1+0x330] ;  /* 0x0003300001057983 */ /* 0x000ee20000300800 */
[----:B------:R-:W-:Y:S02]  /*51fb0*/  ISETP.LT.AND P3, PT, R7, c[0x0][0x178], !P2 ;  /* 0x00005e0007007a0c */ /* 0x000fe40005761270 */
[----:B------:R-:W-:Y:S01]  /*51fc0*/  ISETP.LT.AND P2, PT, R27, c[0x0][0x178], !P2 ;  /* 0x00005e001b007a0c */ /* 0x000fe20005741270 */
[----:B------:R-:W4:Y:S01]  /*51fd0*/  LDL.LU R6, [R1+0x320] ;  /* 0x0003200001067983 */ /* 0x000f220000300800 */
[C---:B------:R-:W-:Y:S01]  /*51fe0*/  IADD3 R0, R16.reuse, c[0x0][0x198], RZ ;  /* 0x0000660010007a10 */ /* 0x040fe20007ffe0ff */
[----:B------:R-:W-:-:S04]  /*51ff0*/  IMAD.WIDE R16, R16, 0x2, R24 ;  /* 0x0000000210107825 */ /* 0x000fc800078e0218 */
[C---:B------:R-:W-:Y:S01]  /*52000*/  IMAD.WIDE R18, R0.reuse, 0x2, R2 ;  /* 0x0000000200127825 */ /* 0x040fe200078e0202 */
[----:B------:R0:W-:Y:S04]  /*52010*/  @P4 STG.E.U16 [R16.64], R22 ;  /* 0x0000001610004986 */ /* 0x0001e8000c101506 */
[----:B--2---:R-:W-:Y:S01]  /*52020*/  @P3 STG.E.U16 [R18.64], R23 ;  /* 0x0000001712003986 */ /* 0x004fe2000c101506 */
[----:B0-----:R-:W-:-:S05]  /*52030*/  IMAD.WIDE R16, R0, 0x2, R24 ;  /* 0x0000000200107825 */ /* 0x001fca00078e0218 */
[----:B------:R-:W-:Y:S04]  /*52040*/  @P2 STG.E.U16 [R16.64], R8 ;  /* 0x0000000810002986 */ /* 0x000fe8000c101506 */
[----:B------:R0:W1:Y:S04]  /*52050*/  LDS.128 R16, [R29+0x800] ;  /* 0x000800001d107984 */ /* 0x0000680000000c00 */
[----:B0-----:R-:W0:Y:S01]  /*52060*/  S2R R29, SR_TID.X ;  /* 0x00000000001d7919 */ /* 0x001e220000002100 */
[----:B------:R-:W-:Y:S02]  /*52070*/  ISETP.LT.AND P4, PT, R7, c[0x0][0x178], !P5 ;  /* 0x00005e0007007a0c */ /* 0x000fe40006f81270 */
[----:B------:R-:W-:-:S02]  /*52080*/  ISETP.LT.AND P5, PT, R27, c[0x0][0x178], !P5 ;  /* 0x00005e001b007a0c */ /* 0x000fc40006fa1270 */
[----:B------:R-:W-:Y:S02]  /*52090*/  IADD3 R0, R0, c[0x0][0x198], RZ ;  /* 0x0000660000007a10 */ /* 0x000fe40007ffe0ff */
[----:B------:R-:W-:Y:S02]  /*520a0*/  PRMT R8, R23, 0x7632, R8 ;  /* 0x0000763217087816 */ /* 0x000fe40000000008 */
[----:B------:R-:W-:Y:S01]  /*520b0*/  ISETP.GE.AND P6, PT, R20, c[0x0][0x17c], PT ;  /* 0x00005f0014007a0c */ /* 0x000fe20003fc6270 */
[----:B------:R-:W-:Y:S01]  /*520c0*/  IMAD.WIDE R22, R0, 0x2, R2 ;  /* 0x0000000200167825 */ /* 0x000fe200078e0202 */
[----:B------:R-:W-:-:S03]  /*520d0*/  ISETP.GE.AND P1, PT, R21, c[0x0][0x17c], PT ;  /* 0x00005f0015007a0c */ /* 0x000fc60003f26270 */
[C---:B0-----:R-:W-:Y:S01]  /*520e0*/  IMAD.SHL.U32 R11, R29.reuse, 0x800, RZ ;  /* 0x000008001d0b7824 */ /* 0x041fe200078e00ff */
[----:B------:R-:W-:-:S04]  /*520f0*/  LOP3.LUT R10, R29, 0x7f, RZ, 0xc0, !PT ;  /* 0x0000007f1d0a7812 */ /* 0x000fc800078ec0ff */
[----:B------:R-:W-:Y:S01]  /*52100*/  LOP3.LUT R11, R11, 0x3000, RZ, 0xc0, !PT ;  /* 0x000030000b0b7812 */ /* 0x000fe200078ec0ff */
[----:B------:R-:W-:-:S04]  /*52110*/  IMAD.WIDE R20, R0, 0x2, R24 ;  /* 0x0000000200147825 */ /* 0x000fc800078e0218 */
[----:B------:R-:W-:Y:S01]  /*52120*/  IMAD R11, R10, 0x10, R11 ;  /* 0x000000100a0b7824 */ /* 0x000fe200078e020b */
[----:B------:R-:W-:Y:S01]  /*52130*/  PRMT R26, R8, 0x7632, R26 ;  /* 0x00007632081a7816 */ /* 0x000fe2000000001a */
[----:B------:R-:W-:Y:S03]  /*52140*/  @P4 STG.E.U16 [R22.64], R8 ;  /* 0x0000000816004986 */ /* 0x000fe6000c101506 */
[----:B------:R-:W-:Y:S01]  /*52150*/  LOP3.LUT R11, R11, 0x60, RZ, 0x3c, !PT ;  /* 0x000000600b0b7812 */ /* 0x000fe200078e3cff */
[----:B------:R-:W-:Y:S04]  /*52160*/  @P5 STG.E.U16 [R20.64], R26 ;  /* 0x0000001a14005986 */ /* 0x000fe8000c101506 */
[----:B------:R-:W0:Y:S04]  /*52170*/  LDS.128 R20, [R11+0x800] ;  /* 0x000800000b147984 */ /* 0x000e280000000c00 */
[----:B-1----:R1:W-:Y:S04]  /*52180*/  STL [R1+0x1524], R19 ;  /* 0x0015241301007387 */ /* 0x0023e80000100800 */
[----:B-1----:R-:W2:Y:S01]  /*52190*/  LDL.LU R19, [R1+0xce8] ;  /* 0x000ce80001137983 */ /* 0x002ea20000300800 */
[----:B------:R-:W-:-:S02]  /*521a0*/  ISETP.LT.AND P2, PT, R7, c[0x0][0x178], !P0 ;  /* 0x00005e0007007a0c */ /* 0x000fc40004741270 */
[----:B------:R-:W-:Y:S01]  /*521b0*/  IADD3 R0, R0, c[0x0][0x198], RZ ;  /* 0x0000660000007a10 */ /* 0x000fe20007ffe0ff */
[----:B0-----:R0:W-:Y:S04]  /*521c0*/  STL [R1+0x1520], R23 ;  /* 0x0015201701007387 */ /* 0x0011e80000100800 */
[----:B0-----:R-:W5:Y:S01]  /*521d0*/  LDL.LU R23, [R1+0xcf0] ;  /* 0x000cf00001177983 */ /* 0x001f620000300800 */
[----:B------:R-:W-:-:S05]  /*521e0*/  IMAD.WIDE R28, R0, 0x2, R2 ;  /* 0x00000002001c7825 */ /* 0x000fca00078e0202 */
[----:B---3--:R0:W-:Y:S01]  /*521f0*/  @P2 STG.E.U16 [R28.64], R5 ;  /* 0x000000051c002986 */ /* 0x0081e2000c101506 */
[----:B------:R-:W-:-:S03]  /*52200*/  PRMT R8, R5, 0x7632, R8 ;  /* 0x0000763205087816 */ /* 0x000fc60000000008 */
[----:B0-----:R-:W3:Y:S04]  /*52210*/  LDL.LU R5, [R1+0x2e0] ;  /* 0x0002e00001057983 */ /* 0x001ee80000300800 */
[----:B------:R-:W3:Y:S01]  /*52220*/  LDL.LU R11, [R1+0x2d4] ;  /* 0x0002d400010b7983 */ /* 0x000ee20000300800 */
[----:B------:R-:W-:Y:S02]  /*52230*/  ISETP.LT.AND P4, PT, R27, c[0x0][0x178], !P0 ;  /* 0x00005e001b007a0c */ /* 0x000fe40004781270 */
[----:B------:R-:W-:Y:S02]  /*52240*/  ISETP.GE.AND P3, PT, R4, c[0x0][0x17c], PT ;  /* 0x00005f0004007a0c */ /* 0x000fe40003f66270 */
[----:B------:R-:W-:Y:S02]  /*52250*/  ISETP.LT.AND P5, PT, R7, c[0x0][0x178], !P6 ;  /* 0x00005e0007007a0c */ /* 0x000fe400077a1270 */
[----:B------:R-:W-:Y:S01]  /*52260*/  ISETP.LT.AND P6, PT, R27, c[0x0][0x178], !P6 ;  /* 0x00005e001b007a0c */ /* 0x000fe200077c1270 */
[C---:B------:R-:W-:Y:S01]  /*52270*/  IMAD.WIDE R26, R0.reuse, 0x2, R24 ;  /* 0x00000002001a7825 */ /* 0x040fe200078e0218 */
[----:B------:R-:W-:-:S05]  /*52280*/  IADD3 R0, R0, c[0x0][0x198], RZ ;  /* 0x0000660000007a10 */ /* 0x000fca0007ffe0ff */
[----:B------:R0:W-:Y:S01]  /*52290*/  @P4 STG.E.U16 [R26.64], R12 ;  /* 0x0000000c1a004986 */ /* 0x0001e2000c101506 */
[----:B------:R-:W-:Y:S01]  /*522a0*/  ISETP.LT.AND P4, PT, R7, c[0x0][0x178], !P1 ;  /* 0x00005e0007007a0c */ /* 0x000fe20004f81270 */
[----:B------:R-:W-:-:S04]  /*522b0*/  IMAD.WIDE R28, R0, 0x2, R24 ;  /* 0x00000002001c7825 */ /* 0x000fc800078e0218 */
[----:B0-----:R-:W-:Y:S01]  /*522c0*/  IMAD.WIDE R26, R0, 0x2, R2 ;  /* 0x00000002001a7825 */ /* 0x001fe200078e0202 */
[----:B------:R-:W-:-:S04]  /*522d0*/  PRMT R12, R12, 0x7632, R12 ;  /* 0x000076320c0c7816 */ /* 0x000fc8000000000c */
[----:B------:R-:W-:Y:S04]  /*522e0*/  @P5 STG.E.U16 [R26.64], R8 ;  /* 0x000000081a005986 */ /* 0x000fe8000c101506 */
[----:B------:R0:W-:Y:S01]  /*522f0*/  @P6 STG.E.U16 [R28.64], R12 ;  /* 0x0000000c1c006986 */ /* 0x0001e2000c101506 */
[----:B------:R-:W-:Y:S02]  /*52300*/  ISETP.LT.AND P6, PT, R7, c[0x0][0x178], !P3 ;  /* 0x00005e0007007a0c */ /* 0x000fe40005fc1270 */
[----:B0-----:R-:W-:Y:S02]  /*52310*/  PRMT R12, R16, 0x7632, R12 ;  /* 0x00007632100c7816 */ /* 0x001fe4000000000c */
[----:B--2---:R-:W-:-:S04]  /*52320*/  IADD3 R4, R19, 0xce, RZ ;  /* 0x000000ce13047810 */ /* 0x004fc80007ffe0ff */
[----:B------:R-:W-:Y:S02]  /*52330*/  ISETP.GE.AND P0, PT, R4, c[0x0][0x17c], PT ;  /* 0x00005f0004007a0c */ /* 0x000fe40003f06270 */
[----:B------:R-:W-:-:S04]  /*52340*/  IADD3 R4, R19, 0xcf, RZ ;  /* 0x000000cf13047810 */ /* 0x000fc80007ffe0ff */
[----:B------:R-:W-:Y:S02]  /*52350*/  ISETP.GE.AND P2, PT, R4, c[0x0][0x17c], PT ;  /* 0x00005f0004007a0c */ /* 0x000fe40003f46270 */
[----:B------:R-:W-:Y:S02]  /*52360*/  IADD3 R4, R0, c[0x0][0x198], RZ ;  /* 0x0000660000047a10 */ /* 0x000fe40007ffe0ff */
[----:B------:R-:W-:-:S03]  /*52370*/  IADD3 R0, R19, 0xd0, RZ ;  /* 0x000000d013007810 */ /* 0x000fc60007ffe0ff */
[--C-:B------:R-:W-:Y:S01]  /*52380*/  IMAD.WIDE R26, R4, 0x2, R2.reuse ;  /* 0x00000002041a7825 */ /* 0x100fe200078e0202 */
[----:B------:R-:W-:Y:S02]  /*52390*/  ISETP.GE.AND P5, PT, R0, c[0x0][0x17c], PT ;  /* 0x00005f0000007a0c */ /* 0x000fe40003fa6270 */
[----:B------:R-:W-:Y:S02]  /*523a0*/  IADD3 R0, R4, c[0x0][0x198], RZ ;  /* 0x0000660004007a10 */ /* 0x000fe40007ffe0ff */
[----:B----4-:R0:W-:Y:S03]  /*523b0*/  @P4 STG.E.U16 [R26.64], R6 ;  /* 0x000000061a004986 */ /* 0x0101e6000c101506 */
[----:B------:R-:W-:Y:S01]  /*523c0*/  IMAD.WIDE R28, R0, 0x2, R2 ;  /* 0x00000002001c7825 */ /* 0x000fe200078e0202 */
[----:B-----5:R-:W-:-:S03]  /*523d0*/  ISETP.LT.AND P1, PT, R23, c[0x0][0x178], !P1 ;  /* 0x00005e0017007a0c */ /* 0x020fc60004f21270 */
[----:B0-----:R-:W-:Y:S01]  /*523e0*/  IMAD.WIDE R26, R4, 0x2, R24 ;  /* 0x00000002041a7825 */ /* 0x001fe200078e0218 */
[----:B------:R-:W-:Y:S02]  /*523f0*/  PRMT R4, R6, 0x7632, R4 ;  /* 0x0000763206047816 */ /* 0x000fe40000000004 */
[----:B------:R-:W-:Y:S01]  /*52400*/  ISETP.LT.AND P3, PT, R23, c[0x0][0x178], !P3 ;  /* 0x00005e0017007a0c */ /* 0x000fe20005f61270 */
[----:B------:R-:W-:-:S06]  /*52410*/  IMAD.WIDE R14, R0, 0x2, R24 ;  /* 0x00000002000e7825 */ /* 0x000fcc00078e0218 */
[----:B------:R-:W-:Y:S01]  /*52420*/  @P1 STG.E.U16 [R26.64], R16 ;  /* 0x000000101a001986 */ /* 0x000fe2000c101506 */
[----:B------:R-:W-:Y:S02]  /*52430*/  ISETP.LT.AND P1, PT, R7, c[0x0][0x178], !P0 ;  /* 0x00005e0007007a0c */ /* 0x000fe40004721270 */
[----:B------:R-:W-:Y:S01]  /*52440*/  ISETP.LT.AND P0, PT, R23, c[0x0][0x178], !P0 ;  /* 0x00005e0017007a0c */ /* 0x000fe20004701270 */
[----:B------:R0:W-:Y:S02]  /*52450*/  @P6 STG.E.U16 [R28.64], R4 ;  /* 0x000000041c006986 */ /* 0x0001e4000c101506 */
[----:B0-----:R-:W-:Y:S02]  /*52460*/  IADD3 R4, R0, c[0x0][0x198], RZ ;  /* 0x0000660000047a10 */ /* 0x001fe40007ffe0ff */
[----:B------:R0:W-:Y:S03]  /*52470*/  @P3 STG.E.U16 [R14.64], R12 ;  /* 0x0000000c0e003986 */ /* 0x0001e6000c101506 */
[----:B------:R-:W-:-:S04]  /*52480*/  IMAD.WIDE R26, R4, 0x2, R2 ;  /* 0x00000002041a7825 */ /* 0x000fc800078e0202 */
[C---:B------:R-:W-:Y:S01]  /*52490*/  IMAD.WIDE R28, R4.reuse, 0x2, R24 ;  /* 0x00000002041c7825 */ /* 0x040fe200078e0218 */
[----:B------:R-:W-:Y:S01]  /*524a0*/  IADD3 R4, R4, c[0x0][0x198], RZ ;  /* 0x0000660004047a10 */ /* 0x000fe20007ffe0ff */
[----:B---3--:R1:W-:Y:S04]  /*524b0*/  @P1 STG.E.U16 [R26.64], R5 ;  /* 0x000000051a001986 */ /* 0x0083e8000c101506 */
[----:B------:R-:W-:Y:S01]  /*524c0*/  @P0 STG.E.U16 [R28.64], R20 ;  /* 0x000000141c000986 */ /* 0x000fe2000c101506 */
[----:B------:R-:W-:Y:S02]  /*524d0*/  ISETP.LT.AND P0, PT, R7, c[0x0][0x178], !P2 ;  /* 0x00005e0007007a0c */ /* 0x000fe40005701270 */
[----:B0-----:R-:W-:Y:S01]  /*524e0*/  PRMT R12, R5, 0x7632, R12 ;  /* 0x00007632050c7816 */ /* 0x001fe2000000000c */
[----:B------:R0:W-:Y:S04]  /*524f0*/  STL [R1+0x1548], R11 ;  /* 0x0015480b01007387 */ /* 0x0001e80000100800 */
[----:B------:R-:W2:Y:S04]  /*52500*/  LDL.LU R6, [R1+0x24] ;  /* 0x0000240001067983 */ /* 0x000ea80000300800 */
[----:B-1----:R-:W3:Y:S01]  /*52510*/  LDL.LU R5, [R1+0x2f4] ;  /* 0x0002f40001057983 */ /* 0x002ee20000300800 */
[----:B0-----:R-:W-:-:S05]  /*52520*/  IMAD.WIDE R10, R4, 0x2, R2 ;  /* 0x00000002040a7825 */ /* 0x001fca00078e0202 */
[----:B------:R0:W-:Y:S04]  /*52530*/  @P0 STG.E.U16 [R10.64], R12 ;  /* 0x0000000c0a000986 */ /* 0x0001e8000c101506 */
[----:B0-----:R-:W4:Y:S01]  /*52540*/  LDL.LU R11, [R1+0x1548] ;  /* 0x00154800010b7983 */ /* 0x001f220000300800 */
[----:B------:R-:W-:Y:S02]  /*52550*/  IADD3 R0, R19, 0xd3, RZ ;  /* 0x000000d313007810 */ /* 0x000fe40007ffe0ff */
[----:B------:R-:W-:Y:S02]  /*52560*/  ISETP.LT.AND P2, PT, R23, c[0x0][0x178], !P2 ;  /* 0x00005e0017007a0c */ /* 0x000fe40005741270 */
[----:B------:R-:W-:Y:S02]  /*52570*/  ISETP.LT.AND P1, PT, R7, c[0x0][0x178], !P5 ;  /* 0x00005e0007007a0c */ /* 0x000fe40006f21270 */
[----:B------:R-:W-:-:S02]  /*52580*/  ISETP.GE.AND P3, PT, R0, c[0x0][0x17c], PT ;  /* 0x00005f0000007a0c */ /* 0x000fc40003f66270 */
[C---:B------:R-:W-:Y:S02]  /*52590*/  IADD3 R8, R19.reuse, 0xd1, RZ ;  /* 0x000000d113087810 */ /* 0x040fe40007ffe0ff */
[C---:B------:R-:W-:Y:S01]  /*525a0*/  IADD3 R0, R4.reuse, c[0x0][0x198], RZ ;  /* 0x0000660004007a10 */ /* 0x040fe20007ffe0ff */
[----:B------:R-:W-:Y:S01]  /*525b0*/  IMAD.WIDE R14, R4, 0x2, R24 ;  /* 0x00000002040e7825 */ /* 0x000fe200078e0218 */
[----:B------:R-:W-:Y:S02]  /*525c0*/  ISETP.GE.AND P4, PT, R8, c[0x0][0x17c], PT ;  /* 0x00005f0008007a0c */ /* 0x000fe40003f86270 */
[----:B------:R-:W-:Y:S01]  /*525d0*/  PRMT R20, R20, 0x7632, R20 ;  /* 0x0000763214147816 */ /* 0x000fe20000000014 */
[----:B------:R-:W-:Y:S01]  /*525e0*/  IMAD.WIDE R26, R0, 0x2, R2 ;  /* 0x00000002001a7825 */ /* 0x000fe200078e0202 */
[----:B------:R-:W-:Y:S02]  /*525f0*/  IADD3 R8, R19, 0xd2, RZ ;  /* 0x000000d213087810 */ /* 0x000fe40007ffe0ff */
[----:B------:R-:W-:Y:S01]  /*52600*/  ISETP.LT.AND P5, PT, R23, c[0x0][0x178], !P5 ;  /* 0x00005e0017007a0c */ /* 0x000fe20006fa1270 */
[----:B------:R0:W-:Y:S01]  /*52610*/  @P2 STG.E.U16 [R14.64], R20 ;  /* 0x000000140e002986 */ /* 0x0001e2000c101506 */
[----:B------:R-:W-:Y:S01]  /*52620*/  ISETP.GE.AND P6, PT, R8, c[0x0][0x17c], PT ;  /* 0x00005f0008007a0c */ /* 0x000fe20003fc6270 */
[----:B------:R-:W-:-:S03]  /*52630*/  IMAD.WIDE R28, R0, 0x2, R24 ;  /* 0x00000002001c7825 */ /* 0x000fc600078e0218 */
[----:B------:R-:W-:Y:S01]  /*52640*/  ISETP.LT.AND P2, PT, R7, c[0x0][0x178], !P6 ;  /* 0x00005e0007007a0c */ /* 0x000fe20007741270 */
[----:B0-----:R-:W5:Y:S01]  /*52650*/  LDL.LU.64 R14, [R1+0x1540] ;  /* 0x00154000010e7983 */ /* 0x001f620000300a00 */
[----:B--2---:R-:W-:-:S03]  /*52660*/  PRMT R12, R6, 0x7632, R12 ;  /* 0x00007632060c7816 */ /* 0x004fc6000000000c */
[----:B----4-:R0:W-:Y:S01]  /*52670*/  @P1 STG.E.U16 [R26.64], R11 ;  /* 0x0000000b1a001986 */ /* 0x0101e2000c101506 */
[----:B------:R-:W-:Y:S02]  /*52680*/  ISETP.LT.AND P1, PT, R7, c[0x0][0x178], !P4 ;  /* 0x00005e0007007a0c */ /* 0x000fe40006721270 */
[----:B------:R-:W-:Y:S02]  /*52690*/  ISETP.LT.AND P4, PT, R23, c[0x0][0x178], !P4 ;  /* 0x00005e0017007a0c */ /* 0x000fe40006781270 */
[----:B------:R-:W-:Y:S02]  /*526a0*/  PRMT R16, R11, 0x7632, R16 ;  /* 0x000076320b107816 */ /* 0x000fe40000000010 */
[----:B0-----:R-:W-:-:S04]  /*526b0*/  IADD3 R26, R0, c[0x0][0x198], RZ ;  /* 0x00006600001a7a10 */ /* 0x001fc80007ffe0ff */
[C---:B------:R-:W-:Y:S01]  /*526c0*/  IADD3 R0, R26.reuse, c[0x0][0x198], RZ ;  /* 0x000066001a007a10 */ /* 0x040fe20007ffe0ff */
[C---:B------:R-:W-:Y:S01]  /*526d0*/  IMAD.WIDE R10, R26.reuse, 0x2, R2 ;  /* 0x000000021a0a7825 */ /* 0x040fe200078e0202 */
[----:B------:R0:W-:Y:S03]  /*526e0*/  @P5 STG.E.U16 [R28.64], R6 ;  /* 0x000000061c005986 */ /* 0x0001e6000c101506 */
[----:B------:R-:W-:Y:S01]  /*526f0*/  IMAD.WIDE R26, R26, 0x2, R24 ;  /* 0x000000021a1a7825 */ /* 0x000fe200078e0218 */
[----:B------:R1:W-:Y:S04]  /*52700*/  @P1 STG.E.U16 [R10.64], R16 ;  /* 0x000000100a001986 */ /* 0x0003e8000c101506 */
[----:B------:R-:W-:Y:S01]  /*52710*/  @P4 STG.E.U16 [R26.64], R12 ;  /* 0x0000000c1a004986 */ /* 0x000fe2000c101506 */
[----:B0-----:R-:W-:-:S03]  /*52720*/  IMAD.WIDE R28, R0, 0x2, R2 ;  /* 0x00000002001c7825 */ /* 0x001fc600078e0202 */
[----:B------:R-:W2:Y:S04]  /*52730*/  LDL.LU R6, [R1+0x304] ;  /* 0x0003040001067983 */ /* 0x000ea80000300800 */
[----:B-1----:R-:W4:Y:S04]  /*52740*/  LDL.LU.64 R10, [R1+0x1538] ;  /* 0x00153800010a7983 */ /* 0x002f280000300a00 */
[----:B---3--:R0:W-:Y:S04]  /*52750*/  @P2 STG.E.U16 [R28.64], R5 ;  /* 0x000000051c002986 */ /* 0x0081e8000c101506 */
[----:B0-----:R-:W3:Y:S01]  /*52760*/  LDL.LU R29, [R1+0x34] ;  /* 0x00003400011d7983 */ /* 0x001ee20000300800 */
[----:B------:R-:W-:-:S02]  /*52770*/  ISETP.LT.AND P6, PT, R23, c[0x0][0x178], !P6 ;  /* 0x00005e0017007a0c */ /* 0x000fc400077c1270 */
[----:B------:R-:W-:Y:S01]  /*52780*/  IADD3 R8, R19, 0xd4, RZ ;  /* 0x000000d413087810 */ /* 0x000fe20007ffe0ff */
[----:B------:R-:W-:Y:S01]  /*52790*/  IMAD.WIDE R26, R0, 0x2, R24 ;  /* 0x00000002001a7825 */ /* 0x000fe200078e0218 */
[----:B------:R-:W-:Y:S02]  /*527a0*/  ISETP.LT.AND P4, PT, R7, c[0x0][0x178], !P3 ;  /* 0x00005e0007007a0c */ /* 0x000fe40005f81270 */
[----:B------:R-:W-:Y:S02]  /*527b0*/  ISETP.GE.AND P0, PT, R8, c[0x0][0x17c], PT ;  /* 0x00005f0008007a0c */ /* 0x000fe40003f06270 */
[----:B------:R-:W-:Y:S02]  /*527c0*/  IADD3 R8, R19, 0xd6, RZ ;  /* 0x000000d613087810 */ /* 0x000fe40007ffe0ff */
[----:B------:R-:W-:Y:S02]  /*527d0*/  IADD3 R0, R0, c[0x0][0x198], RZ ;  /* 0x0000660000007a10 */ /* 0x000fe40007ffe0ff */
[----:B------:R-:W-:-:S02]  /*527e0*/  ISETP.LT.AND P3, PT, R23, c[0x0][0x178], !P3 ;  /* 0x00005e0017007a0c */ /* 0x000fc40005f61270 */
[----:B------:R-:W-:Y:S02]  /*527f0*/  ISETP.GE.AND P1, PT, R8, c[0x0][0x17c], PT ;  /* 0x00005f0008007a0c */ /* 0x000fe40003f26270 */
[----:B------:R-:W-:Y:S02]  /*52800*/  PRMT R12, R5, 0x7632, R12 ;  /* 0x00007632050c7816 */ /* 0x000fe4000000000c */
[----:B------:R-:W2:Y:S04]  /*52810*/  LDL.LU R5, [R1+0x1530] ;  /* 0x0015300001057983 */ /* 0x000ea80000300800 */
[----:B---3--:R0:W-:Y:S01]  /*52820*/  @P6 STG.E.U16 [R26.64], R29 ;  /* 0x0000001d1a006986 */ /* 0x0081e2000c101506 */
[----:B------:R-:W-:Y:S02]  /*52830*/  ISETP.LT.AND P6, PT, R7, c[0x0][0x178], !P0 ;  /* 0x00005e0007007a0c */ /* 0x000fe400047c1270 */
[----:B------:R-:W-:Y:S01]  /*52840*/  PRMT R8, R29, 0x7632, R8 ;  /* 0x000076321d087816 */ /* 0x000fe20000000008 */
[----:B0-----:R-:W-:-:S04]  /*52850*/  IMAD.WIDE R26, R0, 0x2, R2 ;  /* 0x00000002001a7825 */ /* 0x001fc800078e0202 */
[C---:B------:R-:W-:Y:S01]  /*52860*/  IMAD.WIDE R28, R0.reuse, 0x2, R24 ;  /* 0x00000002001c7825 */ /* 0x040fe200078e0218 */
[----:B------:R-:W-:Y:S01]  /*52870*/  IADD3 R0, R0, c[0x0][0x198], RZ ;  /* 0x0000660000007a10 */ /* 0x000fe20007ffe0ff */
[----:B------:R0:W-:Y:S04]  /*52880*/  @P4 STG.E.U16 [R26.64], R12 ;  /* 0x0000000c1a004986 */ /* 0x0001e8000c101506 */
[----:B------:R-:W-:Y:S01]  /*52890*/  @P3 STG.E.U16 [R28.64], R8 ;  /* 0x000000081c003986 */ /* 0x000fe2000c101506 */
[----:B0-----:R-:W-:-:S03]  /*528a0*/  IMAD.WIDE R26, R0, 0x2, R2 ;  /* 0x00000002001a7825 */ /* 0x001fc600078e0202 */
[----:B------:R-:W3:Y:S04]  /*528b0*/  LDL.LU R12, [R1+0x314] ;  /* 0x00031400010c7983 */ /* 0x000ee80000300800 */
[----:B--2---:R0:W-:Y:S04]  /*528c0*/  @P6 STG.E.U16 [R26.64], R6 ;  /* 0x000000061a006986 */ /* 0x0041e8000c101506 */
[----:B0-----:R-:W2:Y:S01]  /*528d0*/  LDL.LU R27, [R1+0x14] ;  /* 0x00001400011b7983 */ /* 0x001ea20000300800 */
[----:B------:R-:W-:Y:S02]  /*528e0*/  IADD3 R4, R19, 0xd5, RZ ;  /* 0x000000d513047810 */ /* 0x000fe40007ffe0ff */
[----:B------:R-:W-:-:S02]  /*528f0*/  ISETP.LT.AND P0, PT, R23, c[0x0][0x178], !P0 ;  /* 0x00005e0017007a0c */ /* 0x000fc40004701270 */
[----:B------:R-:W-:Y:S02]  /*52900*/  ISETP.GE.AND P5, PT, R4, c[0x0][0x17c], PT ;  /* 0x00005f0004007a0c */ /* 0x000fe40003fa6270 */
[----:B------:R-:W-:Y:S01]  /*52910*/  IADD3 R4, R19, 0xd7, RZ ;  /* 0x000000d713047810 */ /* 0x000fe20007ffe0ff */
[----:B------:R-:W-:-:S03]  /*52920*/  IMAD.WIDE R28, R0, 0x2, R24 ;  /* 0x00000002001c7825 */ /* 0x000fc600078e0218 */
[----:B------:R-:W-:Y:S02]  /*52930*/  ISETP.GE.AND P2, PT, R4, c[0x0][0x17c], PT ;  /* 0x00005f0004007a0c */ /* 0x000fe40003f46270 */
[----:B------:R-:W-:Y:S02]  /*52940*/  IADD3 R4, R19, 0xd8, RZ ;  /* 0x000000d813047810 */ /* 0x000fe40007ffe0ff */
[----:B------:R-:W-:Y:S02]  /*52950*/  ISETP.LT.AND P3, PT, R7, c[0x0][0x178], !P5 ;  /* 0x00005e0007007a0c */ /* 0x000fe40006f61270 */
[----:B------:R-:W-:Y:S02]  /*52960*/  ISETP.GE.AND P4, PT, R4, c[0x0][0x17c], PT ;  /* 0x00005f0004007a0c */ /* 0x000fe40003f86270 */
[----:B------:R-:W-:Y:S02]  /*52970*/  ISETP.LT.AND P5, PT, R23, c[0x0][0x178], !P5 ;  /* 0x00005e0017007a0c */ /* 0x000fe40006fa1270 */
[----:B------:R-:W-:-:S02]  /*52980*/  IADD3 R4, R19, 0xd9, RZ ;  /* 0x000000d913047810 */ /* 0x000fc40007ffe0ff */
[----:B------:R-:W-:Y:S02]  /*52990*/  IADD3 R0, R0, c[0x0][0x198], RZ ;  /* 0x0000660000007a10 */ /* 0x000fe40007ffe0ff */
[----:B------:R-:W-:Y:S02]  /*529a0*/  ISETP.GE.AND P6, PT, R4, c[0x0][0x17c], PT ;  /* 0x00005f0004007a0c */ /* 0x000fe40003fc6270 */
[----:B------:R-:W-:Y:S02]  /*529b0*/  PRMT R4, R6, 0x7632, R4 ;  /* 0x0000763206047816 */ /* 0x000fe40000000004 */
[----:B------:R-:W3:Y:S04]  /*529c0*/  LDL.LU R6, [R1+0x152c] ;  /* 0x00152c0001067983 */ /* 0x000ee80000300800 */
[----:B--2---:R0:W-:Y:S01]  /*529d0*/  @P0 STG.E.U16 [R28.64], R27 ;  /* 0x0000001b1c000986 */ /* 0x0041e2000c101506 */
[----:B------:R-:W-:Y:S01]  /*529e0*/  ISETP.LT.AND P0, PT, R7, c[0x0][0x178], !P1 ;  /* 0x00005e0007007a0c */ /* 0x000fe20004f01270 */
[----:B0-----:R-:W-:-:S02]  /*529f0*/  IMAD.MOV.U32 R29, RZ, RZ, R27 ;  /* 0x000000ffff1d7224 */ /* 0x001fc400078e001b */
[----:B------:R-:W-:-:S03]  /*52a00*/  IMAD.WIDE R26, R0, 0x2, R2 ;  /* 0x00000002001a7825 */ /* 0x000fc600078e0202 */
[----:B------:R-:W-:Y:S01]  /*52a10*/  PRMT R8, R29, 0x7632, R8 ;  /* 0x000076321d087816 */ /* 0x000fe20000000008 */
[C---:B------:R-:W-:Y:S01]  /*52a20*/  IMAD.WIDE R28, R0.reuse, 0x2, R24 ;  /* 0x00000002001c7825 */ /* 0x040fe200078e0218 */
[----:B------:R-:W-:Y:S01]  /*52a30*/  IADD3 R0, R0, c[0x0][0x198], RZ ;  /* 0x0000660000007a10 */ /* 0x000fe20007ffe0ff */
[----:B------:R0:W-:Y:S01]  /*52a40*/  @P3 STG.E.U16 [R26.64], R4 ;  /* 0x000000041a003986 */ /* 0x0001e2000c101506 */
[----:B------:R-:W-:-:S03]  /*52a50*/  ISETP.LT.AND P1, PT, R23, c[0x0][0x178], !P1 ;  /* 0x00005e0017007a0c */ /* 0x000fc60004f21270 */
[----:B------:R1:W-:Y:S01]  /*52a60*/  @P5 STG.E.U16 [R28.64], R8 ;  /* 0x000000081c005986 */ /* 0x0003e2000c101506 */
[----:B------:R-:W-:Y:S02]  /*52a70*/  ISETP.LT.AND P5, PT, R7, c[0x0][0x178], !P2 ;  /* 0x00005e0007007a0c */ /* 0x000fe400057a1270 */
[----:B0-----:R-:W-:Y:S01]  /*52a80*/  IADD3 R4, R19, 0xda, RZ ;  /* 0x000000da13047810 */ /* 0x001fe20007ffe0ff */
[----:B------:R-:W-:-:S03]  /*52a90*/  IMAD.WIDE R26, R0, 0x2, R2 ;  /* 0x00000002001a7825 */ /* 0x000fc600078e0202 */
[----:B------:R-:W-:Y:S02]  /*52aa0*/  ISETP.GE.AND P3, PT, R4, c[0x0][0x17c], PT ;  /* 0x00005f0004007a0c */ /* 0x000fe40003f66270 */
[----:B------:R-:W-:Y:S01]  /*52ab0*/  IADD3 R4, R0, c[0x0][0x198], RZ ;  /* 0x0000660000047a10 */ /* 0x000fe20007ffe0ff */
[----:B---3--:R0:W-:Y:S04]  /*52ac0*/  @P0 STG.E.U16 [R26.64], R12 ;  /* 0x0000000c1a000986 */ /* 0x0081e8000c101506 */
[----:B-1----:R-:W-:-:S04]  /*52ad0*/  IMAD.WIDE R28, R4, 0x2, R2 ;  /* 0x00000002041c7825 */ /* 0x002fc800078e0202 */
[----:B0-----:R-:W-:Y:S01]  /*52ae0*/  IMAD.WIDE R26, R0, 0x2, R24 ;  /* 0x00000002001a7825 */ /* 0x001fe200078e0218 */
[----:B------:R-:W-:Y:S02]  /*52af0*/  PRMT R0, R12, 0x7632, R0 ;  /* 0x000076320c007816 */ /* 0x000fe40000000000 */
[----:B------:R-:W-:Y:S02]  /*52b00*/  IADD3 R12, R19, 0xdc, RZ ;  /* 0x000000dc130c7810 */ /* 0x000fe40007ffe0ff */
[----:B------:R-:W-:Y:S04]  /*52b10*/  @P1 STG.E.U16 [R26.64], R5 ;  /* 0x000000051a001986 */ /* 0x000fe8000c101506 */
[----:B------:R0:W-:Y:S01]  /*52b20*/  @P5 STG.E.U16 [R28.64], R0 ;  /* 0x000000001c005986 */ /* 0x0001e2000c101506 */
[----:B------:R-:W-:-:S03]  /*52b30*/  ISETP.GE.AND P5, PT, R12, c[0x0][0x17c], PT ;  /* 0x00005f000c007a0c */ /* 0x000fc60003fa6270 */
[----:B------:R-:W2:Y:S01]  /*52b40*/  LDL.LU R12, [R1+0x344] ;  /* 0x00034400010c7983 */ /* 0x000ea20000300800 */
[----:B------:R-:W-:Y:S02]  /*52b50*/  ISETP.LT.AND P2, PT, R23, c[0x0][0x178], !P2 ;  /* 0x00005e0017007a0c */ /* 0x000fe40005741270 */
[----:B------:R-:W-:Y:S02]  /*52b60*/  ISETP.LT.AND P1, PT, R7, c[0x0][0x178], !P4 ;  /* 0x00005e0007007a0c */ /* 0x000fe40006721270 */
[----:B------:R-:W-:Y:S02]  /*52b70*/  PRMT R16, R5, 0x7632, R16 ;  /* 0x0000763205107816 */ /* 0x000fe40000000010 */
[C---:B0-----:R-:W-:Y:S01]  /*52b80*/  IADD3 R0, R4.reuse, c[0x0][0x198], RZ ;  /* 0x0000660004007a10 */ /* 0x041fe20007ffe0ff */
[----:B------:R-:W-:Y:S01]  /*52b90*/  IMAD.WIDE R4, R4, 0x2, R24 ;  /* 0x0000000204047825 */ /* 0x000fe200078e0218 */
[----:B------:R-:W-:-:S03]  /*52ba0*/  IADD3 R8, R19, 0xdb, RZ ;  /* 0x000000db13087810 */ /* 0x000fc60007ffe0ff */
[----:B------:R-:W-:Y:S01]  /*52bb0*/  IMAD.WIDE R26, R0, 0x2, R2 ;  /* 0x00000002001a7825 */ /* 0x000fe200078e0202 */
[----:B------:R-:W-:Y:S01]  /*52bc0*/  ISETP.GE.AND P0, PT, R8, c[0x0][0x17c], PT ;  /* 0x00005f0008007a0c */ /* 0x000fe20003f06270 */
[----:B------:R0:W-:Y:S01]  /*52bd0*/  @P2 STG.E.U16 [R4.64], R16 ;  /* 0x0000001004002986 */ /* 0x0001e2000c101506 */
[----:B------:R-:W-:Y:S02]  /*52be0*/  ISETP.LT.AND P4, PT, R23, c[0x0][0x178], !P4 ;  /* 0x00005e0017007a0c */ /* 0x000fe40006781270 */
[----:B------:R-:W-:-:S04]  /*52bf0*/  IADD3 R8, R19, 0xdd, RZ ;  /* 0x000000dd13087810 */ /* 0x000fc80007ffe0ff */
[----:B------:R-:W-:Y:S02]  /*52c00*/  ISETP.GE.AND P2, PT, R8, c[0x0][0x17c], PT ;  /* 0x00005f0008007a0c */ /* 0x000fe40003f46270 */
[C---:B------:R-:W-:Y:S01]  /*52c10*/  IADD3 R8, R0.reuse, c[0x0][0x198], RZ ;  /* 0x0000660000087a10 */ /* 0x040fe20007ffe0ff */
[----:B------:R-:W-:-:S04]  /*52c20*/  IMAD.WIDE R28, R0, 0x2, R24 ;  /* 0x00000002001c7825 */ /* 0x000fc800078e0218 */
[----:B0-----:R-:W-:Y:S01]  /*52c30*/  IMAD.WIDE R4, R8, 0x2, R2 ;  /* 0x0000000208047825 */ /* 0x001fe200078e0202 */
[----:B--2---:R-:W-:Y:S01]  /*52c40*/  @P1 STG.E.U16 [R26.64], R12 ;  /* 0x0000000c1a001986 */ /* 0x004fe2000c101506 */
[C---:B------:R-:W-:Y:S02]  /*52c50*/  ISETP.LT.AND P1, PT, R7.reuse, c[0x0][0x178], !P6 ;  /* 0x00005e0007007a0c */ /* 0x040fe40007721270 */
[----:B------:R-:W-:Y:S01]  /*52c60*/  PRMT R20, R12, 0x7632, R20 ;  /* 0x000076320c147816 */ /* 0x000fe20000000014 */
[----:B------:R-:W-:Y:S01]  /*52c70*/  @P4 STG.E.U16 [R28.64], R9 ;  /* 0x000000091c004986 */ /* 0x000fe2000c101506 */
[----:B------:R-:W-:-:S03]  /*52c80*/  ISETP.LT.AND P4, PT, R7, c[0x0][0x178], !P3 ;  /* 0x00005e0007007a0c */ /* 0x000fc60005f81270 */
[----:B------:R-:W2:Y:S06]  /*52c90*/  LDL.LU R7, [R1+0x1528] ;  /* 0x0015280001077983 */ /* 0x000eac0000300800 */
[----:B------:R0:W-:Y:S04]  /*52ca0*/  @P1 STG.E.U16 [R4.64], R20 ;  /* 0x0000001404001986 */ /* 0x0001e8000c101506 */
[----:B0-----:R-:W3:Y:S01]  /*52cb0*/  LDL.LU R5, [R1+0x334] ;  /* 0x0003340001057983 */ /* 0x001ee20000300800 */
[----:B------:R-:W-:-:S02]  /*52cc0*/  ISETP.LT.AND P6, PT, R23, c[0x0][0x178], !P6 ;  /* 0x00005e0017007a0c */ /* 0x000fc400077c1270 */
[----:B------:R-:W-:Y:S02]  /*52cd0*/  ISETP.LT.AND P3, PT, R23, c[0x0][0x178], !P3 ;  /* 0x00005e0017007a0c */ /* 0x000fe40005f61270 */
[C---:B------:R-:W-:Y:S02]  /*52ce0*/  IADD3 R0, R8.reuse, c[0x0][0x198], RZ ;  /* 0x0000660008007a10 */ /* 0x040fe40007ffe0ff */
[----:B------:R-:W-:Y:S01]  /*52cf0*/  PRMT R16, R9, 0x7632, R16 ;  /* 0x0000763209107816 */ /* 0x000fe20000000010 */
[----:B------:R-:W-:-:S04]  /*52d00*/  IMAD.WIDE R8, R8, 0x2, R24 ;  /* 0x0000000208087825 */ /* 0x000fc800078e0218 */
[----:B------:R-:W-:-:S04]  /*52d10*/  IMAD.WIDE R26, R0, 0x2, R2 ;  /* 0x00000002001a7825 */ /* 0x000fc800078e0202 */
[----:B------:R-:W-:Y:S01]  /*52d20*/  IMAD.WIDE R28, R0, 0x2, R24 ;  /* 0x00000002001c7825 */ /* 0x000fe200078e0218 */
[----:B------:R-:W-:Y:S04]  /*52d30*/  @P6 STG.E.U16 [R8.64], R16 ;  /* 0x0000001008006986 */ /* 0x000fe8000c101506 */
[----:B---3--:R-:W-:Y:S04]  /*52d40*/  @P4 STG.E.U16 [R26.64], R5 ;  /* 0x000000051a004986 */ /* 0x008fe8000c101506 */
[----:B------:R0:W-:Y:S04]  /*52d50*/  @P3 STG.E.U16 [R28.64], R13 ;  /* 0x0000000d1c003986 */ /* 0x0001e8000c101506 */
[----:B0-----:R-:W3:Y:S04]  /*52d60*/  LDL.LU R29, [R1+0x324] ;  /* 0x00032400011d7983 */ /* 0x001ee80000300800 */
[----:B------:R-:W2:Y:S01]  /*52d70*/  LDL.LU R28, [R1+0xcec] ;  /* 0x000cec00011c7983 */ /* 0x000ea20000300800 */
[----:B------:R-:W-:-:S02]  /*52d80*/  IADD3 R12, R19, 0xde, RZ ;  /* 0x000000de130c7810 */ /* 0x000fc40007ffe0ff */
[----:B------:R-:W-:Y:S01]  /*52d90*/  IADD3 R8, R0, c[0x0][0x198], RZ ;  /* 0x0000660000087a10 */ /* 0x000fe20007ffe0ff */
[----:B------:R-:W3:Y:S01]  /*52da0*/  LDL.LU R27, [R1+0x2e4] ;  /* 0x0002e400011b7983 */ /* 0x000ee20000300800 */
[----:B------:R-:W-:Y:S02]  /*52db0*/  ISETP.GE.AND P1, PT, R12, c[0x0][0x17c], PT ;  /* 0x00005f000c007a0c */ /* 0x000fe40003f26270 */
[----:B------:R-:W-:Y:S02]  /*52dc0*/  IADD3 R12, R19, 0xdf, RZ ;  /* 0x000000df130c7810 */ /* 0x000fe40007ffe0ff */
[C---:B------:R-:W-:Y:S02]  /*52dd0*/  IADD3 R0, R8.reuse, c[0x0][0x198], RZ ;  /* 0x0000660008007a10 */ /* 0x040fe40007ffe0ff */
[----:B------:R-:W-:Y:S01]  /*52de0*/  PRMT R26, R5, 0x7632, R26 ;  /* 0x00007632051a7816 */ /* 0x000fe2000000001a */
[----:B------:R-:W-:Y:S01]  /*52df0*/  IMAD.WIDE R4, R8, 0x2, R2 ;  /* 0x0000000208047825 */ /* 0x000fe200078e0202 */
[----:B------:R-:W-:-:S02]  /*52e00*/  PRMT R20, R13, 0x7632, R20 ;  /* 0x000076320d147816 */ /* 0x000fc40000000014 */
[----:B------:R-:W-:Y:S01]  /*52e10*/  ISETP.GE.AND P3, PT, R12, c[0x0][0x17c], PT ;  /* 0x00005f000c007a0c */ /* 0x000fe20003f66270 */
[----:B------:R-:W-:-:S04]  /*52e20*/  IMAD.WIDE R8, R8, 0x2, R24 ;  /* 0x0000000208087825 */ /* 0x000fc800078e0218 */
[----:B------:R-:W-:Y:S01]  /*52e30*/  IMAD.WIDE R12, R0, 0x2, R2 ;  /* 0x00000002000c7825 */ /* 0x000fe200078e0202 */
[C---:B--2---:R-:W-:Y:S02]  /*52e40*/  ISETP.LT.AND P4, PT, R28.reuse, c[0x0][0x178], !P0 ;  /* 0x00005e001c007a0c */ /* 0x044fe40004781270 */
[----:B------:R-:W-:Y:S02]  /*52e50*/  ISETP.LT.AND P0, PT, R23, c[0x0][0x178], !P0 ;  /* 0x00005e0017007a0c */ /* 0x000fe40004701270 */
[----:B------:R-:W-:-:S09]  /*52e60*/  ISETP.LT.AND P6, PT, R28, c[0x0][0x178], !P5 ;  /* 0x00005e001c007a0c */ /* 0x000fd20006fc1270 */
[----:B------:R-:W-:Y:S04]  /*52e70*/  @P4 STG.E.U16 [R4.64], R26 ;  /* 0x0000001a04004986 */ /* 0x000fe8000c101506 */
[----:B------:R-:W-:Y:S04]  /*52e80*/  @P0 STG.E.U16 [R8.64], R20 ;  /* 0x0000001408000986 */ /* 0x000fe8000c101506 */
[----:B---3--:R0:W-:Y:S02]  /*52e90*/  @P6 STG.E.U16 [R12.64], R29 ;  /* 0x0000001d0c006986 */ /* 0x0081e4000c101506 */
[----:B0-----:R-:W-:-:S02]  /*52ea0*/  PRMT R12, R29, 0x7632, R12 ;  /* 0x000076321d0c7816 */ /* 0x001fc4000000000c */
[----:B------:R-:W2:Y:S04]  /*52eb0*/  LDL.LU R29, [R1+0x2d8] ;  /* 0x0002d800011d7983 */ /* 0x000ea80000300800 */
[----:B------:R-:W3:Y:S01]  /*52ec0*/  LDL.LU R20, [R1+0x28] ;  /* 0x0000280001147983 */ /* 0x000ee20000300800 */
[C---:B------:R-:W-:Y:S02]  /*52ed0*/  ISETP.LT.AND P5, PT, R23.reuse, c[0x0][0x178], !P5 ;  /* 0x00005e0017007a0c */ /* 0x040fe40006fa1270 */
[----:B------:R-:W-:Y:S01]  /*52ee0*/  ISETP.LT.AND P6, PT, R28, c[0x0][0x178], !P2 ;  /* 0x00005e001c007a0c */ /* 0x000fe200057c1270 */
[----:B------:R-:W-:Y:S01]  /*52ef0*/  IMAD.WIDE R4, R0, 0x2, R24 ;  /* 0x0000000200047825 */ /* 0x000fe200078e0218 */
[----:B------:R-:W-:Y:S02]  /*52f00*/  ISETP.LT.AND P2, PT, R23, c[0x0][0x178], !P2 ;  /* 0x00005e0017007a0c */ /* 0x000fe40005741270 */
[----:B------:R-:W-:-:S02]  /*52f10*/  IADD3 R8, R19, 0xe1, RZ ;  /* 0x000000e113087810 */ /* 0x000fc40007ffe0ff */
[----:B------:R-:W-:Y:S02]  /*52f20*/  IADD3 R0, R0, c[0x0][0x198], RZ ;  /* 0x0000660000007a10 */ /* 0x000fe40007ffe0ff */
[----:B------:R-:W-:-:S03]  /*52f30*/  ISETP.GE.AND P0, PT, R8, c[0x0][0x17c], PT ;  /* 0x00005f0008007a0c */ /* 0x000fc60003f06270 */
[----:B------:R0:W-:Y:S01]  /*52f40*/  @P5 STG.E.U16 [R4.64], R17 ;  /* 0x0000001104005986 */ /* 0x0001e2000c101506 */
[----:B------:R-:W-:Y:S01]  /*52f50*/  IMAD.WIDE R8, R0, 0x2, R2 ;  /* 0x0000000200087825 */ /* 0x000fe200078e0202 */
[----:B------:R-:W-:Y:S02]  /*52f60*/  ISETP.LT.AND P5, PT, R28, c[0x0][0x178], !P1 ;  /* 0x00005e001c007a0c */ /* 0x000fe40004fa1270 */
[----:B------:R-:W-:Y:S02]  /*52f70*/  ISETP.LT.AND P1, PT, R23, c[0x0][0x178], !P1 ;  /* 0x00005e0017007a0c */ /* 0x000fe40004f21270 */
[----:B------:R1:W-:Y:S01]  /*52f80*/  @P6 STG.E.U16 [R8.64], R12 ;  /* 0x0000000c08006986 */ /* 0x0003e2000c101506 */
[----:B0-----:R-:W-:Y:S01]  /*52f90*/  PRMT R17, R17, 0x7632, R17 ;  /* 0x0000763211117816 */ /* 0x001fe20000000011 */
[C---:B------:R-:W-:Y:S01]  /*52fa0*/  IMAD.WIDE R4, R0.reuse, 0x2, R24 ;  /* 0x0000000200047825 */ /* 0x040fe200078e0218 */
[----:B------:R-:W-:Y:S02]  /*52fb0*/  IADD3 R0, R0, c[0x0][0x198], RZ ;  /* 0x0000660000007a10 */ /* 0x000fe40007ffe0ff */
[----:B------:R-:W-:-:S02]  /*52fc0*/  IADD3 R16, R19, 0xe0, RZ ;  /* 0x000000e013107810 */ /* 0x000fc40007ffe0ff */
[----:B------:R0:W-:Y:S01]  /*52fd0*/  @P2 STG.E.U16 [R4.64], R17 ;  /* 0x0000001104002986 */ /* 0x0001e2000c101506 */
[----:B------:R-:W-:Y:S01]  /*52fe0*/  ISETP.LT.AND P2, PT, R28, c[0x0][0x178], !P3 ;  /* 0x00005e001c007a0c */ /* 0x000fe20005f41270 */
[----:B-1----:R-:W-:Y:S01]  /*52ff0*/  IMAD.WIDE R8, R0, 0x2, R24 ;  /* 0x0000000200087825 */ /* 0x002fe200078e0218 */
[----:B------:R-:W-:Y:S02]  /*53000*/  ISETP.LT.AND P3, PT, R23, c[0x0][0x178], !P3 ;  /* 0x00005e0017007a0c */ /* 0x000fe40005f61270 */
[----:B------:R-:W-:Y:S02]  /*53010*/  IADD3 R12, R19, 0xe3, RZ ;  /* 0x000000e3130c7810 */ /* 0x000fe40007ffe0ff */
[----:B------:R-:W-:Y:S01]  /*53020*/  ISETP.GE.AND P4, PT, R16, c[0x0][0x17c], PT ;  /* 0x00005f0010007a0c */ /* 0x000fe20003f86270 */
[C---:B0-----:R-:W-:Y:S01]  /*53030*/  IMAD.WIDE R4, R0.reuse, 0x2, R2 ;  /* 0x0000000200047825 */ /* 0x041fe200078e0202 */
[----:B------:R-:W-:-:S04]  /*53040*/  IADD3 R0, R0, c[0x0][0x198], RZ ;  /* 0x0000660000007a10 */ /* 0x000fc80007ffe0ff */
[----:B------:R0:W-:Y:S01]  /*53050*/  @P5 STG.E.U16 [R4.64], R27 ;  /* 0x0000001b04005986 */ /* 0x0001e2000c101506 */
[----:B------:R-:W-:Y:S02]  /*53060*/  ISETP.GE.AND P5, PT, R12, c[0x0][0x17c], PT ;  /* 0x00005f000c007a0c */ /* 0x000fe40003fa6270 */
[----:B------:R-:W-:Y:S01]  /*53070*/  PRMT R12, R27, 0x7632, R12 ;  /* 0x000076321b0c7816 */ /* 0x000fe2000000000c */
[----:B------:R1:W-:Y:S01]  /*53080*/  @P1 STG.E.U16 [R8.64], R21 ;  /* 0x0000001508001986 */ /* 0x0003e2000c101506 */
[----:B------:R-:W-:Y:S01]  /*53090*/  ISETP.LT.AND P1, PT, R28, c[0x0][0x178], !P4 ;  /* 0x00005e001c007a0c */ /* 0x000fe20006721270 */
[C---:B0-----:R-:W-:Y:S02]  /*530a0*/  IMAD.WIDE R4, R0.reuse, 0x2, R2 ;  /* 0x0000000200047825 */ /* 0x041fe400078e0202 */
[----:B------:R-:W4:Y:S01]  /*530b0*/  LDL.LU R27, [R1+0x2f8] ;  /* 0x0002f800011b7983 */ /* 0x000f220000300800 */
[----:B-1----:R-:W-:Y:S01]  /*530c0*/  PRMT R21, R21, 0x7632, R21 ;  /* 0x0000763215157816 */ /* 0x002fe20000000015 */
        /* <DEDUP_REMOVED lines=9> */
[C---:B-1----:R-:W-:Y:S02]  /*53160*/  IADD3 R8, R19.reuse, 0xe5, RZ ;  /* 0x000000e513087810 */ /* 0x042fe40007ffe0ff */
[----:B------:R-:W-:Y:S02]  /*53170*/  IADD3 R12, R0, c[0x0][0x198], RZ ;  /* 0x00006600000c7a10 */ /* 0x000fe40007ffe0ff */
[----:B------:R-:W-:Y:S01]  /*53180*/  IADD3 R17, R19, 0xe6, RZ ;  /* 0x000000e613117810 */ /* 0x000fe20007ffe0ff */
[----:B--2---:R0:W-:Y:S01]  /*53190*/  @P1 STG.E.U16 [R4.64], R29 ;  /* 0x0000001d04001986 */ /* 0x0041e2000c101506 */
[----:B------:R-:W-:Y:S01]  /*531a0*/  ISETP.GE.AND P1, PT, R8, c[0x0][0x17c], PT ;  /* 0x00005f0008007a0c */ /* 0x000fe20003f26270 */
[----:B------:R-:W-:-:S04]  /*531b0*/  IMAD.WIDE R8, R12, 0x2, R2 ;  /* 0x000000020c087825 */ /* 0x000fc800078e0202 */
[----:B0-----:R-:W-:Y:S01]  /*531c0*/  IMAD.WIDE R4, R0, 0x2, R24 ;  /* 0x0000000200047825 */ /* 0x001fe200078e0218 */
[----:B------:R-:W-:Y:S02]  /*531d0*/  PRMT R0, R29, 0x7632, R0 ;  /* 0x000076321d007816 */ /* 0x000fe40000000000 */
[----:B------:R-:W2:Y:S04]  /*531e0*/  LDL.LU R29, [R1+0x18] ;  /* 0x00001800011d7983 */ /* 0x000ea80000300800 */
[----:B---3--:R-:W-:Y:S04]  /*531f0*/  @P4 STG.E.U16 [R4.64], R20 ;  /* 0x0000001404004986 */ /* 0x008fe8000c101506 */
[----:B------:R0:W-:Y:S01]  /*53200*/  @P3 STG.E.U16 [R8.64], R0 ;  /* 0x0000000008003986 */ /* 0x0001e2000c101506 */
[----:B------:R-:W-:-:S03]  /*53210*/  ISETP.GE.AND P3, PT, R17, c[0x0][0x17c], PT ;  /* 0x00005f0011007a0c */ /* 0x000fc60003f66270 */
[----:B------:R-:W3:Y:S01]  /*53220*/  LDL.LU R17, [R1+0x38] ;  /* 0x0000380001117983 */ /* 0x000ee20000300800 */
[----:B------:R-:W-:-:S04]  /*53230*/  IADD3 R13, R19, 0xe2, RZ ;  /* 0x000000e2130d7810 */ /* 0x000fc80007ffe0ff */
[----:B------:R-:W-:Y:S02]  /*53240*/  ISETP.GE.AND P6, PT, R13, c[0x0][0x17c], PT ;  /* 0x00005f000d007a0c */ /* 0x000fe40003fc6270 */
[----:B------:R-:W-:Y:S02]  /*53250*/  ISETP.LT.AND P0, PT, R23, c[0x0][0x178], !P0 ;  /* 0x00005e0017007a0c */ /* 0x000fe40004701270 */
[----:B------:R-:W-:Y:S02]  /*53260*/  ISETP.LT.AND P4, PT, R28, c[0x0][0x178], !P6 ;  /* 0x00005e001c007a0c */ /* 0x000fe40007781270 */
[C---:B0-----:R-:W-:Y:S01]  /*53270*/  IADD3 R0, R12.reuse, c[0x0][0x198], RZ ;  /* 0x000066000c007a10 */ /* 0x041fe20007ffe0ff */
[----:B------:R-:W-:Y:S01]  /*53280*/  IMAD.WIDE R4, R12, 0x2, R24 ;  /* 0x000000020c047825 */ /* 0x000fe200078e0218 */
[----:B------:R-:W-:-:S03]  /*53290*/  PRMT R16, R20, 0x7632, R16 ;  /* 0x0000763214107816 */ /* 0x000fc60000000010 */
[----:B------:R-:W-:Y:S01]  /*532a0*/  IMAD.WIDE R8, R0, 0x2, R2 ;  /* 0x0000000200087825 */ /* 0x000fe200078e0202 */
[----:B------:R-:W-:-:S03]  /*532b0*/  ISETP.LT.AND P6, PT, R23, c[0x0][0x178], !P6 ;  /* 0x00005e0017007a0c */ /* 0x000fc600077c1270 */
[----:B------:R-:W-:Y:S01]  /*532c0*/  @P0 STG.E.U16 [R4.64], R16 ;  /* 0x0000001004000986 */ /* 0x000fe2000c101506 */
[----:B------:R-:W-:-:S03]  /*532d0*/  IMAD.WIDE R12, R0, 0x2, R24 ;  /* 0x00000002000c7825 */ /* 0x000fc600078e0218 */
[----:B----4-:R0:W-:Y:S01]  /*532e0*/  @P4 STG.E.U16 [R8.64], R27 ;  /* 0x0000001b08004986 */ /* 0x0101e2000c101506 */
[----:B------:R-:W-:Y:S02]  /*532f0*/  ISETP.LT.AND P4, PT, R28, c[0x0][0x178], !P5 ;  /* 0x00005e001c007a0c */ /* 0x000fe40006f81270 */
[----:B------:R-:W-:Y:S02]  /*53300*/  PRMT R26, R27, 0x7632, R26 ;  /* 0x000076321b1a7816 */ /* 0x000fe4000000001a */
[----:B0-----:R-:W-:Y:S01]  /*53310*/  IADD3 R8, R0, c[0x0][0x198], RZ ;  /* 0x0000660000087a10 */ /* 0x001fe20007ffe0ff */
[----:B------:R-:W4:Y:S04]  /*53320*/  LDL.LU R27, [R1+0x318] ;  /* 0x00031800011b7983 */ /* 0x000f280000300800 */
[----:B------:R-:W-:Y:S01]  /*53330*/  IMAD.WIDE R4, R8, 0x2, R2 ;  /* 0x0000000208047825 */ /* 0x000fe200078e0202 */
[----:B---3--:R-:W-:Y:S04]  /*53340*/  @P6 STG.E.U16 [R12.64], R17 ;  /* 0x000000110c006986 */ /* 0x008fe8000c101506 */
[----:B------:R0:W-:Y:S04]  /*53350*/  @P4 STG.E.U16 [R4.64], R26 ;  /* 0x0000001a04004986 */ /* 0x0001e8000c101506 */
[----:B0-----:R-:W3:Y:S01]  /*53360*/  LDL.LU R5, [R1+0x308] ;  /* 0x0003080001057983 */ /* 0x001ee20000300800 */
[----:B------:R-:W-:-:S02]  /*53370*/  ISETP.LT.AND P5, PT, R23, c[0x0][0x178], !P5 ;  /* 0x00005e0017007a0c */ /* 0x000fc40006fa1270 */
[----:B------:R-:W-:Y:S02]  /*53380*/  ISETP.LT.AND P6, PT, R28, c[0x0][0x178], !P2 ;  /* 0x00005e001c007a0c */ /* 0x000fe400057c1270 */
[----:B------:R-:W-:Y:S02]  /*53390*/  ISETP.LT.AND P2, PT, R23, c[0x0][0x178], !P2 ;  /* 0x00005e0017007a0c */ /* 0x000fe40005741270 */
[C---:B------:R-:W-:Y:S01]  /*533a0*/  IADD3 R0, R8.reuse, c[0x0][0x198], RZ ;  /* 0x0000660008007a10 */ /* 0x040fe20007ffe0ff */
[----:B------:R-:W-:Y:S01]  /*533b0*/  IMAD.WIDE R8, R8, 0x2, R24 ;  /* 0x0000000208087825 */ /* 0x000fe200078e0218 */
[----:B------:R-:W-:-:S03]  /*533c0*/  PRMT R21, R17, 0x7632, R21 ;  /* 0x0000763211157816 */ /* 0x000fc60000000015 */
[----:B------:R-:W-:-:S04]  /*533d0*/  IMAD.WIDE R12, R0, 0x2, R2 ;  /* 0x00000002000c7825 */ /* 0x000fc800078e0202 */
[----:B------:R-:W-:Y:S01]  /*533e0*/  IMAD.WIDE R16, R0, 0x2, R24 ;  /* 0x0000000200107825 */ /* 0x000fe200078e0218 */
[----:B------:R0:W-:Y:S01]  /*533f0*/  @P5 STG.E.U16 [R8.64], R21 ;  /* 0x0000001508005986 */ /* 0x0001e2000c101506 */
[----:B------:R-:W-:Y:S02]  /*53400*/  ISETP.LT.AND P5, PT, R28, c[0x0][0x178], !P1 ;  /* 0x00005e001c007a0c */ /* 0x000fe40004fa1270 */
[----:B------:R-:W-:Y:S02]  /*53410*/  ISETP.LT.AND P1, PT, R23, c[0x0][0x178], !P1 ;  /* 0x00005e0017007a0c */ /* 0x000fe40004f21270 */
[----:B0-----:R-:W-:Y:S01]  /*53420*/  IADD3 R8, R0, c[0x0][0x198], RZ ;  /* 0x0000660000087a10 */ /* 0x001fe20007ffe0ff */
[----:B---3--:R-:W-:Y:S04]  /*53430*/  @P6 STG.E.U16 [R12.64], R5 ;  /* 0x000000050c006986 */ /* 0x008fe8000c101506 */
[----:B--2---:R0:W-:Y:S02]  /*53440*/  @P2 STG.E.U16 [R16.64], R29 ;  /* 0x0000001d10002986 */ /* 0x0041e4000c101506 */
[----:B0-----:R-:W-:-:S02]  /*53450*/  PRMT R17, R29, 0x7632, R17 ;  /* 0x000076321d117816 */ /* 0x001fc40000000011 */
[----:B------:R-:W2:Y:S01]  /*53460*/  LDL.LU R29, [R1+0x348] ;  /* 0x00034800011d7983 */ /* 0x000ea20000300800 */
[----:B------:R-:W-:Y:S02]  /*53470*/  ISETP.LT.AND P6, PT, R28, c[0x0][0x178], !P3 ;  /* 0x00005e001c007a0c */ /* 0x000fe40005fc1270 */
[----:B------:R-:W-:Y:S02]  /*53480*/  ISETP.LT.AND P3, PT, R23, c[0x0][0x178], !P3 ;  /* 0x00005e0017007a0c */ /* 0x000fe40005f61270 */
[----:B------:R-:W-:Y:S01]  /*53490*/  PRMT R16, R5, 0x7632, R16 ;  /* 0x0000763205107816 */ /* 0x000fe20000000010 */
[C---:B------:R-:W-:Y:S01]  /*534a0*/  IMAD.WIDE R4, R8.reuse, 0x2, R2 ;  /* 0x0000000208047825 */ /* 0x040fe200078e0202 */
[C---:B------:R-:W-:Y:S02]  /*534b0*/  IADD3 R12, R19.reuse, 0xe9, RZ ;  /* 0x000000e9130c7810 */ /* 0x040fe40007ffe0ff */
[C---:B------:R-:W-:Y:S01]  /*534c0*/  IADD3 R0, R8.reuse, c[0x0][0x198], RZ ;  /* 0x0000660008007a10 */ /* 0x040fe20007ffe0ff */
[----:B------:R-:W-:Y:S01]  /*534d0*/  IMAD.WIDE R8, R8, 0x2, R24 ;  /* 0x0000000208087825 */ /* 0x000fe200078e0218 */
[----:B------:R-:W-:Y:S01]  /*534e0*/  ISETP.GE.AND P2, PT, R12, c[0x0][0x17c], PT ;  /* 0x00005f000c007a0c */ /* 0x000fe20003f46270 */
[----:B------:R0:W-:Y:S02]  /*534f0*/  @P5 STG.E.U16 [R4.64], R16 ;  /* 0x0000001004005986 */ /* 0x0001e4000c101506 */
[----:B------:R-:W-:Y:S01]  /*53500*/  IMAD.WIDE R12, R0, 0x2, R2 ;  /* 0x00000002000c7825 */ /* 0x000fe200078e0202 */
[C---:B------:R-:W-:Y:S01]  /*53510*/  IADD3 R20, R19.reuse, 0xe7, RZ ;  /* 0x000000e713147810 */ /* 0x040fe20007ffe0ff */
[----:B------:R1:W-:Y:S03]  /*53520*/  @P1 STG.E.U16 [R8.64], R17 ;  /* 0x0000001108001986 */ /* 0x0003e6000c101506 */
[----:B------:R-:W-:Y:S01]  /*53530*/  ISETP.GE.AND P0, PT, R20, c[0x0][0x17c], PT ;  /* 0x00005f0014007a0c */ /* 0x000fe20003f06270 */
[----:B----4-:R-:W-:Y:S01]  /*53540*/  @P6 STG.E.U16 [R12.64], R27 ;  /* 0x0000001b0c006986 */ /* 0x010fe2000c101506 */
[----:B0-----:R-:W-:Y:S01]  /*53550*/  IMAD.WIDE R4, R0, 0x2, R24 ;  /* 0x0000000200047825 */ /* 0x001fe200078e0218 */
[----:B------:R-:W-:-:S04]  /*53560*/  IADD3 R20, R19, 0xe8, RZ ;  /* 0x000000e813147810 */ /* 0x000fc80007ffe0ff */
[----:B------:R0:W-:Y:S01]  /*53570*/  @P3 STG.E.U16 [R4.64], R6 ;  /* 0x0000000604003986 */ /* 0x0001e2000c101506 */
[----:B------:R-:W-:Y:S02]  /*53580*/  ISETP.LT.AND P6, PT, R28, c[0x0][0x178], !P0 ;  /* 0x00005e001c007a0c */ /* 0x000fe400047c1270 */
[----:B------:R-:W-:Y:S02]  /*53590*/  ISETP.GE.AND P4, PT, R20, c[0x0][0x17c], PT ;  /* 0x00005f0014007a0c */ /* 0x000fe40003f86270 */
[----:B-1----:R-:W-:Y:S02]  /*535a0*/  IADD3 R8, R19, 0xeb, RZ ;  /* 0x000000eb13087810 */ /* 0x002fe40007ffe0ff */
[----:B0-----:R-:W-:Y:S02]  /*535b0*/  PRMT R6, R27, 0x7632, R6 ;  /* 0x000076321b067816 */ /* 0x001fe40000000006 */
[----:B------:R-:W3:Y:S01]  /*535c0*/  LDL.LU R27, [R1+0x338] ;  /* 0x00033800011b7983 */ /* 0x000ee20000300800 */
[----:B------:R-:W-:-:S02]  /*535d0*/  IADD3 R0, R0, c[0x0][0x198], RZ ;  /* 0x0000660000007a10 */ /* 0x000fc40007ffe0ff */
[----:B------:R-:W-:Y:S02]  /*535e0*/  ISETP.LT.AND P0, PT, R23, c[0x0][0x178], !P0 ;  /* 0x00005e0017007a0c */ /* 0x000fe40004701270 */
[----:B------:R-:W-:Y:S01]  /*535f0*/  ISETP.LT.AND P3, PT, R28, c[0x0][0x178], !P4 ;  /* 0x00005e001c007a0c */ /* 0x000fe20006761270 */
[----:B------:R-:W-:Y:S01]  /*53600*/  IMAD.WIDE R4, R0, 0x2, R2 ;  /* 0x0000000200047825 */ /* 0x000fe200078e0202 */
[----:B------:R-:W-:-:S03]  /*53610*/  ISETP.GE.AND P1, PT, R8, c[0x0][0x17c], PT ;  /* 0x00005f0008007a0c */ /* 0x000fc60003f26270 */
[C---:B------:R-:W-:Y:S01]  /*53620*/  IMAD.WIDE R8, R0.reuse, 0x2, R24 ;  /* 0x0000000200087825 */ /* 0x040fe200078e0218 */
[----:B------:R-:W-:Y:S01]  /*53630*/  IADD3 R0, R0, c[0x0][0x198], RZ ;  /* 0x0000660000007a10 */ /* 0x000fe20007ffe0ff */
[----:B------:R0:W-:Y:S01]  /*53640*/  @P6 STG.E.U16 [R4.64], R6 ;  /* 0x0000000604006986 */ /* 0x0001e2000c101506 */
[----:B------:R-:W-:-:S05]  /*53650*/  PRMT R12, R6, 0x7632, R12 ;  /* 0x00007632060c7816 */ /* 0x000fca000000000c */
[----:B------:R-:W-:Y:S01]  /*53660*/  @P0 STG.E.U16 [R8.64], R12 ;  /* 0x0000000c08000986 */ /* 0x000fe2000c101506 */
[----:B0-----:R-:W-:Y:S01]  /*53670*/  IMAD.WIDE R4, R0, 0x2, R2 ;  /* 0x0000000200047825 */ /* 0x001fe200078e0202 */
[----:B------:R-:W-:-:S04]  /*53680*/  IADD3 R6, R19, 0xed, RZ ;  /* 0x000000ed13067810 */ /* 0x000fc80007ffe0ff */
[----:B--2---:R0:W-:Y:S01]  /*53690*/  @P3 STG.E.U16 [R4.64], R29 ;  /* 0x0000001d04003986 */ /* 0x0041e2000c101506 */
[----:B------:R-:W-:Y:S02]  /*536a0*/  ISETP.GE.AND P3, PT, R6, c[0x0][0x17c], PT ;  /* 0x00005f0006007a0c */ /* 0x000fe40003f66270 */
[----:B------:R-:W-:Y:S02]  /*536b0*/  PRMT R6, R29, 0x7632, R6 ;  /* 0x000076321d067816 */ /* 0x000fe40000000006 */
[----:B0-----:R-:W2:Y:S01]  /*536c0*/  LDL.LU R29, [R1+0x328] ;  /* 0x00032800011d7983 */ /* 0x001ea20000300800 */
[----:B------:R-:W-:Y:S02]  /*536d0*/  ISETP.LT.AND P4, PT, R23, c[0x0][0x178], !P4 ;  /* 0x00005e0017007a0c */ /* 0x000fe40006781270 */
[----:B------:R-:W-:Y:S01]  /*536e0*/  IADD3 R20, R19, 0xea, RZ ;  /* 0x000000ea13147810 */ /* 0x000fe20007ffe0ff */
[----:B------:R-:W-:Y:S01]  /*536f0*/  IMAD.WIDE R8, R0, 0x2, R24 ;  /* 0x0000000200087825 */ /* 0x000fe200078e0218 */
[----:B------:R-:W-:-:S02]  /*53700*/  ISETP.LT.AND P0, PT, R28, c[0x0][0x178], !P2 ;  /* 0x00005e001c007a0c */ /* 0x000fc40005701270 */
[----:B------:R-:W-:Y:S02]  /*53710*/  ISETP.GE.AND P5, PT, R20, c[0x0][0x17c], PT ;  /* 0x00005f0014007a0c */ /* 0x000fe40003fa6270 */
[----:B------:R-:W-:Y:S02]  /*53720*/  IADD3 R0, R0, c[0x0][0x198], RZ ;  /* 0x0000660000007a10 */ /* 0x000fe40007ffe0ff */
[----:B------:R-:W-:-:S03]  /*53730*/  ISETP.LT.AND P2, PT, R23, c[0x0][0x178], !P2 ;  /* 0x00005e0017007a0c */ /* 0x000fc60005741270 */
[----:B------:R0:W-:Y:S01]  /*53740*/  @P4 STG.E.U16 [R8.64], R10 ;  /* 0x0000000a08004986 */ /* 0x0001e2000c101506 */
[----:B------:R-:W-:Y:S01]  /*53750*/  ISETP.LT.AND P4, PT, R28, c[0x0][0x178], !P5 ;  /* 0x00005e001c007a0c */ /* 0x000fe20006f81270 */
[----:B------:R-:W-:Y:S01]  /*53760*/  IMAD.WIDE R4, R0, 0x2, R2 ;  /* 0x0000000200047825 */ /* 0x000fe200078e0202 */
[----:B------:R-:W-:-:S04]  /*53770*/  ISETP.LT.AND P5, PT, R23, c[0x0][0x178], !P5 ;  /* 0x00005e0017007a0c */ /* 0x000fc80006fa1270 */
[----:B------:R1:W-:Y:S01]  /*53780*/  @P0 STG.E.U16 [R4.64], R6 ;  /* 0x0000000604000986 */ /* 0x0003e2000c101506 */
[C---:B0-----:R-:W-:Y:S01]  /*53790*/  IMAD.WIDE R8, R0.reuse, 0x2, R24 ;  /* 0x0000000200087825 */ /* 0x041fe200078e0218 */
[----:B------:R-:W-:Y:S02]  /*537a0*/  IADD3 R0, R0, c[0x0][0x198], RZ ;  /* 0x0000660000007a10 */ /* 0x000fe40007ffe0ff */
[----:B------:R-:W-:-:S03]  /*537b0*/  PRMT R10, R10, 0x7632, R10 ;  /* 0x000076320a0a7816 */ /* 0x000fc6000000000a */
[----:B-1----:R-:W-:Y:S01]  /*537c0*/  IMAD.WIDE R4, R0, 0x2, R2 ;  /* 0x0000000200047825 */ /* 0x002fe200078e0202 */
[C---:B------:R-:W-:Y:S01]  /*537d0*/  IADD3 R6, R19.reuse, 0xee, RZ ;  /* 0x000000ee13067810 */ /* 0x040fe20007ffe0ff */
[----:B------:R0:W-:Y:S01]  /*537e0*/  @P2 STG.E.U16 [R8.64], R10 ;  /* 0x0000000a08002986 */ /* 0x0001e2000c101506 */
[----:B------:R-:W-:Y:S02]  /*537f0*/  ISETP.LT.AND P2, PT, R28, c[0x0][0x178], !P1 ;  /* 0x00005e001c007a0c */ /* 0x000fe40004f41270 */
[----:B------:R-:W-:Y:S01]  /*53800*/  ISETP.GE.AND P0, PT, R6, c[0x0][0x17c], PT ;  /* 0x00005f0006007a0c */ /* 0x000fe20003f06270 */
[----:B---3--:R1:W-:Y:S01]  /*53810*/  @P4 STG.E.U16 [R4.64], R27 ;  /* 0x0000001b04004986 */ /* 0x0083e2000c101506 */
[C---:B------:R-:W-:Y:S02]  /*53820*/  IADD3 R6, R0.reuse, c[0x0][0x198], RZ ;  /* 0x0000660000067a10 */ /* 0x040fe40007ffe0ff */
[C---:B------:R-:W-:Y:S02]  /*53830*/  IADD3 R13, R19.reuse, 0xec, RZ ;  /* 0x000000ec130d7810 */ /* 0x040fe40007ffe0ff */
[----:B0-----:R-:W-:Y:S01]  /*53840*/  IADD3 R8, R19, 0xef, RZ ;  /* 0x000000ef13087810 */ /* 0x001fe20007ffe0ff */
[----:B-1----:R-:W-:Y:S01]  /*53850*/  IMAD.WIDE R4, R0, 0x2, R24 ;  /* 0x0000000200047825 */ /* 0x002fe200078e0218 */
[----:B------:R-:W-:-:S02]  /*53860*/  PRMT R0, R27, 0x7632, R0 ;  /* 0x000076321b007816 */ /* 0x000fc40000000000 */
[----:B------:R-:W3:Y:S01]  /*53870*/  LDL.LU R27, [R1+0x2e8] ;  /* 0x0002e800011b7983 */ /* 0x000ee20000300800 */
[----:B------:R-:W-:Y:S02]  /*53880*/  ISETP.GE.AND P6, PT, R13, c[0x0][0x17c], PT ;  /* 0x00005f000d007a0c */ /* 0x000fe40003fc6270 */
[----:B------:R-:W-:Y:S01]  /*53890*/  ISETP.GE.AND P4, PT, R8, c[0x0][0x17c], PT ;  /* 0x00005f0008007a0c */ /* 0x000fe20003f86270 */
[----:B------:R-:W-:Y:S01]  /*538a0*/  IMAD.WIDE R8, R6, 0x2, R2 ;  /* 0x0000000206087825 */ /* 0x000fe200078e0202 */
[----:B------:R-:W-:Y:S01]  /*538b0*/  ISETP.LT.AND P1, PT, R23, c[0x0][0x178], !P1 ;  /* 0x00005e0017007a0c */ /* 0x000fe20004f21270 */
[----:B-----5:R0:W-:Y:S01]  /*538c0*/  @P5 STG.E.U16 [R4.64], R14 ;  /* 0x0000000e04005986 */ /* 0x0201e2000c101506 */
[----:B------:R-:W-:-:S03]  /*538d0*/  ISETP.LT.AND P5, PT, R28, c[0x0][0x178], !P6 ;  /* 0x00005e001c007a0c */ /* 0x000fc600077a1270 */
[----:B------:R1:W-:Y:S04]  /*538e0*/  @P2 STG.E.U16 [R8.64], R0 ;  /* 0x0000000008002986 */ /* 0x0003e8000c101506 */
[----:B------:R-:W4:Y:S01]  /*538f0*/  LDL.LU R26, [R1+0x2dc] ;  /* 0x0002dc00011a7983 */ /* 0x000f220000300800 */
[----:B0-----:R-:W-:Y:S01]  /*53900*/  PRMT R14, R14, 0x7632, R14 ;  /* 0x000076320e0e7816 */ /* 0x001fe2000000000e */
[C---:B------:R-:W-:Y:S01]  /*53910*/  IMAD.WIDE R4, R6.reuse, 0x2, R24 ;  /* 0x0000000206047825 */ /* 0x040fe200078e0218 */
[----:B-1----:R-:W-:Y:S02]  /*53920*/  IADD3 R0, R6, c[0x0][0x198], RZ ;  /* 0x0000660006007a10 */ /* 0x002fe40007ffe0ff */
[----:B------:R-:W-:-:S03]  /*53930*/  IADD3 R6, R19, 0xf1, RZ ;  /* 0x000000f113067810 */ /* 0x000fc60007ffe0ff */
[----:B------:R-:W-:Y:S01]  /*53940*/  IMAD.WIDE R8, R0, 0x2, R2 ;  /* 0x0000000200087825 */ /* 0x000fe200078e0202 */
[----:B------:R-:W-:Y:S01]  /*53950*/  @P1 STG.E.U16 [R4.64], R14 ;  /* 0x0000000e04001986 */ /* 0x000fe2000c101506 */
[----:B------:R-:W-:-:S03]  /*53960*/  ISETP.GE.AND P1, PT, R6, c[0x0][0x17c], PT ;  /* 0x00005f0006007a0c */ /* 0x000fc60003f26270 */
[----:B--2---:R0:W-:Y:S01]  /*53970*/  @P5 STG.E.U16 [R8.64], R29 ;  /* 0x0000001d08005986 */ /* 0x0041e2000c101506 */
[----:B------:R-:W-:-:S03]  /*53980*/  PRMT R6, R29, 0x7632, R6 ;  /* 0x000076321d067816 */ /* 0x000fc60000000006 */
[----:B0-----:R-:W2:Y:S01]  /*53990*/  LDL.LU R29, [R1+0x2c] ;  /* 0x00002c00011d7983 */ /* 0x001ea20000300800 */
[C---:B------:R-:W-:Y:S01]  /*539a0*/  ISETP.LT.AND P6, PT, R23.reuse, c[0x0][0x178], !P6 ;  /* 0x00005e0017007a0c */ /* 0x040fe200077c1270 */
[----:B------:R-:W-:Y:S01]  /*539b0*/  IMAD.WIDE R12, R0, 0x2, R24 ;  /* 0x00000002000c7825 */ /* 0x000fe200078e0218 */
[----:B------:R-:W-:Y:S01]  /*539c0*/  ISETP.LT.AND P5, PT, R28, c[0x0][0x178], !P3 ;  /* 0x00005e001c007a0c */ /* 0x000fe20005fa1270 */
[----:B------:R-:W5:Y:S01]  /*539d0*/  LDL.LU R21, [R1+0x2fc] ;  /* 0x0002fc0001157983 */ /* 0x000f620000300800 */
[----:B------:R-:W-:Y:S02]  /*539e0*/  ISETP.LT.AND P3, PT, R23, c[0x0][0x178], !P3 ;  /* 0x00005e0017007a0c */ /* 0x000fe40005f61270 */
[----:B------:R-:W-:-:S07]  /*539f0*/  IADD3 R8, R0, c[0x0][0x198], RZ ;  /* 0x0000660000087a10 */ /* 0x000fce0007ffe0ff */
[----:B------:R0:W-:Y:S01]  /*53a00*/  @P6 STG.E.U16 [R12.64], R18 ;  /* 0x000000120c006986 */ /* 0x0001e2000c101506 */
[----:B------:R-:W-:Y:S02]  /*53a10*/  ISETP.LT.AND P6, PT, R28, c[0x0][0x178], !P0 ;  /* 0x00005e001c007a0c */ /* 0x000fe400047c1270 */
[----:B------:R-:W-:Y:S02]  /*53a20*/  ISETP.LT.AND P0, PT, R23, c[0x0][0x178], !P0 ;  /* 0x00005e0017007a0c */ /* 0x000fe40004701270 */
[C---:B------:R-:W-:Y:S01]  /*53a30*/  IADD3 R0, R8.reuse, c[0x0][0x198], RZ ;  /* 0x0000660008007a10 */ /* 0x040fe20007ffe0ff */
[----:B------:R-:W-:Y:S01]  /*53a40*/  IMAD.WIDE R4, R8, 0x2, R2 ;  /* 0x0000000208047825 */ /* 0x000fe200078e0202 */
[----:B------:R-:W-:-:S03]  /*53a50*/  IADD3 R10, R19, 0xf0, RZ ;  /* 0x000000f0130a7810 */ /* 0x000fc60007ffe0ff */
[----:B------:R-:W-:Y:S01]  /*53a60*/  IMAD.WIDE R8, R8, 0x2, R24 ;  /* 0x0000000208087825 */ /* 0x000fe200078e0218 */
[----:B0-----:R-:W-:-:S03]  /*53a70*/  PRMT R18, R18, 0x7632, R18 ;  /* 0x0000763212127816 */ /* 0x001fc60000000012 */
[C---:B------:R-:W-:Y:S01]  /*53a80*/  IMAD.WIDE R12, R0.reuse, 0x2, R2 ;  /* 0x00000002000c7825 */ /* 0x040fe200078e0202 */
[----:B------:R0:W-:Y:S03]  /*53a90*/  @P5 STG.E.U16 [R4.64], R6 ;  /* 0x0000000604005986 */ /* 0x0001e6000c101506 */
[----:B------:R-:W-:Y:S01]  /*53aa0*/  IMAD.WIDE R16, R0, 0x2, R24 ;  /* 0x0000000200107825 */ /* 0x000fe200078e0218 */
[----:B------:R-:W-:Y:S01]  /*53ab0*/  @P3 STG.E.U16 [R8.64], R18 ;  /* 0x0000001208003986 */ /* 0x000fe2000c101506 */
[----:B------:R-:W-:Y:S02]  /*53ac0*/  ISETP.GE.AND P2, PT, R10, c[0x0][0x17c], PT ;  /* 0x00005f000a007a0c */ /* 0x000fe40003f46270 */
[----:B------:R-:W-:Y:S01]  /*53ad0*/  IADD3 R10, R19, 0xf2, RZ ;  /* 0x000000f2130a7810 */ /* 0x000fe20007ffe0ff */
[----:B---3--:R1:W-:Y:S04]  /*53ae0*/  @P6 STG.E.U16 [R12.64], R27 ;  /* 0x0000001b0c006986 */ /* 0x0083e8000c101506 */
[----:B------:R3:W-:Y:S01]  /*53af0*/  @P0 STG.E.U16 [R16.64], R22 ;  /* 0x0000001610000986 */ /* 0x0007e2000c101506 */
[----:B------:R-:W-:-:S02]  /*53b00*/  ISETP.LT.AND P0, PT, R28, c[0x0][0x178], !P4 ;  /* 0x00005e001c007a0c */ /* 0x000fc40006701270 */
[----:B------:R-:W-:Y:S02]  /*53b10*/  ISETP.LT.AND P4, PT, R23, c[0x0][0x178], !P4 ;  /* 0x00005e0017007a0c */ /* 0x000fe40006781270 */
[----:B0-----:R-:W-:Y:S02]  /*53b20*/  IADD3 R4, R0, c[0x0][0x198], RZ ;  /* 0x0000660000047a10 */ /* 0x001fe40007ffe0ff */
[----:B------:R-:W-:Y:S02]  /*53b30*/  ISETP.GE.AND P5, PT, R10, c[0x0][0x17c], PT ;  /* 0x00005f000a007a0c */ /* 0x000fe40003fa6270 */
[----:B------:R-:W-:Y:S02]  /*53b40*/  PRMT R10, R27, 0x7632, R10 ;  /* 0x000076321b0a7816 */ /* 0x000fe4000000000a */
[----:B-1----:R-:W5:Y:S01]  /*53b50*/  LDL.LU R27, [R1+0x3c] ;  /* 0x00003c00011b7983 */ /* 0x002f620000300800 */
[----:B------:R-:W-:Y:S01]  /*53b60*/  ISETP.LT.AND P3, PT, R28, c[0x0][0x178], !P2 ;  /* 0x00005e001c007a0c */ /* 0x000fe20005761270 */
[----:B------:R-:W-:Y:S01]  /*53b70*/  IMAD.WIDE R8, R4, 0x2, R2 ;  /* 0x0000000204087825 */ /* 0x000fe200078e0202 */
[----:B------:R-:W-:-:S02]  /*53b80*/  ISETP.LT.AND P2, PT, R23, c[0x0][0x178], !P2 ;  /* 0x00005e0017007a0c */ /* 0x000fc40005741270 */
[C---:B------:R-:W-:Y:S01]  /*53b90*/  IADD3 R6, R4.reuse, c[0x0][0x198], RZ ;  /* 0x0000660004067a10 */ /* 0x040fe20007ffe0ff */
[----:B------:R-:W-:Y:S01]  /*53ba0*/  IMAD.WIDE R4, R4, 0x2, R24 ;  /* 0x0000000204047825 */ /* 0x000fe200078e0218 */
[----:B---3--:R-:W-:Y:S01]  /*53bb0*/  PRMT R22, R22, 0x7632, R22 ;  /* 0x0000763216167816 */ /* 0x008fe20000000016 */
[----:B------:R0:W-:Y:S04]  /*53bc0*/  @P0 STG.E.U16 [R8.64], R10 ;  /* 0x0000000a08000986 */ /* 0x0001e8000c101506 */
[----:B------:R1:W-:Y:S01]  /*53bd0*/  @P4 STG.E.U16 [R4.64], R22 ;  /* 0x0000001604004986 */ /* 0x0003e2000c101506 */
[----:B0-----:R-:W-:-:S04]  /*53be0*/  IMAD.WIDE R8, R6, 0x2, R2 ;  /* 0x0000000206087825 */ /* 0x001fc800078e0202 */
[----:B-1----:R-:W-:Y:S01]  /*53bf0*/  IMAD.WIDE R4, R6, 0x2, R24 ;  /* 0x0000000206047825 */ /* 0x002fe200078e0218 */
[----:B----4-:R-:W-:Y:S01]  /*53c00*/  @P3 STG.E.U16 [R8.64], R26 ;  /* 0x0000001a08003986 */ /* 0x010fe2000c101506 */
[----:B--2---:R-:W-:-:S03]  /*53c10*/  PRMT R10, R29, 0x7632, R10 ;  /* 0x000076321d0a7816 */ /* 0x004fc6000000000a */
[----:B------:R0:W-:Y:S04]  /*53c20*/  @P2 STG.E.U16 [R4.64], R29 ;  /* 0x0000001d04002986 */ /* 0x0001e8000c101506 */
[----:B0-----:R-:W2:Y:S01]  /*53c30*/  LDL.LU R29, [R1+0x30c] ;  /* 0x00030c00011d7983 */ /* 0x001ea20000300800 */
[----:B------:R-:W-:Y:S02]  /*53c40*/  IADD3 R0, R19, 0xf4, RZ ;  /* 0x000000f413007810 */ /* 0x000fe40007ffe0ff */
[----:B------:R-:W-:Y:S02]  /*53c50*/  ISETP.LT.AND P3, PT, R28, c[0x0][0x178], !P1 ;  /* 0x00005e001c007a0c */ /* 0x000fe40004f61270 */
[----:B------:R-:W-:Y:S02]  /*53c60*/  ISETP.LT.AND P1, PT, R23, c[0x0][0x178], !P1 ;  /* 0x00005e0017007a0c */ /* 0x000fe40004f21270 */
[----:B------:R-:W-:-:S02]  /*53c70*/  IADD3 R12, R19, 0xf3, RZ ;  /* 0x000000f3130c7810 */ /* 0x000fc40007ffe0ff */
[----:B------:R-:W-:Y:S02]  /*53c80*/  IADD3 R13, R6, c[0x0][0x198], RZ ;  /* 0x00006600060d7a10 */ /* 0x000fe40007ffe0ff */
[----:B------:R-:W-:Y:S02]  /*53c90*/  ISETP.GE.AND P0, PT, R0, c[0x0][0x17c], PT ;  /* 0x00005f0000007a0c */ /* 0x000fe40003f06270 */
[----:B------:R-:W-:Y:S02]  /*53ca0*/  PRMT R0, R26, 0x7632, R0 ;  /* 0x000076321a007816 */ /* 0x000fe40000000000 */
[----:B------:R-:W-:Y:S01]  /*53cb0*/  ISETP.LT.AND P4, PT, R28, c[0x0][0x178], !P5 ;  /* 0x00005e001c007a0c */ /* 0x000fe20006f81270 */
[----:B------:R-:W3:Y:S01]  /*53cc0*/  LDL.LU R26, [R1+0x1c] ;  /* 0x00001c00011a7983 */ /* 0x000ee20000300800 */
[----:B------:R-:W-:Y:S01]  /*53cd0*/  ISETP.LT.AND P5, PT, R23, c[0x0][0x178], !P5 ;  /* 0x00005e0017007a0c */ /* 0x000fe20006fa1270 */
[----:B------:R-:W-:Y:S01]  /*53ce0*/  IMAD.WIDE R4, R13, 0x2, R2 ;  /* 0x000000020d047825 */ /* 0x000fe200078e0202 */
[----:B------:R-:W-:-:S02]  /*53cf0*/  ISETP.GE.AND P6, PT, R12, c[0x0][0x17c], PT ;  /* 0x00005f000c007a0c */ /* 0x000fc40003fc6270 */
[----:B------:R-:W-:Y:S01]  /*53d00*/  IADD3 R12, R19, 0xf5, RZ ;  /* 0x000000f5130c7810 */ /* 0x000fe20007ffe0ff */
[C---:B------:R-:W-:Y:S01]  /*53d10*/  IMAD.WIDE R8, R13.reuse, 0x2, R24 ;  /* 0x000000020d087825 */ /* 0x040fe200078e0218 */
[----:B------:R-:W-:Y:S01]  /*53d20*/  IADD3 R6, R13, c[0x0][0x198], RZ ;  /* 0x000066000d067a10 */ /* 0x000fe20007ffe0ff */
[----:B------:R0:W-:Y:S01]  /*53d30*/  @P3 STG.E.U16 [R4.64], R0 ;  /* 0x0000000004003986 */ /* 0x0001e2000c101506 */
[----:B------:R-:W-:-:S03]  /*53d40*/  ISETP.GE.AND P2, PT, R12, c[0x0][0x17c], PT ;  /* 0x00005f000c007a0c */ /* 0x000fc60003f46270 */
[----:B------:R-:W-:Y:S01]  /*53d50*/  IMAD.WIDE R12, R6, 0x2, R2 ;  /* 0x00000002060c7825 */ /* 0x000fe200078e0202 */
[----:B------:R1:W-:Y:S01]  /*53d60*/  @P1 STG.E.U16 [R8.64], R10 ;  /* 0x0000000a08001986 */ /* 0x0003e2000c101506 */
[----:B------:R-:W-:Y:S02]  /*53d70*/  ISETP.LT.AND P1, PT, R28, c[0x0][0x178], !P6 ;  /* 0x00005e001c007a0c */ /* 0x000fe40007721270 */
[C---:B------:R-:W-:Y:S01]  /*53d80*/  IADD3 R17, R6.reuse, c[0x0][0x198], RZ ;  /* 0x0000660006117a10 */ /* 0x040fe20007ffe0ff */
[----:B0-----:R-:W-:Y:S01]  /*53d90*/  IMAD.WIDE R4, R6, 0x2, R24 ;  /* 0x0000000206047825 */ /* 0x001fe200078e0218 */
[----:B-----5:R-:W-:Y:S01]  /*53da0*/  @P4 STG.E.U16 [R12.64], R21 ;  /* 0x000000150c004986 */ /* 0x020fe2000c101506 */
[----:B------:R-:W-:Y:S02]  /*53db0*/  ISETP.LT.AND P6, PT, R23, c[0x0][0x178], !P6 ;  /* 0x00005e0017007a0c */ /* 0x000fe400077c1270 */
[----:B------:R-:W-:Y:S02]  /*53dc0*/  ISETP.LT.AND P4, PT, R28, c[0x0][0x178], !P0 ;  /* 0x00005e001c007a0c */ /* 0x000fe40004781270 */
[----:B-1----:R-:W-:Y:S01]  /*53dd0*/  PRMT R10, R27, 0x7632, R10 ;  /* 0x000076321b0a7816 */ /* 0x002fe2000000000a */
[----:B------:R0:W-:Y:S01]  /*53de0*/  @P5 STG.E.U16 [R4.64], R27 ;  /* 0x0000001b04005986 */ /* 0x0001e2000c101506 */
[----:B------:R-:W-:Y:S01]  /*53df0*/  PRMT R0, R21, 0x7632, R0 ;  /* 0x0000763215007816 */ /* 0x000fe20000000000 */
[C---:B------:R-:W-:Y:S01]  /*53e00*/  IMAD.WIDE R8, R17.reuse, 0x2, R2 ;  /* 0x0000000211087825 */ /* 0x040fe200078e0202 */
[C---:B------:R-:W-:Y:S01]  /*53e10*/  IADD3 R6, R17.reuse, c[0x0][0x198], RZ ;  /* 0x0000660011067a10 */ /* 0x040fe20007ffe0ff */
[----:B0-----:R-:W4:Y:S02]  /*53e20*/  LDL.LU R27, [R1+0x31c] ;  /* 0x00031c00011b7983 */ /* 0x001f240000300800 */
[----:B------:R-:W-:-:S02]  /*53e30*/  IMAD.WIDE R4, R17, 0x2, R24 ;  /* 0x0000000211047825 */ /* 0x000fc400078e0218 */
[----:B------:R0:W-:Y:S04]  /*53e40*/  @P1 STG.E.U16 [R8.64], R0 ;  /* 0x0000000008001986 */ /* 0x0001e8000c101506 */
[----:B------:R-:W-:Y:S01]  /*53e50*/  @P6 STG.E.U16 [R4.64], R10 ;  /* 0x0000000a04006986 */ /* 0x000fe2000c101506 */
[----:B0-----:R-:W-:-:S05]  /*53e60*/  IMAD.WIDE R8, R6, 0x2, R2 ;  /* 0x0000000206087825 */ /* 0x001fca00078e0202 */
[----:B--2---:R0:W-:Y:S02]  /*53e70*/  @P4 STG.E.U16 [R8.64], R29 ;  /* 0x0000001d08004986 */ /* 0x0041e4000c101506 */
[----:B0-----:R-:W-:Y:S02]  /*53e80*/  PRMT R9, R29, 0x7632, R9 ;  /* 0x000076321d097816 */ /* 0x001fe40000000009 */
[----:B------:R-:W2:Y:S01]  /*53e90*/  LDL.LU R29, [R1+0x34c] ;  /* 0x00034c00011d7983 */ /* 0x000ea20000300800 */
[----:B------:R-:W-:Y:S02]  /*53ea0*/  ISETP.LT.AND P0, PT, R23, c[0x0][0x178], !P0 ;  /* 0x00005e0017007a0c */ /* 0x000fe40004701270 */
[----:B------:R-:W-:Y:S01]  /*53eb0*/  IADD3 R14, R19, 0xf6, RZ ;  /* 0x000000f6130e7810 */ /* 0x000fe20007ffe0ff */
[----:B------:R-:W-:Y:S01]  /*53ec0*/  IMAD.WIDE R4, R6, 0x2, R24 ;  /* 0x0000000206047825 */ /* 0x000fe200078e0218 */
[----:B------:R-:W-:Y:S02]  /*53ed0*/  ISETP.LT.AND P6, PT, R28, c[0x0][0x178], !P2 ;  /* 0x00005e001c007a0c */ /* 0x000fe400057c1270 */
[----:B------:R-:W-:-:S02]  /*53ee0*/  ISETP.GE.AND P3, PT, R14, c[0x0][0x17c], PT ;  /* 0x00005f000e007a0c */ /* 0x000fc40003f66270 */
[----:B------:R-:W-:Y:S02]  /*53ef0*/  IADD3 R13, R6, c[0x0][0x198], RZ ;  /* 0x00006600060d7a10 */ /* 0x000fe40007ffe0ff */
[----:B------:R-:W-:-:S03]  /*53f00*/  ISETP.LT.AND P2, PT, R23, c[0x0][0x178], !P2 ;  /* 0x00005e0017007a0c */ /* 0x000fc60005741270 */
[----:B---3--:R0:W-:Y:S01]  /*53f10*/  @P0 STG.E.U16 [R4.64], R26 ;  /* 0x0000001a04000986 */ /* 0x0081e2000c101506 */
[----:B------:R-:W-:Y:S02]  /*53f20*/  ISETP.LT.AND P0, PT, R28, c[0x0][0x178], !P3 ;  /* 0x00005e001c007a0c */ /* 0x000fe40005f01270 */
[----:B------:R-:W-:Y:S02]  /*53f30*/  ISETP.LT.AND P3, PT, R23, c[0x0][0x178], !P3 ;  /* 0x00005e0017007a0c */ /* 0x000fe40005f61270 */
[----:B------:R-:W-:Y:S02]  /*53f40*/  IADD3 R17, R13, c[0x0][0x198], RZ ;  /* 0x000066000d117a10 */ /* 0x000fe40007ffe0ff */
[----:B------:R-:W-:Y:S01]  /*53f50*/  IADD3 R12, R19, 0xf9, RZ ;  /* 0x000000f9130c7810 */ /* 0x000fe20007ffe0ff */
[----:B0-----:R-:W-:Y:S01]  /*53f60*/  IMAD.WIDE R4, R13, 0x2, R2 ;  /* 0x000000020d047825 */ /* 0x001fe200078e0202 */
[----:B------:R-:W-:Y:S02]  /*53f70*/  IADD3 R16, R19, 0xf7, RZ ;  /* 0x000000f713107810 */ /* 0x000fe40007ffe0ff */
[----:B------:R-:W-:-:S02]  /*53f80*/  PRMT R0, R26, 0x7632, R0 ;  /* 0x000076321a007816 */ /* 0x000fc40000000000 */
[----:B------:R0:W-:Y:S01]  /*53f90*/  @P6 STG.E.U16 [R4.64], R9 ;  /* 0x0000000904006986 */ /* 0x0001e2000c101506 */
[C---:B------:R-:W-:Y:S02]  /*53fa0*/  IADD3 R14, R19.reuse, 0xf8, RZ ;  /* 0x000000f8130e7810 */ /* 0x040fe40007ffe0ff */
[----:B------:R-:W-:Y:S02]  /*53fb0*/  ISETP.GE.AND P4, PT, R12, c[0x0][0x17c], PT ;  /* 0x00005f000c007a0c */ /* 0x000fe40003f86270 */
[----:B------:R-:W-:Y:S02]  /*53fc0*/  ISETP.GE.AND P5, PT, R16, c[0x0][0x17c], PT ;  /* 0x00005f0010007a0c */ /* 0x000fe40003fa6270 */
[----:B------:R-:W-:Y:S01]  /*53fd0*/  IADD3 R10, R19, 0xfa, RZ ;  /* 0x000000fa130a7810 */ /* 0x000fe20007ffe0ff */
[----:B0-----:R-:W-:-:S04]  /*53fe0*/  IMAD.WIDE R4, R13, 0x2, R24 ;  /* 0x000000020d047825 */ /* 0x001fc800078e0218 */
[C---:B------:R-:W-:Y:S01]  /*53ff0*/  IMAD.WIDE R8, R17.reuse, 0x2, R2 ;  /* 0x0000000211087825 */ /* 0x040fe200078e0202 */
[----:B------:R-:W-:Y:S01]  /*54000*/  ISETP.GE.AND P1, PT, R14, c[0x0][0x17c], PT ;  /* 0x00005f000e007a0c */ /* 0x000fe20003f26270 */
[----:B------:R-:W-:Y:S02]  /*54010*/  @P2 STG.E.U16 [R4.64], R0 ;  /* 0x0000000004002986 */ /* 0x000fe4000c101506 */
[----:B------:R-:W-:Y:S01]  /*54020*/  IMAD.WIDE R12, R17, 0x2, R24 ;  /* 0x00000002110c7825 */ /* 0x000fe200078e0218 */
[----:B------:R-:W-:Y:S01]  /*54030*/  ISETP.GE.AND P6, PT, R10, c[0x0][0x17c], PT ;  /* 0x00005f000a007a0c */ /* 0x000fe20003fc6270 */
[----:B----4-:R0:W-:Y:S01]  /*54040*/  @P0 STG.E.U16 [R8.64], R27 ;  /* 0x0000001b08000986 */ /* 0x0101e2000c101506 */
[----:B------:R-:W-:Y:S02]  /*54050*/  ISETP.LT.AND P0, PT, R28, c[0x0][0x178], !P5 ;  /* 0x00005e001c007a0c */ /* 0x000fe40006f01270 */
[----:B------:R-:W-:Y:S01]  /*54060*/  ISETP.LT.AND P5, PT, R23, c[0x0][0x178], !P5 ;  /* 0x00005e0017007a0c */ /* 0x000fe20006fa1270 */
[----:B------:R1:W-:Y:S01]  /*54070*/  @P3 STG.E.U16 [R12.64], R7 ;  /* 0x000000070c003986 */ /* 0x0003e2000c101506 */
[----:B------:R-:W-:-:S02]  /*54080*/  IADD3 R17, R17, c[0x0][0x198], RZ ;  /* 0x0000660011117a10 */ /* 0x000fc40007ffe0ff */
[----:B------:R-:W-:Y:S02]  /*54090*/  PRMT R10, R27, 0x7632, R10 ;  /* 0x000076321b0a7816 */ /* 0x000fe4000000000a */
[----:B------:R-:W-:Y:S01]  /*540a0*/  ISETP.LT.AND P3, PT, R28, c[0x0][0x178], !P1 ;  /* 0x00005e001c007a0c */ /* 0x000fe20004f61270 */
[----:B0-----:R-:W3:Y:S01]  /*540b0*/  LDL.LU R27, [R1+0x33c] ;  /* 0x00033c00011b7983 */ /* 0x001ee20000300800 */
[----:B------:R-:W-:Y:S02]  /*540c0*/  IADD3 R6, R19, 0xfb, RZ ;  /* 0x000000fb13067810 */ /* 0x000fe40007ffe0ff */
[C---:B------:R-:W-:Y:S01]  /*540d0*/  IADD3 R21, R17.reuse, c[0x0][0x198], RZ ;  /* 0x0000660011157a10 */ /* 0x040fe20007ffe0ff */
[----:B------:R-:W-:Y:S01]  /*540e0*/  IMAD.WIDE R4, R17, 0x2, R2 ;  /* 0x0000000211047825 */ /* 0x000fe200078e0202 */
[----:B------:R-:W-:Y:S02]  /*540f0*/  ISETP.GE.AND P2, PT, R6, c[0x0][0x17c], PT ;  /* 0x00005f0006007a0c */ /* 0x000fe40003f46270 */
[----:B-1----:R-:W-:Y:S01]  /*54100*/  PRMT R13, R7, 0x7632, R13 ;  /* 0x00007632070d7816 */ /* 0x002fe2000000000d */
[----:B------:R-:W-:Y:S01]  /*54110*/  IMAD.WIDE R6, R17, 0x2, R24 ;  /* 0x0000000211067825 */ /* 0x000fe200078e0218 */
[----:B------:R-:W-:-:S03]  /*54120*/  IADD3 R0, R19, 0xfc, RZ ;  /* 0x000000fc13007810 */ /* 0x000fc60007ffe0ff */
[----:B------:R-:W-:Y:S01]  /*54130*/  IMAD.WIDE R8, R21, 0x2, R2 ;  /* 0x0000000215087825 */ /* 0x000fe200078e0202 */
[----:B------:R-:W-:Y:S01]  /*54140*/  @P0 STG.E.U16 [R4.64], R10 ;  /* 0x0000000a04000986 */ /* 0x000fe2000c101506 */
[----:B------:R-:W-:-:S03]  /*54150*/  ISETP.GE.AND P0, PT, R0, c[0x0][0x17c], PT ;  /* 0x00005f0000007a0c */ /* 0x000fc60003f06270 */
[----:B------:R-:W-:Y:S01]  /*54160*/  @P5 STG.E.U16 [R6.64], R13 ;  /* 0x0000000d06005986 */ /* 0x000fe2000c101506 */
[----:B--2---:R-:W-:-:S03]  /*54170*/  PRMT R0, R29, 0x7632, R0 ;  /* 0x000076321d007816 */ /* 0x004fc60000000000 */
[----:B------:R0:W-:Y:S04]  /*54180*/  @P3 STG.E.U16 [R8.64], R29 ;  /* 0x0000001d08003986 */ /* 0x0001e8000c101506 */
[----:B0-----:R-:W2:Y:S01]  /*54190*/  LDL.LU R29, [R1+0x32c] ;  /* 0x00032c00011d7983 */ /* 0x001ea20000300800 */
[----:B------:R-:W-:Y:S01]  /*541a0*/  ISETP.LT.AND P1, PT, R23, c[0x0][0x178], !P1 ;  /* 0x00005e0017007a0c */ /* 0x000fe20004f21270 */
[----:B------:R-:W-:Y:S01]  /*541b0*/  IMAD.WIDE R12, R21, 0x2, R24 ;  /* 0x00000002150c7825 */ /* 0x000fe200078e0218 */
[----:B------:R-:W-:Y:S02]  /*541c0*/  ISETP.LT.AND P3, PT, R28, c[0x0][0x178], !P4 ;  /* 0x00005e001c007a0c */ /* 0x000fe40006761270 */
[----:B------:R-:W-:Y:S02]  /*541d0*/  ISETP.LT.AND P4, PT, R23, c[0x0][0x178], !P4 ;  /* 0x00005e0017007a0c */ /* 0x000fe40006781270 */
[----:B------:R-:W-:-:S02]  /*541e0*/  IADD3 R21, R21, c[0x0][0x198], RZ ;  /* 0x0000660015157a10 */ /* 0x000fc40007ffe0ff */
[----:B------:R-:W-:Y:S02]  /*541f0*/  ISETP.LT.AND P5, PT, R28, c[0x0][0x178], !P6 ;  /* 0x00005e001c007a0c */ /* 0x000fe400077a1270 */
[C---:B------:R-:W-:Y:S01]  /*54200*/  IADD3 R17, R21.reuse, c[0x0][0x198], RZ ;  /* 0x0000660015117a10 */ /* 0x040fe20007ffe0ff */
[----:B------:R-:W-:Y:S01]  /*54210*/  IMAD.WIDE R4, R21, 0x2, R2 ;  /* 0x0000000215047825 */ /* 0x000fe200078e0202 */
[----:B------:R-:W-:-:S03]  /*54220*/  PRMT R16, R11, 0x7632, R16 ;  /* 0x000076320b107816 */ /* 0x000fc60000000010 */
[----:B------:R-:W-:Y:S01]  /*54230*/  IMAD.WIDE R6, R21, 0x2, R24 ;  /* 0x0000000215067825 */ /* 0x000fe200078e0218 */
[----:B------:R0:W-:Y:S01]  /*54240*/  @P1 STG.E.U16 [R12.64], R11 ;  /* 0x0000000b0c001986 */ /* 0x0001e2000c101506 */
[----:B------:R-:W-:Y:S02]  /*54250*/  ISETP.LT.AND P6, PT, R23, c[0x0][0x178], !P6 ;  /* 0x00005e0017007a0c */ /* 0x000fe400077c1270 */
[----:B------:R-:W-:Y:S01]  /*54260*/  IMAD.WIDE R8, R17, 0x2, R2 ;  /* 0x0000000211087825 */ /* 0x000fe200078e0202 */
[----:B------:R1:W-:Y:S04]  /*54270*/  @P3 STG.E.U16 [R4.64], R0 ;  /* 0x0000000004003986 */ /* 0x0003e8000c101506 */
[----:B------:R4:W-:Y:S01]  /*54280*/  @P4 STG.E.U16 [R6.64], R16 ;  /* 0x0000001006004986 */ /* 0x0009e2000c101506 */
[----:B------:R-:W-:-:S02]  /*54290*/  ISETP.LT.AND P4, PT, R28, c[0x0][0x178], !P2 ;  /* 0x00005e001c007a0c */ /* 0x000fc40005781270 */
[----:B------:R-:W-:Y:S02]  /*542a0*/  ISETP.LT.AND P2, PT, R23, c[0x0][0x178], !P2 ;  /* 0x00005e0017007a0c */ /* 0x000fe40005741270 */
[----:B0-----:R-:W-:Y:S02]  /*542b0*/  IADD3 R11, R17, c[0x0][0x198], RZ ;  /* 0x00006600110b7a10 */ /* 0x001fe40007ffe0ff */
[----:B------:R-:W-:Y:S01]  /*542c0*/  IADD3 R14, R19, 0xfd, RZ ;  /* 0x000000fd130e7810 */ /* 0x000fe20007ffe0ff */
[----:B-1----:R-:W-:Y:S01]  /*542d0*/  IMAD.WIDE R4, R17, 0x2, R24 ;  /* 0x0000000211047825 */ /* 0x002fe200078e0218 */
[----:B------:R-:W-:Y:S02]  /*542e0*/  IADD3 R10, R19, 0xfe, RZ ;  /* 0x000000fe130a7810 */ /* 0x000fe40007ffe0ff */
[C---:B------:R-:W-:Y:S01]  /*542f0*/  IADD3 R13, R11.reuse, c[0x0][0x198], RZ ;  /* 0x000066000b0d7a10 */ /* 0x040fe20007ffe0ff */
[----:B----4-:R-:W-:Y:S01]  /*54300*/  IMAD.WIDE R6, R11, 0x2, R2 ;  /* 0x000000020b067825 */ /* 0x010fe200078e0202 */
[----:B------:R-:W-:-:S02]  /*54310*/  ISETP.GE.AND P1, PT, R14, c[0x0][0x17c], PT ;  /* 0x00005f000e007a0c */ /* 0x000fc40003f26270 */
[----:B------:R-:W-:Y:S02]  /*54320*/  IADD3 R12, R19, 0xff, RZ ;  /* 0x000000ff130c7810 */ /* 0x000fe40007ffe0ff */
[----:B------:R-:W-:Y:S01]  /*54330*/  ISETP.GE.AND P3, PT, R10, c[0x0][0x17c], PT ;  /* 0x00005f000a007a0c */ /* 0x000fe20003f66270 */
[----:B------:R-:W4:Y:S01]  /*54340*/  LDL.LU R19, [R1+0x1524] ;  /* 0x0015240001137983 */ /* 0x000f220000300800 */
[----:B------:R-:W-:-:S03]  /*54350*/  PRMT R0, R15, 0x7632, R0 ;  /* 0x000076320f007816 */ /* 0x000fc60000000000 */
[----:B---3--:R0:W-:Y:S01]  /*54360*/  @P5 STG.E.U16 [R8.64], R27 ;  /* 0x0000001b08005986 */ /* 0x0081e2000c101506 */
[----:B------:R-:W-:Y:S02]  /*54370*/  ISETP.LT.AND P5, PT, R28, c[0x0][0x178], !P0 ;  /* 0x00005e001c007a0c */ /* 0x000fe400047a1270 */
[----:B------:R-:W-:Y:S01]  /*54380*/  PRMT R14, R27, 0x7632, R14 ;  /* 0x000076321b0e7816 */ /* 0x000fe2000000000e */
[----:B------:R1:W-:Y:S01]  /*54390*/  @P6 STG.E.U16 [R4.64], R15 ;  /* 0x0000000f04006986 */ /* 0x0003e2000c101506 */
[----:B------:R-:W-:-:S03]  /*543a0*/  ISETP.GE.AND P6, PT, R12, c[0x0][0x17c], PT ;  /* 0x00005f000c007a0c */ /* 0x000fc60003fc6270 */
[----:B------:R3:W-:Y:S01]  /*543b0*/  @P4 STG.E.U16 [R6.64], R14 ;  /* 0x0000000e06004986 */ /* 0x0007e2000c101506 */
[----:B0-----:R-:W-:-:S03]  /*543c0*/  IMAD.WIDE R8, R11, 0x2, R24 ;  /* 0x000000020b087825 */ /* 0x001fc600078e0218 */
[----:B------:R-:W4:Y:S01]  /*543d0*/  LDL.LU R27, [R1+0x2ec] ;  /* 0x0002ec00011b7983 */ /* 0x000f220000300800 */
[----:B------:R-:W-:-:S03]  /*543e0*/  IMAD.WIDE R10, R13, 0x2, R2 ;  /* 0x000000020d0a7825 */ /* 0x000fc600078e0202 */
[----:B------:R0:W-:Y:S01]  /*543f0*/  @P2 STG.E.U16 [R8.64], R0 ;  /* 0x0000000008002986 */ /* 0x0001e2000c101506 */
[C---:B------:R-:W-:Y:S02]  /*54400*/  ISETP.LT.AND P4, PT, R28.reuse, c[0x0][0x178], !P3 ;  /* 0x00005e001c007a0c */ /* 0x040fe40005f81270 */
[C---:B------:R-:W-:Y:S02]  /*54410*/  ISETP.LT.AND P2, PT, R28.reuse, c[0x0][0x178], !P6 ;  /* 0x00005e001c007a0c */ /* 0x040fe40007741270 */
[C---:B------:R-:W-:Y:S02]  /*54420*/  ISETP.LT.AND P0, PT, R23.reuse, c[0x0][0x178], !P0 ;  /* 0x00005e0017007a0c */ /* 0x040fe40004701270 */
[C---:B------:R-:W-:Y:S02]  /*54430*/  ISETP.LT.AND P3, PT, R23.reuse, c[0x0][0x178], !P3 ;  /* 0x00005e0017007a0c */ /* 0x040fe40005f61270 */
[----:B------:R-:W-:Y:S01]  /*54440*/  ISETP.LT.AND P6, PT, R23, c[0x0][0x178], !P6 ;  /* 0x00005e0017007a0c */ /* 0x000fe200077c1270 */
[----:B--2---:R2:W-:Y:S01]  /*54450*/  @P5 STG.E.U16 [R10.64], R29 ;  /* 0x0000001d0a005986 */ /* 0x0045e2000c101506 */
[----:B------:R-:W-:-:S02]  /*54460*/  ISETP.LT.AND P5, PT, R28, c[0x0][0x178], !P1 ;  /* 0x00005e001c007a0c */ /* 0x000fc40004fa1270 */
[----:B------:R-:W-:Y:S02]  /*54470*/  ISETP.LT.AND P1, PT, R23, c[0x0][0x178], !P1 ;  /* 0x00005e0017007a0c */ /* 0x000fe40004f21270 */
[----:B------:R-:W5:Y:S01]  /*54480*/  LDL.LU R23, [R1+0x1520] ;  /* 0x0015200001177983 */ /* 0x000f620000300800 */
[C---:B------:R-:W-:Y:S01]  /*54490*/  IADD3 R17, R13.reuse, c[0x0][0x198], RZ ;  /* 0x000066000d117a10 */ /* 0x040fe20007ffe0ff */
[----:B-1----:R-:W-:-:S03]  /*544a0*/  IMAD.WIDE R4, R13, 0x2, R24 ;  /* 0x000000020d047825 */ /* 0x002fc600078e0218 */
[C---:B------:R-:W-:Y:S01]  /*544b0*/  IADD3 R15, R17.reuse, c[0x0][0x198], RZ ;  /* 0x00006600110f7a10 */ /* 0x040fe20007ffe0ff */
[----:B---3--:R-:W-:Y:S01]  /*544c0*/  IMAD.WIDE R6, R17, 0x2, R2 ;  /* 0x0000000211067825 */ /* 0x008fe200078e0202 */
[----:B0-----:R-:W-:Y:S02]  /*544d0*/  PRMT R0, R29, 0x7632, R0 ;  /* 0x000076321d007816 */ /* 0x001fe40000000000 */
[----:B------:R-:W-:Y:S01]  /*544e0*/  IADD3 R21, R15, c[0x0][0x198], RZ ;  /* 0x000066000f157a10 */ /* 0x000fe20007ffe0ff */
[----:B------:R-:W-:-:S04]  /*544f0*/  IMAD.WIDE R8, R17, 0x2, R24 ;  /* 0x0000000211087825 */ /* 0x000fc800078e0218 */
[----:B--2---:R-:W-:-:S04]  /*54500*/  IMAD.WIDE R10, R15, 0x2, R2 ;  /* 0x000000020f0a7825 */ /* 0x004fc800078e0202 */
[----:B------:R-:W-:-:S04]  /*54510*/  IMAD.WIDE R12, R15, 0x2, R24 ;  /* 0x000000020f0c7825 */ /* 0x000fc800078e0218 */
[----:B------:R-:W-:-:S04]  /*54520*/  IMAD.WIDE R2, R21, 0x2, R2 ;  /* 0x0000000215027825 */ /* 0x000fc800078e0202 */
[----:B------:R-:W-:Y:S01]  /*54530*/  IMAD.WIDE R24, R21, 0x2, R24 ;  /* 0x0000000215187825 */ /* 0x000fe200078e0218 */
[----:B----4-:R-:W-:Y:S01]  /*54540*/  PRMT R14, R19, 0x7632, R14 ;  /* 0x00007632130e7816 */ /* 0x010fe2000000000e */
[----:B------:R0:W-:Y:S04]  /*54550*/  @P0 STG.E.U16 [R4.64], R19 ;  /* 0x0000001304000986 */ /* 0x0001e8000c101506 */
[----:B------:R1:W-:Y:S04]  /*54560*/  @P5 STG.E.U16 [R6.64], R0 ;  /* 0x0000000006005986 */ /* 0x0003e8000c101506 */
[----:B------:R1:W-:Y:S01]  /*54570*/  @P1 STG.E.U16 [R8.64], R14 ;  /* 0x0000000e08001986 */ /* 0x0003e2000c101506 */
[----:B0-----:R-:W-:-:S03]  /*54580*/  PRMT R5, R27, 0x7632, R5 ;  /* 0x000076321b057816 */ /* 0x001fc60000000005 */
[----:B------:R1:W-:Y:S04]  /*54590*/  @P4 STG.E.U16 [R10.64], R27 ;  /* 0x0000001b0a004986 */ /* 0x0003e8000c101506 */
[----:B-----5:R1:W-:Y:S04]  /*545a0*/  @P3 STG.E.U16 [R12.64], R23 ;  /* 0x000000170c003986 */ /* 0x0203e8000c101506 */
[----:B------:R1:W-:Y:S01]  /*545b0*/  @P2 STG.E.U16 [R2.64], R5 ;  /* 0x0000000502002986 */ /* 0x0003e2000c101506 */
[----:B------:R-:W-:Y:S05]  /*545c0*/  @!P6 EXIT ;  /* 0x000000000000e94d */ /* 0x000fea0003800000 */
[----:B-1----:R-:W-:-:S05]  /*545d0*/  PRMT R12, R23, 0x7632, R12 ;  /* 0x00007632170c7816 */ /* 0x002fca000000000c */
[----:B------:R-:W-:Y:S01]  /*545e0*/  STG.E.U16 [R24.64], R12 ;  /* 0x0000000c18007986 */ /* 0x000fe2000c101506 */
[----:B------:R-:W-:Y:S05]  /*545f0*/  EXIT ;  /* 0x000000000000794d */ /* 0x000fea0003800000 */
.L_x_4:
[----:B------:R-:W-:-:S00]  /*54600*/  BRA `(.L_x_4) ;  /* 0xfffffff000007947 */ /* 0x000fc0000383ffff */
[----:B------:R-:W-:-:S00]  /*54610*/  NOP ;  /* 0x0000000000007918 */ /* 0x000fc00000000000 */
        /* <DEDUP_REMOVED lines=14> */
.L_x_5:


//--------------------- .nv.shared.matmul_kernel  --------------------------
	.section	.nv.shared.matmul_kernel,"aw",@nobits
	.sectionflags	@""
	.align	16
